	.target	sm_90a

	.elftype	@"ET_EXEC"


//--------------------- .note.nv.tkinfo           --------------------------
	.section	.note.nv.tkinfo,"",@"SHT_NOTE"
	.sectionflags	@"SHF_NOTE_NV_TKINFO"
	.tkinfo
        /*0018*/ 	.word	0x00000002
        /*0030*/ 	.string	""
        /*0030*/ 	.string	"ptxas"
        /*0030*/ 	.string	"Cuda compilation tools, release 13.0, V13.0.88"
        /*0030*/ 	.string	"Build cuda_13.0.r13.0/compiler.36424714_0"
        /*0030*/ 	.string	"-v  -suppress-debug-info  -lineinfo  -arch sm_90a "



//--------------------- .note.nv.cuinfo           --------------------------
	.section	.note.nv.cuinfo,"",@"SHT_NOTE"
	.sectionflags	@"SHF_NOTE_NV_CUINFO"
        /*0018*/ 	.short	0x0002
        /*001a*/ 	.short	0x005a
        /*001c*/ 	.short	0x0082
	.zero		2


//--------------------- .nv.info                  --------------------------
	.section	.nv.info,"",@"SHT_CUDA_INFO"
	.align	4


	//----- nvinfo : EIATTR_REGCOUNT
	.align		4
        /*0000*/ 	.byte	0x04, 0x2f
        /*0002*/ 	.short	(.L_1 - .L_0)
	.align		4
.L_0:
        /*0004*/ 	.word	index@(matmul_kernel)
        /*0008*/ 	.word	0x00000020


	//----- nvinfo : EIATTR_FRAME_SIZE
	.align		4
.L_1:
        /*000c*/ 	.byte	0x04, 0x11
        /*000e*/ 	.short	(.L_3 - .L_2)
	.align		4
.L_2:
        /*0010*/ 	.word	index@(matmul_kernel)
        /*0014*/ 	.word	0x000012a0


	//----- nvinfo : EIATTR_MIN_STACK_SIZE
	.align		4
.L_3:
        /*0018*/ 	.byte	0x04, 0x12
        /*001a*/ 	.short	(.L_5 - .L_4)
	.align		4
.L_4:
        /*001c*/ 	.word	index@(matmul_kernel)
        /*0020*/ 	.word	0x000012a0
.L_5:


//--------------------- .nv.compat                --------------------------
	.section	.nv.compat,"",@"SHT_CUDA_COMPAT_INFO"
	.align	4
        /*0000*/ 	.byte	0x02, 0x09, 0x01, 0x00, 0x02, 0x02, 0x01, 0x00, 0x02, 0x05, 0x05, 0x00, 0x03, 0x07, 0x01, 0x01
        /*0010*/ 	.byte	0x02, 0x03, 0x00, 0x00, 0x02, 0x06, 0x01, 0x00, 0x04, 0x0b, 0x08, 0x00, 0x00, 0x00, 0x00, 0x00
        /*0020*/ 	.byte	0x00, 0x00, 0x00, 0x00


//--------------------- .nv.info.matmul_kernel    --------------------------
	.section	.nv.info.matmul_kernel,"",@"SHT_CUDA_INFO"
	.sectionflags	@""
	.align	4


	//----- nvinfo : EIATTR_CUDA_API_VERSION
	.align		4
        /*0000*/ 	.byte	0x04, 0x37
        /*0002*/ 	.short	(.L_7 - .L_6)
.L_6:
        /*0004*/ 	.word	0x00000082


	//----- nvinfo : EIATTR_KPARAM_INFO
	.align		4
.L_7:
        /*0008*/ 	.byte	0x04, 0x17
        /*000a*/ 	.short	(.L_9 - .L_8)
.L_8:
        /*000c*/ 	.word	0x00000000
        /*0010*/ 	.short	0x000d
        /*0012*/ 	.short	0x0048
        /*0014*/ 	.byte	0x00, 0xf4, 0x21, 0x00


	//----- nvinfo : EIATTR_KPARAM_INFO
	.align		4
.L_9:
        /*0018*/ 	.byte	0x04, 0x17
        /*001a*/ 	.short	(.L_11 - .L_10)
.L_10:
        /*001c*/ 	.word	0x00000000
        /*0020*/ 	.short	0x000c
        /*0022*/ 	.short	0x0040
        /*0024*/ 	.byte	0x00, 0xf4, 0x21, 0x00


	//----- nvinfo : EIATTR_KPARAM_INFO
	.align		4
.L_11:
        /*0028*/ 	.byte	0x04, 0x17
        /*002a*/ 	.short	(.L_13 - .L_12)
.L_12:
        /*002c*/ 	.word	0x00000000
        /*0030*/ 	.short	0x000b
        /*0032*/ 	.short	0x0038
        /*0034*/ 	.byte	0x00, 0xf0, 0x11, 0x00


	//----- nvinfo : EIATTR_KPARAM_INFO
	.align		4
.L_13:
        /*0038*/ 	.byte	0x04, 0x17
        /*003a*/ 	.short	(.L_15 - .L_14)
.L_14:
        /*003c*/ 	.word	0x00000000
        /*0040*/ 	.short	0x000a
        /*0042*/ 	.short	0x0034
        /*0044*/ 	.byte	0x00, 0xf0, 0x11, 0x00


	//----- nvinfo : EIATTR_KPARAM_INFO
	.align		4
.L_15:
        /*0048*/ 	.byte	0x04, 0x17
        /*004a*/ 	.short	(.L_17 - .L_16)
.L_16:
        /*004c*/ 	.word	0x00000000
        /*0050*/ 	.short	0x0009
        /*0052*/ 	.short	0x0030
        /*0054*/ 	.byte	0x00, 0xf0, 0x11, 0x00


	//----- nvinfo : EIATTR_KPARAM_INFO
	.align		4
.L_17:
        /*0058*/ 	.byte	0x04, 0x17
        /*005a*/ 	.short	(.L_19 - .L_18)
.L_18:
        /*005c*/ 	.word	0x00000000
        /*0060*/ 	.short	0x0008
        /*0062*/ 	.short	0x002c
        /*0064*/ 	.byte	0x00, 0xf0, 0x11, 0x00


	//----- nvinfo : EIATTR_KPARAM_INFO
	.align		4
.L_19:
        /*0068*/ 	.byte	0x04, 0x17
        /*006a*/ 	.short	(.L_21 - .L_20)
.L_20:
        /*006c*/ 	.word	0x00000000
        /*0070*/ 	.short	0x0007
        /*0072*/ 	.short	0x0028
        /*0074*/ 	.byte	0x00, 0xf0, 0x11, 0x00


	//----- nvinfo : EIATTR_KPARAM_INFO
	.align		4
.L_21:
        /*0078*/ 	.byte	0x04, 0x17
        /*007a*/ 	.short	(.L_23 - .L_22)
.L_22:
        /*007c*/ 	.word	0x00000000
        /*0080*/ 	.short	0x0006
        /*0082*/ 	.short	0x0024
        /*0084*/ 	.byte	0x00, 0xf0, 0x11, 0x00


	//----- nvinfo : EIATTR_KPARAM_INFO
	.align		4
.L_23:
        /*0088*/ 	.byte	0x04, 0x17
        /*008a*/ 	.short	(.L_25 - .L_24)
.L_24:
        /*008c*/ 	.word	0x00000000
        /*0090*/ 	.short	0x0005
        /*0092*/ 	.short	0x0020
        /*0094*/ 	.byte	0x00, 0xf0, 0x11, 0x00


	//----- nvinfo : EIATTR_KPARAM_INFO
	.align		4
.L_25:
        /*0098*/ 	.byte	0x04, 0x17
        /*009a*/ 	.short	(.L_27 - .L_26)
.L_26:
        /*009c*/ 	.word	0x00000000
        /*00a0*/ 	.short	0x0004
        /*00a2*/ 	.short	0x001c
        /*00a4*/ 	.byte	0x00, 0xf0, 0x11, 0x00


	//----- nvinfo : EIATTR_KPARAM_INFO
	.align		4
.L_27:
        /*00a8*/ 	.byte	0x04, 0x17
        /*00aa*/ 	.short	(.L_29 - .L_28)
.L_28:
        /*00ac*/ 	.word	0x00000000
        /*00b0*/ 	.short	0x0003
        /*00b2*/ 	.short	0x0018
        /*00b4*/ 	.byte	0x00, 0xf0, 0x11, 0x00


	//----- nvinfo : EIATTR_KPARAM_INFO
	.align		4
.L_29:
        /*00b8*/ 	.byte	0x04, 0x17
        /*00ba*/ 	.short	(.L_31 - .L_30)
.L_30:
        /*00bc*/ 	.word	0x00000000
        /*00c0*/ 	.short	0x0002
        /*00c2*/ 	.short	0x0010
        /*00c4*/ 	.byte	0x00, 0xf4, 0x21, 0x00


	//----- nvinfo : EIATTR_KPARAM_INFO
	.align		4
.L_31:
        /*00c8*/ 	.byte	0x04, 0x17
        /*00ca*/ 	.short	(.L_33 - .L_32)
.L_32:
        /*00cc*/ 	.word	0x00000000
        /*00d0*/ 	.short	0x0001
        /*00d2*/ 	.short	0x0008
        /*00d4*/ 	.byte	0x00, 0xf4, 0x21, 0x00


	//----- nvinfo : EIATTR_KPARAM_INFO
	.align		4
.L_33:
        /*00d8*/ 	.byte	0x04, 0x17
        /*00da*/ 	.short	(.L_35 - .L_34)
.L_34:
        /*00dc*/ 	.word	0x00000000
        /*00e0*/ 	.short	0x0000
        /*00e2*/ 	.short	0x0000
        /*00e4*/ 	.byte	0x00, 0xf4, 0x21, 0x00


	//----- nvinfo : EIATTR_SPARSE_MMA_MASK
	.align		4
.L_35:
        /*00e8*/ 	.byte	0x03, 0x50
        /*00ea*/ 	.short	0x0000


	//----- nvinfo : EIATTR_MAXREG_COUNT
	.align		4
        /*00ec*/ 	.byte	0x03, 0x1b
        /*00ee*/ 	.short	0x00ff


	//----- nvinfo : EIATTR_NUM_BARRIERS
	.align		4
        /*00f0*/ 	.byte	0x02, 0x4c
        /*00f2*/ 	.byte	0x01
	.zero		1


	//----- nvinfo : EIATTR_ANNOTATIONS
	.align		4
        /*00f4*/ 	.byte	0x04, 0x55
        /*00f6*/ 	.short	(.L_37 - .L_36)


	//   ....[0]....
.L_36:
        /*00f8*/ 	.word	0x00000001
        /*00fc*/ 	.byte	0x40, 0x05, 0x00, 0x00, 0x01, 0x00, 0x00, 0x00, 0x60, 0x05, 0x00, 0x00, 0x01, 0x00, 0x00, 0x00
        /* <DEDUP_REMOVED lines=2595> */
        /*a33c*/ 	.byte	0x90, 0xf4, 0x02, 0x00


	//----- nvinfo : EIATTR_MERCURY_ISA_VERSION
	.align		4
.L_37:
        /*a340*/ 	.byte	0x03, 0x5f
        /*a342*/ 	.short	0x0101


	//----- nvinfo : EIATTR_EXIT_INSTR_OFFSETS
	.align		4
        /*a344*/ 	.byte	0x04, 0x1c
        /*a346*/ 	.short	(.L_39 - .L_38)


	//   ....[0]....
.L_38:
        /*a348*/ 	.word	0x0002f7e0


	//   ....[1]....
        /*a34c*/ 	.word	0x0002f810


	//----- nvinfo : EIATTR_REQNTID
	.align		4
.L_39:
        /*a350*/ 	.byte	0x04, 0x10
        /*a352*/ 	.short	(.L_41 - .L_40)
.L_40:
        /*a354*/ 	.word	0x00000100
        /*a358*/ 	.word	0x00000001
        /*a35c*/ 	.word	0x00000001


	//----- nvinfo : EIATTR_CBANK_PARAM_SIZE
	.align		4
.L_41:
        /*a360*/ 	.byte	0x03, 0x19
        /*a362*/ 	.short	0x0050


	//----- nvinfo : EIATTR_PARAM_CBANK
	.align		4
        /*a364*/ 	.byte	0x04, 0x0a
        /*a366*/ 	.short	(.L_43 - .L_42)
	.align		4
.L_42:
        /*a368*/ 	.word	index@(.nv.constant0.matmul_kernel)
        /*a36c*/ 	.short	0x0210
        /*a36e*/ 	.short	0x0050


	//----- nvinfo : EIATTR_SW_WAR
	.align		4
.L_43:
        /*a370*/ 	.byte	0x04, 0x36
        /*a372*/ 	.short	(.L_45 - .L_44)
.L_44:
        /*a374*/ 	.word	0x00000008
.L_45:


//--------------------- .nv.callgraph             --------------------------
	.section	.nv.callgraph,"",@"SHT_CUDA_CALLGRAPH"
	.align	4
	.sectionentsize	8
	.align		4
        /*0000*/ 	.word	0x00000000
	.align		4
        /*0004*/ 	.word	0xffffffff
	.align		4
        /*0008*/ 	.word	0x00000000
	.align		4
        /*000c*/ 	.word	0xfffffffe
	.align		4
        /*0010*/ 	.word	0x00000000
	.align		4
        /*0014*/ 	.word	0xfffffffd
	.align		4
        /*0018*/ 	.word	0x00000000
	.align		4
        /*001c*/ 	.word	0xfffffffc


//--------------------- .text.matmul_kernel       --------------------------
	.section	.text.matmul_kernel,"ax",@progbits
	.align	128
        .global         matmul_kernel
        .type           matmul_kernel,@function
        .size           matmul_kernel,(.L_x_4 - matmul_kernel)
        .other          matmul_kernel,@"STO_CUDA_ENTRY STV_DEFAULT"
matmul_kernel:
.text.matmul_kernel:
[----:B------:R-:W0:Y:S08]  /*0000*/  LDC R1, c[0x0][0x28] ;  /* 0x00000a00ff017b82 */ /* 0x000e300000000800 */
[----:B------:R-:W1:Y:S01]  /*0010*/  LDC.64 R12, c[0x0][0x228] ;  /* 0x00008a00ff0c7b82 */ /* 0x000e620000000a00 */
[----:B------:R-:W2:Y:S01]  /*0020*/  S2R R14, SR_TID.X ;  /* 0x00000000000e7919 */ /* 0x000ea20000002100 */
[----:B0-----:R-:W-:Y:S01]  /*0030*/  VIADD R1, R1, 0xffffed60 ;  /* 0xffffed6001017836 */ /* 0x001fe20000000000 */
[----:B------:R-:W-:Y:S01]  /*0040*/  UMOV UR4, 0x400 ;  /* 0x0000040000047882 */ /* 0x000fe20000000000 */
[----:B------:R-:W-:-:S04]  /*0050*/  ULDC.64 UR10, c[0x0][0x208] ;  /* 0x00008200000a7ab9 */ /* 0x000fc80000000a00 */
[----:B------:R-:W0:Y:S01]  /*0060*/  S2UR UR5, SR_CgaCtaId ;  /* 0x00000000000579c3 */ /* 0x000e220000008800 */
[----:B-1----:R-:W-:-:S05]  /*0070*/  VIADD R0, R13, 0x1ff ;  /* 0x000001ff0d007836 */ /* 0x002fca0000000000 */
[----:B------:R-:W-:Y:S01]  /*0080*/  SHF.R.S32.HI R3, RZ, 0x1f, R0 ;  /* 0x0000001fff037819 */ /* 0x000fe20000011400 */
[----:B0-----:R-:W-:-:S03]  /*0090*/  ULEA UR5, UR5, UR4, 0x18 ;  /* 0x0000000405057291 */ /* 0x001fc6000f8ec03f */
[----:B------:R-:W-:-:S04]  /*00a0*/  LEA.HI R3, R3, R0, RZ, 0x9 ;  /* 0x0000000003037211 */ /* 0x000fc800078f48ff */
[----:B------:R-:W-:Y:S02]  /*00b0*/  SHF.R.S32.HI R0, RZ, 0x9, R3 ;  /* 0x00000009ff007819 */ /* 0x000fe40000011403 */
[----:B------:R-:W0:Y:S03]  /*00c0*/  S2R R3, SR_CTAID.X ;  /* 0x0000000000037919 */ /* 0x000e260000002500 */
[----:B------:R-:W-:-:S05]  /*00d0*/  IMAD.SHL.U32 R0, R0, 0x8, RZ ;  /* 0x0000000800007824 */ /* 0x000fca00078e00ff */
[-C--:B------:R-:W-:Y:S02]  /*00e0*/  IABS R7, R0.reuse ;  /* 0x0000000000077213 */ /* 0x080fe40000000000 */
[----:B------:R-:W-:Y:S02]  /*00f0*/  IABS R10, R0 ;  /* 0x00000000000a7213 */ /* 0x000fe40000000000 */
[----:B------:R-:W1:Y:S08]  /*0100*/  I2F.RP R2, R7 ;  /* 0x0000000700027306 */ /* 0x000e700000209400 */
[----:B-1----:R-:W1:Y:S01]  /*0110*/  MUFU.RCP R2, R2 ;  /* 0x0000000200027308 */ /* 0x002e620000001000 */
[----:B0-----:R-:W-:Y:S01]  /*0120*/  IABS R8, R3 ;  /* 0x0000000300087213 */ /* 0x001fe20000000000 */
[----:B-1----:R-:W-:-:S02]  /*0130*/  VIADD R4, R2, 0xffffffe ;  /* 0x0ffffffe02047836 */ /* 0x002fc40000000000 */
[----:B------:R-:W-:-:S04]  /*0140*/  IMAD.MOV R2, RZ, RZ, -R10 ;  /* 0x000000ffff027224 */ /* 0x000fc800078e0a0a */
[----:B------:R0:W1:Y:S02]  /*0150*/  F2I.FTZ.U32.TRUNC.NTZ R5, R4 ;  /* 0x0000000400057305 */ /* 0x000064000021f000 */
[----:B0-----:R-:W-:Y:S02]  /*0160*/  IMAD.MOV.U32 R4, RZ, RZ, RZ ;  /* 0x000000ffff047224 */ /* 0x001fe400078e00ff */
[----:B-1----:R-:W-:-:S04]  /*0170*/  IMAD.MOV R6, RZ, RZ, -R5 ;  /* 0x000000ffff067224 */ /* 0x002fc800078e0a05 */
[----:B------:R-:W-:Y:S02]  /*0180*/  IMAD R9, R6, R7, RZ ;  /* 0x0000000706097224 */ /* 0x000fe400078e02ff */
[----:B------:R-:W-:Y:S02]  /*0190*/  IMAD.MOV.U32 R6, RZ, RZ, R8 ;  /* 0x000000ffff067224 */ /* 0x000fe400078e0008 */
[----:B------:R-:W-:-:S06]  /*01a0*/  IMAD.HI.U32 R5, R5, R9, R4 ;  /* 0x0000000905057227 */ /* 0x000fcc00078e0004 */
[----:B------:R-:W-:-:S04]  /*01b0*/  IMAD.HI.U32 R5, R5, R6, RZ ;  /* 0x0000000605057227 */ /* 0x000fc800078e00ff */
[----:B------:R-:W-:-:S05]  /*01c0*/  IMAD R2, R5, R2, R6 ;  /* 0x0000000205027224 */ /* 0x000fca00078e0206 */
[----:B------:R-:W-:-:S13]  /*01d0*/  ISETP.GT.U32.AND P1, PT, R7, R2, PT ;  /* 0x000000020700720c */ /* 0x000fda0003f24070 */
[----:B------:R-:W-:Y:S02]  /*01e0*/  @!P1 IMAD.IADD R2, R2, 0x1, -R7 ;  /* 0x0000000102029824 */ /* 0x000fe400078e0a07 */
[----:B------:R-:W-:Y:S01]  /*01f0*/  @!P1 VIADD R5, R5, 0x1 ;  /* 0x0000000105059836 */ /* 0x000fe20000000000 */
[----:B------:R-:W-:Y:S02]  /*0200*/  ISETP.NE.AND P1, PT, R0, RZ, PT ;  /* 0x000000ff0000720c */ /* 0x000fe40003f25270 */
[----:B------:R-:W-:Y:S02]  /*0210*/  ISETP.GE.U32.AND P0, PT, R2, R7, PT ;  /* 0x000000070200720c */ /* 0x000fe40003f06070 */
[----:B------:R-:W-:-:S04]  /*0220*/  LOP3.LUT R2, R3, R0, RZ, 0x3c, !PT ;  /* 0x0000000003027212 */ /* 0x000fc800078e3cff */
[----:B------:R-:W-:Y:S01]  /*0230*/  ISETP.GE.AND P2, PT, R2, RZ, PT ;  /* 0x000000ff0200720c */ /* 0x000fe20003f46270 */
[----:B------:R-:W-:-:S06]  /*0240*/  VIADD R2, R12, 0xf ;  /* 0x0000000f0c027836 */ /* 0x000fcc0000000000 */
[----:B------:R-:W-:-:S04]  /*0250*/  @P0 VIADD R5, R5, 0x1 ;  /* 0x0000000105050836 */ /* 0x000fc80000000000 */
[----:B------:R-:W-:Y:S01]  /*0260*/  IMAD.MOV.U32 R4, RZ, RZ, R5 ;  /* 0x000000ffff047224 */ /* 0x000fe200078e0005 */
[----:B------:R-:W-:-:S03]  /*0270*/  SHF.R.S32.HI R5, RZ, 0x1f, R2 ;  /* 0x0000001fff057819 */ /* 0x000fc60000011402 */
[----:B------:R-:W-:Y:S01]  /*0280*/  @!P2 IMAD.MOV R4, RZ, RZ, -R4 ;  /* 0x000000ffff04a224 */ /* 0x000fe200078e0a04 */
[----:B------:R-:W-:Y:S02]  /*0290*/  @!P1 LOP3.LUT R4, RZ, R0, RZ, 0x33, !PT ;  /* 0x00000000ff049212 */ /* 0x000fe400078e33ff */
[----:B------:R-:W-:-:S03]  /*02a0*/  LEA.HI R5, R5, R2, RZ, 0x4 ;  /* 0x0000000205057211 */ /* 0x000fc600078f20ff */
[----:B------:R-:W-:Y:S02]  /*02b0*/  IMAD.SHL.U32 R2, R4, 0x8, RZ ;  /* 0x0000000804027824 */ /* 0x000fe400078e00ff */
[----:B------:R-:W-:-:S03]  /*02c0*/  IMAD.MOV R4, RZ, RZ, -R4 ;  /* 0x000000ffff047224 */ /* 0x000fc600078e0a04 */
[----:B------:R-:W-:Y:S01]  /*02d0*/  LEA.HI.SX32 R5, R5, -R2, 0x1c ;  /* 0x8000000205057211 */ /* 0x000fe200078fe2ff */
[----:B------:R-:W-:Y:S02]  /*02e0*/  IMAD R15, R0, R4, R3 ;  /* 0x00000004000f7224 */ /* 0x000fe400078e0203 */
[----:B------:R-:W-:Y:S01]  /*02f0*/  IMAD.MOV.U32 R4, RZ, RZ, RZ ;  /* 0x000000ffff047224 */ /* 0x000fe200078e00ff */
[----:B------:R-:W-:Y:S02]  /*0300*/  VIMNMX R6, R5, 0x8, PT ;  /* 0x0000000805067848 */ /* 0x000fe40003fe0100 */
[----:B------:R-:W-:Y:S02]  /*0310*/  IABS R11, R15 ;  /* 0x0000000f000b7213 */ /* 0x000fe40000000000 */
[----:B------:R-:W-:-:S04]  /*0320*/  IABS R9, R6 ;  /* 0x0000000600097213 */ /* 0x000fc80000000000 */
[----:B------:R-:W0:Y:S08]  /*0330*/  I2F.RP R7, R9 ;  /* 0x0000000900077306 */ /* 0x000e300000209400 */
[----:B0-----:R-:W0:Y:S02]  /*0340*/  MUFU.RCP R7, R7 ;  /* 0x0000000700077308 */ /* 0x001e240000001000 */
[----:B0-----:R-:W-:-:S06]  /*0350*/  VIADD R5, R7, 0xffffffe ;  /* 0x0ffffffe07057836 */ /* 0x001fcc0000000000 */
[----:B------:R-:W0:Y:S02]  /*0360*/  F2I.FTZ.U32.TRUNC.NTZ R5, R5 ;  /* 0x0000000500057305 */ /* 0x000e24000021f000 */
[----:B0-----:R-:W-:-:S04]  /*0370*/  IMAD.MOV R8, RZ, RZ, -R5 ;  /* 0x000000ffff087224 */ /* 0x001fc800078e0a05 */
[----:B------:R-:W-:-:S04]  /*0380*/  IMAD.MOV.U32 R0, RZ, RZ, R8 ;  /* 0x000000ffff007224 */ /* 0x000fc800078e0008 */
[----:B------:R-:W-:Y:S01]  /*0390*/  IMAD R3, R0, R9, RZ ;  /* 0x0000000900037224 */ /* 0x000fe200078e02ff */
[----:B------:R-:W-:-:S03]  /*03a0*/  IABS R0, R6 ;  /* 0x0000000600007213 */ /* 0x000fc60000000000 */
[----:B------:R-:W-:Y:S02]  /*03b0*/  IMAD.HI.U32 R4, R5, R3, R4 ;  /* 0x0000000305047227 */ /* 0x000fe400078e0004 */
[----:B------:R-:W0:Y:S02]  /*03c0*/  LDC R5, c[0x0][0x230] ;  /* 0x00008c00ff057b82 */ /* 0x000e240000000800 */
[----:B------:R-:W-:Y:S02]  /*03d0*/  IMAD.MOV R0, RZ, RZ, -R0 ;  /* 0x000000ffff007224 */ /* 0x000fe400078e0a00 */
[----:B------:R-:W-:-:S04]  /*03e0*/  IMAD.HI.U32 R4, R4, R11, RZ ;  /* 0x0000000b04047227 */ /* 0x000fc800078e00ff */
[----:B------:R-:W-:Y:S01]  /*03f0*/  IMAD R0, R4, R0, R11 ;  /* 0x0000000004007224 */ /* 0x000fe200078e020b */
[----:B--2---:R-:W-:-:S04]  /*0400*/  LOP3.LUT R11, R14, 0x80, RZ, 0xc0, !PT ;  /* 0x000000800e0b7812 */ /* 0x004fc800078ec0ff */
[----:B------:R-:W-:-:S13]  /*0410*/  ISETP.GT.U32.AND P1, PT, R9, R0, PT ;  /* 0x000000000900720c */ /* 0x000fda0003f24070 */
[----:B------:R-:W-:Y:S02]  /*0420*/  @!P1 IMAD.IADD R0, R0, 0x1, -R9 ;  /* 0x0000000100009824 */ /* 0x000fe400078e0a09 */
[----:B------:R-:W-:Y:S01]  /*0430*/  @!P1 VIADD R4, R4, 0x1 ;  /* 0x0000000104049836 */ /* 0x000fe20000000000 */
[----:B------:R-:W-:Y:S02]  /*0440*/  ISETP.NE.AND P1, PT, R6, RZ, PT ;  /* 0x000000ff0600720c */ /* 0x000fe40003f25270 */
[----:B------:R-:W-:Y:S02]  /*0450*/  ISETP.GE.U32.AND P0, PT, R0, R9, PT ;  /* 0x000000090000720c */ /* 0x000fe40003f06070 */
[----:B------:R-:W-:-:S04]  /*0460*/  LOP3.LUT R0, R15, R6, RZ, 0x3c, !PT ;  /* 0x000000060f007212 */ /* 0x000fc800078e3cff */
[----:B------:R-:W-:Y:S02]  /*0470*/  ISETP.GE.AND P2, PT, R0, RZ, PT ;  /* 0x000000ff0000720c */ /* 0x000fe40003f46270 */
[----:B------:R-:W-:-:S05]  /*0480*/  LOP3.LUT R0, R14, 0xf, RZ, 0xc0, !PT ;  /* 0x0000000f0e007812 */ /* 0x000fca00078ec0ff */
[----:B------:R-:W-:-:S06]  /*0490*/  @P0 VIADD R4, R4, 0x1 ;  /* 0x0000000104040836 */ /* 0x000fcc0000000000 */
[----:B------:R-:W-:Y:S01]  /*04a0*/  @!P2 IMAD.MOV R4, RZ, RZ, -R4 ;  /* 0x000000ffff04a224 */ /* 0x000fe200078e0a04 */
[----:B------:R-:W-:-:S05]  /*04b0*/  @!P1 LOP3.LUT R4, RZ, R6, RZ, 0x33, !PT ;  /* 0x00000006ff049212 */ /* 0x000fca00078e33ff */
[----:B------:R-:W-:-:S04]  /*04c0*/  IMAD.MOV R3, RZ, RZ, -R4 ;  /* 0x000000ffff037224 */ /* 0x000fc800078e0a04 */
[----:B------:R-:W-:-:S04]  /*04d0*/  IMAD R3, R6, R3, R15 ;  /* 0x0000000306037224 */ /* 0x000fc800078e020f */
[----:B------:R-:W-:Y:S02]  /*04e0*/  IMAD.IADD R3, R2, 0x1, R3 ;  /* 0x0000000102037824 */ /* 0x000fe400078e0203 */
[----:B0-----:R-:W-:Y:S02]  /*04f0*/  VIADD R2, R5, 0x7f ;  /* 0x0000007f05027836 */ /* 0x001fe40000000000 */
[----:B------:R-:W-:Y:S01]  /*0500*/  IMAD R27, R3, 0x10, R0 ;  /* 0x00000010031b7824 */ /* 0x000fe200078e0200 */
[----:B------:R-:W-:Y:S01]  /*0510*/  SHF.R.U32.HI R0, RZ, 0x4, R14 ;  /* 0x00000004ff007819 */ /* 0x000fe2000001160e */
[----:B------:R-:W-:Y:S01]  /*0520*/  IMAD.SHL.U32 R3, R4, 0x200, RZ ;  /* 0x0000020004037824 */ /* 0x000fe200078e00ff */
[----:B------:R-:W-:Y:S02]  /*0530*/  ISETP.GT.AND P0, PT, R2, 0x7f, PT ;  /* 0x0000007f0200780c */ /* 0x000fe40003f04270 */
[----:B------:R0:W-:Y:S01]  /*0540*/  STL [R1+0xa50], R27 ;  /* 0x000a501b01007387 */ /* 0x0001e20000100800 */
[----:B------:R-:W-:-:S03]  /*0550*/  SGXT.U32 R16, R0, 0x4 ;  /* 0x000000040010781a */ /* 0x000fc60000000000 */
[----:B------:R0:W-:Y:S01]  /*0560*/  STL [R1+0xa40], R3 ;  /* 0x000a400301007387 */ /* 0x0001e20000100800 */
[----:B------:R-:W-:-:S06]  /*0570*/  LOP3.LUT R0, R16, 0x60, RZ, 0xfc, !PT ;  /* 0x0000006010007812 */ /* 0x000fcc00078efcff */
[----:B------:R-:W-:Y:S05]  /*0580*/  @P0 BRA `(.L_x_0) ;  /* 0x0000000000380947 */ /* 0x000fea0003800000 */
[C---:B------:R-:W-:Y:S01]  /*0590*/  IMAD.SHL.U32 R0, R14.reuse, 0x20, RZ ;  /* 0x000000200e007824 */ /* 0x040fe200078e00ff */
[----:B------:R-:W-:Y:S01]  /*05a0*/  CS2R R16, SRZ ;  /* 0x0000000000107805 */ /* 0x000fe2000001ff00 */
[----:B------:R-:W-:Y:S01]  /*05b0*/  IMAD.SHL.U32 R2, R14, 0x10, RZ ;  /* 0x000000100e027824 */ /* 0x000fe200078e00ff */
[----:B------:R-:W-:Y:S02]  /*05c0*/  CS2R R18, SRZ ;  /* 0x0000000000127805 */ /* 0x000fe4000001ff00 */
[----:B------:R-:W-:Y:S02]  /*05d0*/  CS2R R12, SRZ ;  /* 0x00000000000c7805 */ /* 0x000fe4000001ff00 */
[----:B------:R-:W-:Y:S02]  /*05e0*/  LOP3.LUT R0, R0, 0x60, RZ, 0xc0, !PT ;  /* 0x0000006000007812 */ /* 0x000fe400078ec0ff */
[----:B------:R-:W-:Y:S01]  /*05f0*/  CS2R R14, SRZ ;  /* 0x00000000000e7805 */ /* 0x000fe2000001ff00 */
[----:B------:R1:W-:Y:S01]  /*0600*/  STL [R1+0xa48], R2 ;  /* 0x000a480201007387 */ /* 0x0003e20000100800 */
[----:B------:R-:W-:-:S02]  /*0610*/  CS2R R8, SRZ ;  /* 0x0000000000087805 */ /* 0x000fc4000001ff00 */
[----:B------:R-:W-:Y:S02]  /*0620*/  CS2R R10, SRZ ;  /* 0x00000000000a7805 */ /* 0x000fe4000001ff00 */
[----:B------:R-:W-:Y:S01]  /*0630*/  CS2R R4, SRZ ;  /* 0x0000000000047805 */ /* 0x000fe2000001ff00 */
[----:B------:R1:W-:Y:S01]  /*0640*/  STL [R1+0xa4c], R0 ;  /* 0x000a4c0001007387 */ /* 0x0003e20000100800 */
[----:B------:R-:W-:Y:S01]  /*0650*/  CS2R R6, SRZ ;  /* 0x0000000000067805 */ /* 0x000fe2000001ff00 */
[----:B------:R-:W-:Y:S06]  /*0660*/  BRA `(.L_x_1) ;  /* 0x000002dc00c47947 */ /* 0x000fec0003800000 */
.L_x_0:
[----:B------:R-:W-:Y:S01]  /*0670*/  IABS R2, R13 ;  /* 0x0000000d00027213 */ /* 0x000fe20000000000 */
[----:B------:R-:W-:Y:S01]  /*0680*/  IMAD.MOV.U32 R14, RZ, RZ, RZ ;  /* 0x000000ffff0e7224 */ /* 0x000fe200078e00ff */
[----:B------:R-:W-:Y:S01]  /*0690*/  LEA.HI R11, R11, R3, RZ, 0x19 ;  /* 0x000000030b0b7211 */ /* 0x000fe200078fc8ff */
[----:B------:R1:W-:Y:S01]  /*06a0*/  STL [R1+0xbb0], R13 ;  /* 0x000bb00d01007387 */ /* 0x0003e20000100800 */
[----:B------:R-:W2:Y:S01]  /*06b0*/  I2F.RP R4, R2 ;  /* 0x0000000200047306 */ /* 0x000ea20000209400 */
[----:B------:R-:W-:Y:S01]  /*06c0*/  IABS R26, R27 ;  /* 0x0000001b001a7213 */ /* 0x000fe20000000000 */
[----:B------:R-:W-:Y:S01]  /*06d0*/  ULDC UR4, c[0x0][0x23c] ;  /* 0x00008f0000047ab9 */ /* 0x000fe20000000800 */
[C---:B0-----:R-:W-:Y:S01]  /*06e0*/  VIADD R3, R11.reuse, 0x1fe ;  /* 0x000001fe0b037836 */ /* 0x041fe20000000000 */
[----:B------:R-:W-:Y:S01]  /*06f0*/  ULDC.64 UR6, c[0x0][0x218] ;  /* 0x0000860000067ab9 */ /* 0x000fe20000000a00 */
[C---:B------:R-:W-:Y:S01]  /*0700*/  VIADD R0, R11.reuse, 0x1fc ;  /* 0x000001fc0b007836 */ /* 0x040fe20000000000 */
[----:B------:R-:W-:Y:S01]  /*0710*/  ULDC UR8, c[0x0][0x238] ;  /* 0x00008e0000087ab9 */ /* 0x000fe20000000800 */
[C---:B------:R-:W-:Y:S01]  /*0720*/  VIADD R8, R11.reuse, 0x1f8 ;  /* 0x000001f80b087836 */ /* 0x040fe20000000000 */
[----:B------:R-:W-:Y:S01]  /*0730*/  IABS R6, R3 ;  /* 0x0000000300067213 */ /* 0x000fe20000000000 */
[C---:B------:R-:W-:Y:S01]  /*0740*/  VIADD R10, R11.reuse, 0x1f4 ;  /* 0x000001f40b0a7836 */ /* 0x040fe20000000000 */
[----:B------:R-:W-:Y:S01]  /*0750*/  IABS R7, R0 ;  /* 0x0000000000077213 */ /* 0x000fe20000000000 */
[----:B------:R-:W-:Y:S01]  /*0760*/  VIADD R20, R11, 0x1de ;  /* 0x000001de0b147836 */ /* 0x000fe20000000000 */
[----:B------:R-:W-:Y:S01]  /*0770*/  ISETP.GE.AND P0, PT, R3, RZ, PT ;  /* 0x000000ff0300720c */ /* 0x000fe20003f06270 */
[----:B------:R-:W-:Y:S01]  /*0780*/  ULDC.64 UR12, c[0x0][0x210] ;  /* 0x00008400000c7ab9 */ /* 0x000fe20000000a00 */
[----:B------:R-:W-:Y:S01]  /*0790*/  ISETP.GE.AND P4, PT, R0, RZ, PT ;  /* 0x000000ff0000720c */ /* 0x000fe20003f86270 */
[----:B--2---:R-:W0:Y:S01]  /*07a0*/  MUFU.RCP R4, R4 ;  /* 0x0000000400047308 */ /* 0x004e220000001000 */
[----:B------:R-:W-:-:S02]  /*07b0*/  IABS R21, R10 ;  /* 0x0000000a00157213 */ /* 0x000fc40000000000 */
[----:B------:R-:W-:Y:S01]  /*07c0*/  ISETP.GE.AND P2, PT, R8, RZ, PT ;  /* 0x000000ff0800720c */ /* 0x000fe20003f46270 */
[----:B0-----:R-:W-:-:S06]  /*07d0*/  VIADD R15, R4, 0xffffffe ;  /* 0x0ffffffe040f7836 */ /* 0x001fcc0000000000 */
[----:B------:R-:W0:Y:S02]  /*07e0*/  F2I.FTZ.U32.TRUNC.NTZ R15, R15 ;  /* 0x0000000f000f7305 */ /* 0x000e24000021f000 */
[----:B0-----:R-:W-:-:S04]  /*07f0*/  IMAD.MOV R5, RZ, RZ, -R15 ;  /* 0x000000ffff057224 */ /* 0x001fc800078e0a0f */
[----:B------:R-:W-:-:S04]  /*0800*/  IMAD R5, R5, R2, RZ ;  /* 0x0000000205057224 */ /* 0x000fc800078e02ff */
[----:B------:R-:W-:-:S04]  /*0810*/  IMAD.HI.U32 R14, R15, R5, R14 ;  /* 0x000000050f0e7227 */ /* 0x000fc800078e000e */
[----:B------:R-:W-:Y:S02]  /*0820*/  IMAD.MOV.U32 R5, RZ, RZ, R6 ;  /* 0x000000ffff057224 */ /* 0x000fe400078e0006 */
[----:B------:R-:W-:Y:S02]  /*0830*/  VIADD R6, R11, 0x1fa ;  /* 0x000001fa0b067836 */ /* 0x000fe40000000000 */
[----:B------:R-:W-:-:S03]  /*0840*/  IMAD.HI.U32 R4, R14, R5, RZ ;  /* 0x000000050e047227 */ /* 0x000fc600078e00ff */
[----:B------:R-:W-:Y:S01]  /*0850*/  IABS R29, R6 ;  /* 0x00000006001d7213 */ /* 0x000fe20000000000 */
[----:B------:R-:W-:Y:S01]  /*0860*/  IMAD.MOV R15, RZ, RZ, -R4 ;  /* 0x000000ffff0f7224 */ /* 0x000fe200078e0a04 */
[----:B------:R-:W-:Y:S01]  /*0870*/  ISETP.GE.AND P5, PT, R6, RZ, PT ;  /* 0x000000ff0600720c */ /* 0x000fe20003fa6270 */
[----:B------:R-:W-:-:S04]  /*0880*/  IMAD.HI.U32 R4, R14, R7, RZ ;  /* 0x000000070e047227 */ /* 0x000fc800078e00ff */
[----:B------:R-:W-:Y:S01]  /*0890*/  IMAD R15, R2, R15, R5 ;  /* 0x0000000f020f7224 */ /* 0x000fe200078e0205 */
[----:B------:R-:W-:Y:S01]  /*08a0*/  IABS R5, R8 ;  /* 0x0000000800057213 */ /* 0x000fe20000000000 */
[----:B------:R-:W-:Y:S02]  /*08b0*/  IMAD.MOV R4, RZ, RZ, -R4 ;  /* 0x000000ffff047224 */ /* 0x000fe400078e0a04 */
[----:B------:R-:W-:Y:S01]  /*08c0*/  IMAD.HI.U32 R3, R14, R29, RZ ;  /* 0x0000001d0e037227 */ /* 0x000fe200078e00ff */
[----:B------:R-:W-:-:S03]  /*08d0*/  ISETP.GT.U32.AND P1, PT, R2, R15, PT ;  /* 0x0000000f0200720c */ /* 0x000fc60003f24070 */
[----:B------:R-:W-:Y:S02]  /*08e0*/  IMAD R7, R2, R4, R7 ;  /* 0x0000000402077224 */ /* 0x000fe400078e0207 */
[----:B------:R-:W-:Y:S02]  /*08f0*/  VIADD R6, R11, 0x1f6 ;  /* 0x000001f60b067836 */ /* 0x000fe40000000000 */
[----:B------:R-:W-:Y:S01]  /*0900*/  IMAD.HI.U32 R0, R14, R5, RZ ;  /* 0x000000050e007227 */ /* 0x000fe200078e00ff */
[----:B------:R-:W-:Y:S02]  /*0910*/  ISETP.GT.U32.AND P3, PT, R2, R7, PT ;  /* 0x000000070200720c */ /* 0x000fe40003f64070 */
[----:B------:R-:W-:Y:S01]  /*0920*/  IABS R4, R6 ;  /* 0x0000000600047213 */ /* 0x000fe20000000000 */
[----:B------:R-:W-:Y:S02]  /*0930*/  IMAD.MOV R3, RZ, RZ, -R3 ;  /* 0x000000ffff037224 */ /* 0x000fe400078e0a03 */
[----:B------:R-:W-:-:S02]  /*0940*/  IMAD.MOV R0, RZ, RZ, -R0 ;  /* 0x000000ffff007224 */ /* 0x000fc400078e0a00 */
[----:B------:R-:W-:Y:S02]  /*0950*/  @!P1 IMAD.IADD R15, R15, 0x1, -R2 ;  /* 0x000000010f0f9824 */ /* 0x000fe400078e0a02 */
[C---:B------:R-:W-:Y:S02]  /*0960*/  IMAD R29, R2.reuse, R3, R29 ;  /* 0x00000003021d7224 */ /* 0x040fe400078e021d */
[C---:B------:R-:W-:Y:S01]  /*0970*/  IMAD R3, R2.reuse, R0, R5 ;  /* 0x0000000002037224 */ /* 0x040fe200078e0205 */
[C---:B------:R-:W-:Y:S01]  /*0980*/  ISETP.GT.U32.AND P1, PT, R2.reuse, R15, PT ;  /* 0x0000000f0200720c */ /* 0x040fe20003f24070 */
[----:B------:R-:W-:Y:S02]  /*0990*/  IMAD.MOV.U32 R5, RZ, RZ, R4 ;  /* 0x000000ffff057224 */ /* 0x000fe400078e0004 */
[----:B------:R-:W-:Y:S01]  /*09a0*/  @!P3 IMAD.IADD R7, R7, 0x1, -R2 ;  /* 0x000000010707b824 */ /* 0x000fe200078e0a02 */
[----:B------:R-:W-:Y:S01]  /*09b0*/  ISETP.GT.U32.AND P3, PT, R2, R29, PT ;  /* 0x0000001d0200720c */ /* 0x000fe20003f64070 */
[----:B------:R-:W-:-:S03]  /*09c0*/  IMAD.HI.U32 R0, R14, R5, RZ ;  /* 0x000000050e007227 */ /* 0x000fc600078e00ff */
[C---:B------:R-:W-:Y:S01]  /*09d0*/  ISETP.GT.U32.AND P6, PT, R2.reuse, R7, PT ;  /* 0x000000070200720c */ /* 0x040fe20003fc4070 */
[----:B------:R-:W-:Y:S02]  /*09e0*/  IMAD.MOV R0, RZ, RZ, -R0 ;  /* 0x000000ffff007224 */ /* 0x000fe400078e0a00 */
[----:B------:R-:W-:Y:S02]  /*09f0*/  VIADD R4, R11, 0x1f2 ;  /* 0x000001f20b047836 */ /* 0x000fe40000000000 */
[C---:B------:R-:W-:Y:S02]  /*0a00*/  IMAD R5, R2.reuse, R0, R5 ;  /* 0x0000000002057224 */ /* 0x040fe400078e0205 */
[--C-:B------:R-:W-:Y:S01]  /*0a10*/  @!P1 IMAD.IADD R15, R15, 0x1, -R2.reuse ;  /* 0x000000010f0f9824 */ /* 0x100fe200078e0a02 */
[C---:B------:R-:W-:Y:S01]  /*0a20*/  ISETP.GT.U32.AND P1, PT, R2.reuse, R3, PT ;  /* 0x000000030200720c */ /* 0x040fe20003f24070 */
[----:B------:R-:W-:Y:S01]  /*0a30*/  @!P3 IMAD.IADD R29, R29, 0x1, -R2 ;  /* 0x000000011d1db824 */ /* 0x000fe200078e0a02 */
[----:B------:R-:W-:Y:S01]  /*0a40*/  ISETP.GT.U32.AND P3, PT, R2, R5, PT ;  /* 0x000000050200720c */ /* 0x000fe20003f64070 */
[----:B------:R-:W-:Y:S01]  /*0a50*/  VIADD R8, R11, 0x1f0 ;  /* 0x000001f00b087836 */ /* 0x000fe20000000000 */
[----:B------:R-:W-:Y:S01]  /*0a60*/  IABS R19, R4 ;  /* 0x0000000400137213 */ /* 0x000fe20000000000 */
[----:B------:R-:W-:-:S03]  /*0a70*/  IMAD.HI.U32 R0, R14, R21, RZ ;  /* 0x000000150e007227 */ /* 0x000fc600078e00ff */
[----:B------:R-:W-:Y:S01]  /*0a80*/  IABS R9, R8 ;  /* 0x0000000800097213 */ /* 0x000fe20000000000 */
[----:B------:R-:W-:Y:S01]  /*0a90*/  @!P6 IMAD.IADD R7, R7, 0x1, -R2 ;  /* 0x000000010707e824 */ /* 0x000fe200078e0a02 */
[----:B------:R-:W-:Y:S01]  /*0aa0*/  ISETP.GT.U32.AND P6, PT, R2, R29, PT ;  /* 0x0000001d0200720c */ /* 0x000fe20003fc4070 */
[----:B------:R-:W-:-:S04]  /*0ab0*/  IMAD.HI.U32 R16, R14, R19, RZ ;  /* 0x000000130e107227 */ /* 0x000fc800078e00ff */
[----:B------:R-:W-:Y:S02]  /*0ac0*/  IMAD.MOV R18, RZ, RZ, -R0 ;  /* 0x000000ffff127224 */ /* 0x000fe400078e0a00 */
[----:B------:R-:W-:Y:S01]  /*0ad0*/  @!P1 IMAD.IADD R3, R3, 0x1, -R2 ;  /* 0x0000000103039824 */ /* 0x000fe200078e0a02 */
[----:B------:R-:W-:Y:S01]  /*0ae0*/  ISETP.GE.AND P1, PT, R6, RZ, PT ;  /* 0x000000ff0600720c */ /* 0x000fe20003f26270 */
[----:B------:R-:W-:-:S04]  /*0af0*/  IMAD.HI.U32 R17, R14, R9, RZ ;  /* 0x000000090e117227 */ /* 0x000fc800078e00ff */
[----:B------:R-:W-:Y:S02]  /*0b00*/  IMAD.MOV R0, RZ, RZ, -R16 ;  /* 0x000000ffff007224 */ /* 0x000fe400078e0a10 */
[C---:B------:R-:W-:Y:S02]  /*0b10*/  IMAD R21, R2.reuse, R18, R21 ;  /* 0x0000001202157224 */ /* 0x040fe400078e0215 */
[----:B------:R-:W-:Y:S02]  /*0b20*/  VIADD R6, R11, 0x1ee ;  /* 0x000001ee0b067836 */ /* 0x000fe40000000000 */
[----:B------:R-:W-:Y:S01]  /*0b30*/  @!P3 IMAD.IADD R5, R5, 0x1, -R2 ;  /* 0x000000010505b824 */ /* 0x000fe200078e0a02 */
[C---:B------:R-:W-:Y:S01]  /*0b40*/  ISETP.GT.U32.AND P3, PT, R2.reuse, R21, PT ;  /* 0x000000150200720c */ /* 0x040fe20003f64070 */
[----:B-1----:R-:W-:Y:S02]  /*0b50*/  IMAD.MOV.U32 R13, RZ, RZ, R15 ;  /* 0x000000ffff0d7224 */ /* 0x002fe400078e000f */
[----:B------:R-:W-:Y:S01]  /*0b60*/  IMAD.MOV R16, RZ, RZ, -R17 ;  /* 0x000000ffff107224 */ /* 0x000fe200078e0a11 */
[----:B------:R-:W-:Y:S01]  /*0b70*/  IABS R17, R6 ;  /* 0x0000000600117213 */ /* 0x000fe20000000000 */
[----:B------:R-:W-:-:S02]  /*0b80*/  IMAD R19, R2, R0, R19 ;  /* 0x0000000002137224 */ /* 0x000fc400078e0213 */
[----:B------:R-:W-:Y:S01]  /*0b90*/  @!P0 IMAD.MOV R13, RZ, RZ, -R13 ;  /* 0x000000ffff0d8224 */ /* 0x000fe200078e0a0d */
[C---:B------:R-:W-:Y:S01]  /*0ba0*/  ISETP.GT.U32.AND P0, PT, R2.reuse, R5, PT ;  /* 0x000000050200720c */ /* 0x040fe20003f04070 */
[----:B------:R-:W-:Y:S01]  /*0bb0*/  @!P6 IMAD.IADD R29, R29, 0x1, -R2 ;  /* 0x000000011d1de824 */ /* 0x000fe200078e0a02 */
[C---:B------:R-:W-:Y:S01]  /*0bc0*/  ISETP.GT.U32.AND P6, PT, R2.reuse, R3, PT ;  /* 0x000000030200720c */ /* 0x040fe20003fc4070 */
[----:B------:R-:W-:Y:S01]  /*0bd0*/  @!P4 IMAD.MOV R7, RZ, RZ, -R7 ;  /* 0x000000ffff07c224 */ /* 0x000fe200078e0a07 */
[C---:B------:R-:W-:Y:S01]  /*0be0*/  ISETP.GT.U32.AND P4, PT, R2.reuse, R19, PT ;  /* 0x000000130200720c */ /* 0x040fe20003f84070 */
[----:B------:R-:W-:Y:S01]  /*0bf0*/  IMAD.MOV.U32 R15, RZ, RZ, R17 ;  /* 0x000000ffff0f7224 */ /* 0x000fe200078e0011 */
[----:B------:R0:W-:Y:S01]  /*0c00*/  STL [R1+0x14], R13 ;  /* 0x0000140d01007387 */ /* 0x0001e20000100800 */
[----:B------:R-:W-:Y:S02]  /*0c10*/  IMAD R9, R2, R16, R9 ;  /* 0x0000001002097224 */ /* 0x000fe400078e0209 */
[----:B------:R-:W-:-:S04]  /*0c20*/  IMAD.HI.U32 R17, R14, R15, RZ ;  /* 0x0000000f0e117227 */ /* 0x000fc800078e00ff */
[----:B------:R-:W-:Y:S02]  /*0c30*/  IMAD.MOV R17, RZ, RZ, -R17 ;  /* 0x000000ffff117224 */ /* 0x000fe400078e0a11 */
[--C-:B------:R-:W-:Y:S01]  /*0c40*/  @!P0 IMAD.IADD R5, R5, 0x1, -R2.reuse ;  /* 0x0000000105058824 */ /* 0x100fe200078e0a02 */
[----:B------:R-:W-:Y:S01]  /*0c50*/  ISETP.GE.AND P0, PT, R4, RZ, PT ;  /* 0x000000ff0400720c */ /* 0x000fe20003f06270 */
[--C-:B------:R-:W-:Y:S01]  /*0c60*/  @!P3 IMAD.IADD R21, R21, 0x1, -R2.reuse ;  /* 0x000000011515b824 */ /* 0x100fe200078e0a02 */
[----:B------:R-:W-:Y:S01]  /*0c70*/  ISETP.GE.AND P3, PT, R8, RZ, PT ;  /* 0x000000ff0800720c */ /* 0x000fe20003f66270 */
[----:B------:R-:W-:Y:S01]  /*0c80*/  @!P5 IMAD.MOV R29, RZ, RZ, -R29 ;  /* 0x000000ffff1dd224 */ /* 0x000fe200078e0a1d */
[----:B------:R-:W-:Y:S01]  /*0c90*/  ISETP.GE.AND P5, PT, R10, RZ, PT ;  /* 0x000000ff0a00720c */ /* 0x000fe20003fa6270 */
[----:B------:R-:W-:Y:S01]  /*0ca0*/  @!P6 IMAD.IADD R3, R3, 0x1, -R2 ;  /* 0x000000010303e824 */ /* 0x000fe200078e0a02 */
[C---:B------:R-:W-:Y:S01]  /*0cb0*/  ISETP.GT.U32.AND P6, PT, R2.reuse, R9, PT ;  /* 0x000000090200720c */ /* 0x040fe20003fc4070 */
[----:B------:R-:W-:Y:S01]  /*0cc0*/  VIADD R0, R11, 0x1ec ;  /* 0x000001ec0b007836 */ /* 0x000fe20000000000 */
[----:B------:R-:W-:Y:S01]  /*0cd0*/  STL [R1+0xbb4], R29 ;  /* 0x000bb41d01007387 */ /* 0x000fe20000100800 */
[----:B------:R-:W-:-:S02]  /*0ce0*/  IMAD R10, R2, R17, R15 ;  /* 0x00000011020a7224 */ /* 0x000fc400078e020f */
[--C-:B------:R-:W-:Y:S01]  /*0cf0*/  @!P4 IMAD.IADD R19, R19, 0x1, -R2.reuse ;  /* 0x000000011313c824 */ /* 0x100fe200078e0a02 */
[C---:B------:R-:W-:Y:S01]  /*0d00*/  ISETP.GT.U32.AND P4, PT, R2.reuse, R21, PT ;  /* 0x000000150200720c */ /* 0x040fe20003f84070 */
[----:B0-----:R-:W-:Y:S01]  /*0d10*/  IMAD.MOV.U32 R13, RZ, RZ, R5 ;  /* 0x000000ffff0d7224 */ /* 0x001fe200078e0005 */
[----:B------:R-:W-:Y:S01]  /*0d20*/  IABS R16, R0 ;  /* 0x0000000000107213 */ /* 0x000fe20000000000 */
[----:B------:R0:W-:Y:S01]  /*0d30*/  STL [R1+0x4], R7 ;  /* 0x0000040701007387 */ /* 0x0001e20000100800 */
[----:B------:R-:W-:Y:S02]  /*0d40*/  @!P2 IMAD.MOV R3, RZ, RZ, -R3 ;  /* 0x000000ffff03a224 */ /* 0x000fe400078e0a03 */
[----:B------:R-:W-:Y:S01]  /*0d50*/  @!P1 IMAD.MOV R13, RZ, RZ, -R13 ;  /* 0x000000ffff0d9224 */ /* 0x000fe200078e0a0d */
[C---:B------:R-:W-:Y:S01]  /*0d60*/  ISETP.GT.U32.AND P1, PT, R2.reuse, R10, PT ;  /* 0x0000000a0200720c */ /* 0x040fe20003f24070 */
[----:B------:R-:W-:Y:S01]  /*0d70*/  @!P6 IMAD.IADD R9, R9, 0x1, -R2 ;  /* 0x000000010909e824 */ /* 0x000fe200078e0a02 */
[C---:B------:R-:W-:Y:S01]  /*0d80*/  ISETP.GT.U32.AND P6, PT, R2.reuse, R19, PT ;  /* 0x000000130200720c */ /* 0x040fe20003fc4070 */
[C---:B------:R-:W-:Y:S01]  /*0d90*/  VIADD R15, R11.reuse, 0x1ea ;  /* 0x000001ea0b0f7836 */ /* 0x040fe20000000000 */
[----:B------:R1:W-:Y:S01]  /*0da0*/  STL [R1+0xbb8], R3 ;  /* 0x000bb80301007387 */ /* 0x0003e20000100800 */
[----:B------:R-:W-:Y:S01]  /*0db0*/  VIADD R18, R11, 0x1d0 ;  /* 0x000001d00b127836 */ /* 0x000fe20000000000 */
[----:B------:R-:W-:Y:S01]  /*0dc0*/  ISETP.GT.U32.AND P2, PT, R2, R9, PT ;  /* 0x000000090200720c */ /* 0x000fe20003f44070 */
[----:B0-----:R-:W-:Y:S01]  /*0dd0*/  IMAD.MOV.U32 R7, RZ, RZ, R16 ;  /* 0x000000ffff077224 */ /* 0x001fe200078e0010 */
[----:B------:R-:W-:Y:S01]  /*0de0*/  IABS R5, R15 ;  /* 0x0000000f00057213 */ /* 0x000fe20000000000 */
[----:B------:R-:W-:Y:S01]  /*0df0*/  @!P4 IMAD.IADD R21, R21, 0x1, -R2 ;  /* 0x000000011515c824 */ /* 0x000fe200078e0a02 */
[----:B------:R-:W-:Y:S01]  /*0e00*/  ISETP.GE.AND P4, PT, R6, RZ, PT ;  /* 0x000000ff0600720c */ /* 0x000fe20003f86270 */
[----:B------:R-:W-:Y:S01]  /*0e10*/  IMAD.HI.U32 R4, R14, R7, RZ ;  /* 0x000000070e047227 */ /* 0x000fe200078e00ff */
[----:B------:R0:W-:Y:S03]  /*0e20*/  STL [R1+0x80], R13 ;  /* 0x0000800d01007387 */ /* 0x0001e60000100800 */
[----:B------:R-:W-:-:S02]  /*0e30*/  IMAD.MOV R4, RZ, RZ, -R4 ;  /* 0x000000ffff047224 */ /* 0x000fc400078e0a04 */
[----:B------:R-:W-:Y:S01]  /*0e40*/  @!P1 IMAD.IADD R10, R10, 0x1, -R2 ;  /* 0x000000010a0a9824 */ /* 0x000fe200078e0a02 */
[----:B------:R-:W-:Y:S01]  /*0e50*/  ISETP.GE.AND P1, PT, R15, RZ, PT ;  /* 0x000000ff0f00720c */ /* 0x000fe20003f26270 */
[----:B-1----:R-:W-:Y:S02]  /*0e60*/  IMAD.MOV.U32 R3, RZ, RZ, R21 ;  /* 0x000000ffff037224 */ /* 0x002fe400078e0015 */
[C---:B------:R-:W-:Y:S02]  /*0e70*/  IMAD R7, R2.reuse, R4, R7 ;  /* 0x0000000402077224 */ /* 0x040fe400078e0207 */
[C---:B------:R-:W-:Y:S02]  /*0e80*/  VIADD R4, R11.reuse, 0x1e8 ;  /* 0x000001e80b047836 */ /* 0x040fe40000000000 */
[----:B------:R-:W-:Y:S02]  /*0e90*/  VIADD R6, R11, 0x1e6 ;  /* 0x000001e60b067836 */ /* 0x000fe40000000000 */
[----:B------:R-:W-:Y:S01]  /*0ea0*/  @!P5 IMAD.MOV R3, RZ, RZ, -R3 ;  /* 0x000000ffff03d224 */ /* 0x000fe200078e0a03 */
[----:B------:R-:W-:Y:S01]  /*0eb0*/  ISETP.GT.U32.AND P5, PT, R2, R10, PT ;  /* 0x0000000a0200720c */ /* 0x000fe20003fa4070 */
[----:B------:R-:W-:Y:S01]  /*0ec0*/  IMAD.HI.U32 R8, R14, R5, RZ ;  /* 0x000000050e087227 */ /* 0x000fe200078e00ff */
[----:B------:R-:W-:-:S02]  /*0ed0*/  IABS R17, R4 ;  /* 0x0000000400117213 */ /* 0x000fc40000000000 */
[----:B------:R-:W-:Y:S01]  /*0ee0*/  IABS R15, R6 ;  /* 0x00000006000f7213 */ /* 0x000fe20000000000 */
[----:B------:R-:W-:Y:S01]  /*0ef0*/  @!P6 IMAD.IADD R19, R19, 0x1, -R2 ;  /* 0x000000011313e824 */ /* 0x000fe200078e0a02 */
[----:B------:R-:W-:Y:S01]  /*0f00*/  ISETP.GT.U32.AND P6, PT, R2, R7, PT ;  /* 0x000000070200720c */ /* 0x000fe20003fc4070 */
[----:B------:R-:W-:Y:S01]  /*0f10*/  IMAD.MOV R8, RZ, RZ, -R8 ;  /* 0x000000ffff087224 */ /* 0x000fe200078e0a08 */
[----:B------:R1:W-:Y:S01]  /*0f20*/  STL [R1+0x88], R3 ;  /* 0x0000880301007387 */ /* 0x0003e20000100800 */
[----:B------:R-:W-:Y:S01]  /*0f30*/  @!P2 IMAD.IADD R9, R9, 0x1, -R2 ;  /* 0x000000010909a824 */ /* 0x000fe200078e0a02 */
[----:B------:R-:W-:Y:S01]  /*0f40*/  ISETP.GE.AND P2, PT, R0, RZ, PT ;  /* 0x000000ff0000720c */ /* 0x000fe20003f46270 */
[----:B0-----:R-:W-:Y:S02]  /*0f50*/  IMAD.MOV.U32 R13, RZ, RZ, R19 ;  /* 0x000000ffff0d7224 */ /* 0x001fe400078e0013 */
[----:B------:R-:W-:Y:S02]  /*0f60*/  IMAD R5, R2, R8, R5 ;  /* 0x0000000802057224 */ /* 0x000fe400078e0205 */
[----:B------:R-:W-:-:S04]  /*0f70*/  IMAD.HI.U32 R0, R14, R17, RZ ;  /* 0x000000110e007227 */ /* 0x000fc800078e00ff */
[----:B------:R-:W-:-:S04]  /*0f80*/  IMAD.HI.U32 R8, R14, R15, RZ ;  /* 0x0000000f0e087227 */ /* 0x000fc800078e00ff */
[----:B-1----:R-:W-:Y:S02]  /*0f90*/  IMAD.MOV.U32 R3, RZ, RZ, R9 ;  /* 0x000000ffff037224 */ /* 0x002fe400078e0009 */
[----:B------:R-:W-:Y:S01]  /*0fa0*/  @!P0 IMAD.MOV R13, RZ, RZ, -R13 ;  /* 0x000000ffff0d8224 */ /* 0x000fe200078e0a0d */
[----:B------:R-:W-:Y:S01]  /*0fb0*/  ISETP.GT.U32.AND P0, PT, R2, R5, PT ;  /* 0x000000050200720c */ /* 0x000fe20003f04070 */
[----:B------:R-:W-:Y:S02]  /*0fc0*/  IMAD.MOV R0, RZ, RZ, -R0 ;  /* 0x000000ffff007224 */ /* 0x000fe400078e0a00 */
[----:B------:R-:W-:Y:S01]  /*0fd0*/  IMAD.MOV R8, RZ, RZ, -R8 ;  /* 0x000000ffff087224 */ /* 0x000fe200078e0a08 */
[----:B------:R0:W-:Y:S01]  /*0fe0*/  STL [R1+0x8c], R13 ;  /* 0x00008c0d01007387 */ /* 0x0001e20000100800 */
[----:B------:R-:W-:Y:S02]  /*0ff0*/  @!P5 IMAD.IADD R10, R10, 0x1, -R2 ;  /* 0x000000010a0ad824 */ /* 0x000fe400078e0a02 */
[----:B------:R-:W-:Y:S01]  /*1000*/  @!P3 IMAD.MOV R3, RZ, RZ, -R3 ;  /* 0x000000ffff03b224 */ /* 0x000fe200078e0a03 */
[----:B------:R-:W-:Y:S01]  /*1010*/  ISETP.GE.AND P3, PT, R4, RZ, PT ;  /* 0x000000ff0400720c */ /* 0x000fe20003f66270 */
[----:B------:R-:W-:-:S02]  /*1020*/  IMAD R0, R2, R0, R17 ;  /* 0x0000000002007224 */ /* 0x000fc400078e0211 */
[C---:B------:R-:W-:Y:S01]  /*1030*/  IMAD R4, R2.reuse, R8, R15 ;  /* 0x0000000802047224 */ /* 0x040fe200078e020f */
[----:B------:R1:W-:Y:S01]  /*1040*/  STL [R1+0xa4], R3 ;  /* 0x0000a40301007387 */ /* 0x0003e20000100800 */
[----:B------:R-:W-:Y:S01]  /*1050*/  @!P6 IMAD.IADD R7, R7, 0x1, -R2 ;  /* 0x000000010707e824 */ /* 0x000fe200078e0a02 */
[C---:B------:R-:W-:Y:S01]  /*1060*/  ISETP.GT.U32.AND P5, PT, R2.reuse, R0, PT ;  /* 0x000000000200720c */ /* 0x040fe20003fa4070 */
[----:B0-----:R-:W-:Y:S02]  /*1070*/  IMAD.MOV.U32 R13, RZ, RZ, R10 ;  /* 0x000000ffff0d7224 */ /* 0x001fe400078e000a */
[----:B------:R-:W-:Y:S01]  /*1080*/  VIADD R9, R11, 0x1e2 ;  /* 0x000001e20b097836 */ /* 0x000fe20000000000 */
[C---:B------:R-:W-:Y:S01]  /*1090*/  ISETP.GT.U32.AND P6, PT, R2.reuse, R7, PT ;  /* 0x000000070200720c */ /* 0x040fe20003fc4070 */
[----:B------:R-:W-:Y:S01]  /*10a0*/  @!P4 IMAD.MOV R13, RZ, RZ, -R13 ;  /* 0x000000ffff0dc224 */ /* 0x000fe200078e0a0d */
[C---:B------:R-:W-:Y:S01]  /*10b0*/  ISETP.GT.U32.AND P4, PT, R2.reuse, R4, PT ;  /* 0x000000040200720c */ /* 0x040fe20003f84070 */
[--C-:B------:R-:W-:Y:S01]  /*10c0*/  @!P0 IMAD.IADD R5, R5, 0x1, -R2.reuse ;  /* 0x0000000105058824 */ /* 0x100fe200078e0a02 */
[----:B------:R-:W-:Y:S01]  /*10d0*/  IABS R22, R9 ;  /* 0x0000000900167213 */ /* 0x000fe20000000000 */
[C---:B------:R-:W-:Y:S01]  /*10e0*/  VIADD R8, R11.reuse, 0x1e0 ;  /* 0x000001e00b087836 */ /* 0x040fe20000000000 */
[----:B------:R0:W-:Y:S01]  /*10f0*/  STL [R1+0x348], R13 ;  /* 0x0003480d01007387 */ /* 0x0001e20000100800 */
[C---:B------:R-:W-:Y:S01]  /*1100*/  VIADD R17, R11.reuse, 0x1d2 ;  /* 0x000001d20b117836 */ /* 0x040fe20000000000 */
[----:B------:R-:W-:Y:S01]  /*1110*/  ISETP.GT.U32.AND P0, PT, R2, R5, PT ;  /* 0x000000050200720c */ /* 0x000fe20003f04070 */
[----:B------:R-:W-:Y:S01]  /*1120*/  @!P5 IMAD.IADD R0, R0, 0x1, -R2 ;  /* 0x000000010000d824 */ /* 0x000fe200078e0a02 */
[----:B------:R-:W-:Y:S01]  /*1130*/  IABS R21, R8 ;  /* 0x0000000800157213 */ /* 0x000fe20000000000 */
[----:B------:R-:W-:-:S02]  /*1140*/  VIADD R29, R11, 0x14 ;  /* 0x000000140b1d7836 */ /* 0x000fc40000000000 */
[--C-:B------:R-:W-:Y:S01]  /*1150*/  @!P6 IMAD.IADD R7, R7, 0x1, -R2.reuse ;  /* 0x000000010707e824 */ /* 0x100fe200078e0a02 */
[----:B------:R-:W-:Y:S01]  /*1160*/  ISETP.GT.U32.AND P5, PT, R2, R0, PT ;  /* 0x000000000200720c */ /* 0x000fe20003fa4070 */
[----:B------:R-:W-:Y:S01]  /*1170*/  @!P4 IMAD.IADD R4, R4, 0x1, -R2 ;  /* 0x000000010404c824 */ /* 0x000fe200078e0a02 */
[----:B------:R-:W-:Y:S01]  /*1180*/  ISETP.GE.AND P6, PT, R6, RZ, PT ;  /* 0x000000ff0600720c */ /* 0x000fe20003fc6270 */
[----:B-1----:R-:W-:Y:S02]  /*1190*/  IMAD.MOV.U32 R3, RZ, RZ, R7 ;  /* 0x000000ffff037224 */ /* 0x002fe400078e0007 */
[----:B------:R-:W-:Y:S01]  /*11a0*/  IMAD.HI.U32 R7, R14, R22, RZ ;  /* 0x000000160e077227 */ /* 0x000fe200078e00ff */
[----:B------:R-:W-:-:S03]  /*11b0*/  ISETP.GT.U32.AND P4, PT, R2, R4, PT ;  /* 0x000000040200720c */ /* 0x000fc60003f84070 */
[----:B------:R-:W-:Y:S02]  /*11c0*/  VIADD R6, R11, 0x1e4 ;  /* 0x000001e40b067836 */ /* 0x000fe40000000000 */
[----:B------:R-:W-:Y:S02]  /*11d0*/  IMAD.MOV R7, RZ, RZ, -R7 ;  /* 0x000000ffff077224 */ /* 0x000fe400078e0a07 */
[----:B------:R-:W-:Y:S01]  /*11e0*/  @!P2 IMAD.MOV R3, RZ, RZ, -R3 ;  /* 0x000000ffff03a224 */ /* 0x000fe200078e0a03 */
[----:B------:R-:W-:Y:S01]  /*11f0*/  IABS R23, R6 ;  /* 0x0000000600177213 */ /* 0x000fe20000000000 */
[----:B------:R-:W-:Y:S01]  /*1200*/  IMAD R22, R2, R7, R22 ;  /* 0x0000000702167224 */ /* 0x000fe200078e0216 */
[----:B------:R-:W-:Y:S01]  /*1210*/  ISETP.GE.AND P2, PT, R6, RZ, PT ;  /* 0x000000ff0600720c */ /* 0x000fe20003f46270 */
[----:B------:R-:W-:Y:S01]  /*1220*/  @!P0 IMAD.IADD R5, R5, 0x1, -R2 ;  /* 0x0000000105058824 */ /* 0x000fe200078e0a02 */
[----:B------:R1:W-:Y:S01]  /*1230*/  STL [R1+0x3d0], R3 ;  /* 0x0003d00301007387 */ /* 0x0003e20000100800 */
[----:B------:R-:W-:Y:S01]  /*1240*/  IMAD.HI.U32 R10, R14, R23, RZ ;  /* 0x000000170e0a7227 */ /* 0x000fe200078e00ff */
[----:B------:R-:W-:-:S03]  /*1250*/  ISETP.GE.AND P0, PT, R9, RZ, PT ;  /* 0x000000ff0900720c */ /* 0x000fc60003f06270 */
[--C-:B------:R-:W-:Y:S01]  /*1260*/  @!P5 IMAD.IADD R0, R0, 0x1, -R2.reuse ;  /* 0x000000010000d824 */ /* 0x100fe200078e0a02 */
[----:B------:R-:W-:Y:S01]  /*1270*/  ISETP.GE.AND P5, PT, R8, RZ, PT ;  /* 0x000000ff0800720c */ /* 0x000fe20003fa6270 */
[----:B------:R-:W-:Y:S01]  /*1280*/  @!P4 IMAD.IADD R4, R4, 0x1, -R2 ;  /* 0x000000010404c824 */ /* 0x000fe200078e0a02 */
[----:B------:R-:W-:Y:S01]  /*1290*/  ISETP.GT.U32.AND P4, PT, R2, R22, PT ;  /* 0x000000160200720c */ /* 0x000fe20003f84070 */
[----:B0-----:R-:W-:Y:S02]  /*12a0*/  IMAD.MOV.U32 R13, RZ, RZ, R5 ;  /* 0x000000ffff0d7224 */ /* 0x001fe400078e0005 */
[----:B------:R-:W-:Y:S02]  /*12b0*/  IMAD.MOV R9, RZ, RZ, -R10 ;  /* 0x000000ffff097224 */ /* 0x000fe400078e0a0a */
[----:B-1----:R-:W-:Y:S02]  /*12c0*/  IMAD.MOV.U32 R3, RZ, RZ, R0 ;  /* 0x000000ffff037224 */ /* 0x002fe400078e0000 */
[----:B------:R-:W-:-:S04]  /*12d0*/  IMAD.HI.U32 R6, R14, R21, RZ ;  /* 0x000000150e067227 */ /* 0x000fc800078e00ff */
[----:B------:R-:W-:Y:S02]  /*12e0*/  @!P1 IMAD.MOV R13, RZ, RZ, -R13 ;  /* 0x000000ffff0d9224 */ /* 0x000fe400078e0a0d */
[C---:B------:R-:W-:Y:S02]  /*12f0*/  IMAD R23, R2.reuse, R9, R23 ;  /* 0x0000000902177224 */ /* 0x040fe400078e0217 */
[----:B------:R-:W-:Y:S01]  /*1300*/  @!P3 IMAD.MOV R3, RZ, RZ, -R3 ;  /* 0x000000ffff03b224 */ /* 0x000fe200078e0a03 */
[----:B------:R-:W-:Y:S01]  /*1310*/  STL [R1+0x3d4], R13 ;  /* 0x0003d40d01007387 */ /* 0x000fe20000100800 */
[----:B------:R-:W-:Y:S01]  /*1320*/  IMAD.MOV R6, RZ, RZ, -R6 ;  /* 0x000000ffff067224 */ /* 0x000fe200078e0a06 */
[C---:B------:R-:W-:Y:S01]  /*1330*/  ISETP.GT.U32.AND P1, PT, R2.reuse, R23, PT ;  /* 0x000000170200720c */ /* 0x040fe20003f24070 */
[C---:B------:R-:W-:Y:S01]  /*1340*/  VIADD R8, R11.reuse, 0x1dc ;  /* 0x000001dc0b087836 */ /* 0x040fe20000000000 */
[----:B------:R0:W-:Y:S01]  /*1350*/  STL [R1+0x3d8], R3 ;  /* 0x0003d80301007387 */ /* 0x0001e20000100800 */
[----:B------:R-:W-:Y:S01]  /*1360*/  IMAD R21, R2, R6, R21 ;  /* 0x0000000602157224 */ /* 0x000fe200078e0215 */
[----:B------:R-:W-:Y:S01]  /*1370*/  ISETP.GE.AND P3, PT, R20, RZ, PT ;  /* 0x000000ff1400720c */ /* 0x000fe20003f66270 */
[----:B------:R-:W-:Y:S01]  /*1380*/  @!P4 IMAD.IADD R22, R22, 0x1, -R2 ;  /* 0x000000011616c824 */ /* 0x000fe200078e0a02 */
[----:B------:R-:W-:Y:S01]  /*1390*/  IABS R20, R20 ;  /* 0x0000001400147213 */ /* 0x000fe20000000000 */
[C---:B------:R-:W-:Y:S01]  /*13a0*/  VIADD R6, R11.reuse, 0x1da ;  /* 0x000001da0b067836 */ /* 0x040fe20000000000 */
[----:B------:R-:W-:Y:S01]  /*13b0*/  IABS R19, R8 ;  /* 0x0000000800137213 */ /* 0x000fe20000000000 */
[----:B------:R-:W-:Y:S01]  /*13c0*/  VIADD R5, R11, 0x1d8 ;  /* 0x000001d80b057836 */ /* 0x000fe20000000000 */
[----:B------:R-:W-:Y:S01]  /*13d0*/  ISETP.GT.U32.AND P4, PT, R2, R22, PT ;  /* 0x000000160200720c */ /* 0x000fe20003f84070 */
[----:B------:R-:W-:Y:S01]  /*13e0*/  IMAD.HI.U32 R9, R14, R20, RZ ;  /* 0x000000140e097227 */ /* 0x000fe200078e00ff */
[----:B------:R-:W-:-:S02]  /*13f0*/  IABS R15, R6 ;  /* 0x00000006000f7213 */ /* 0x000fc40000000000 */
[----:B------:R-:W-:Y:S01]  /*1400*/  IABS R10, R5 ;  /* 0x00000005000a7213 */ /* 0x000fe20000000000 */
[----:B0-----:R-:W-:Y:S02]  /*1410*/  IMAD.MOV.U32 R3, RZ, RZ, R4 ;  /* 0x000000ffff037224 */ /* 0x001fe400078e0004 */
[----:B------:R-:W-:-:S04]  /*1420*/  IMAD.HI.U32 R7, R14, R19, RZ ;  /* 0x000000130e077227 */ /* 0x000fc800078e00ff */
[----:B------:R-:W-:Y:S01]  /*1430*/  @!P6 IMAD.MOV R3, RZ, RZ, -R3 ;  /* 0x000000ffff03e224 */ /* 0x000fe200078e0a03 */
[C---:B------:R-:W-:Y:S01]  /*1440*/  ISETP.GT.U32.AND P6, PT, R2.reuse, R21, PT ;  /* 0x000000150200720c */ /* 0x040fe20003fc4070 */
[----:B------:R-:W-:Y:S02]  /*1450*/  IMAD.MOV R9, RZ, RZ, -R9 ;  /* 0x000000ffff097224 */ /* 0x000fe400078e0a09 */
[----:B------:R-:W-:Y:S01]  /*1460*/  IMAD.MOV R7, RZ, RZ, -R7 ;  /* 0x000000ffff077224 */ /* 0x000fe200078e0a07 */
[----:B------:R0:W-:Y:S01]  /*1470*/  STL [R1+0x3cc], R3 ;  /* 0x0003cc0301007387 */ /* 0x0001e20000100800 */
[----:B------:R-:W-:Y:S02]  /*1480*/  @!P1 IMAD.IADD R23, R23, 0x1, -R2 ;  /* 0x0000000117179824 */ /* 0x000fe400078e0a02 */
[C---:B------:R-:W-:Y:S01]  /*1490*/  IMAD R20, R2.reuse, R9, R20 ;  /* 0x0000000902147224 */ /* 0x040fe200078e0214 */
[----:B------:R-:W-:Y:S01]  /*14a0*/  IABS R9, R17 ;  /* 0x0000001100097213 */ /* 0x000fe20000000000 */
[C---:B------:R-:W-:Y:S01]  /*14b0*/  IMAD R19, R2.reuse, R7, R19 ;  /* 0x0000000702137224 */ /* 0x040fe200078e0213 */
[----:B------:R-:W-:Y:S01]  /*14c0*/  ISETP.GT.U32.AND P1, PT, R2, R23, PT ;  /* 0x000000170200720c */ /* 0x000fe20003f24070 */
[--C-:B------:R-:W-:Y:S01]  /*14d0*/  @!P4 IMAD.IADD R22, R22, 0x1, -R2.reuse ;  /* 0x000000011616c824 */ /* 0x100fe200078e0a02 */
[C---:B------:R-:W-:Y:S01]  /*14e0*/  ISETP.GT.U32.AND P4, PT, R2.reuse, R20, PT ;  /* 0x000000140200720c */ /* 0x040fe20003f84070 */
[----:B------:R-:W-:Y:S01]  /*14f0*/  @!P6 IMAD.IADD R21, R21, 0x1, -R2 ;  /* 0x000000011515e824 */ /* 0x000fe200078e0a02 */
[----:B------:R-:W-:Y:S01]  /*1500*/  ISETP.GT.U32.AND P6, PT, R2, R19, PT ;  /* 0x000000130200720c */ /* 0x000fe20003fc4070 */
[----:B------:R-:W-:-:S04]  /*1510*/  IMAD.HI.U32 R16, R14, R15, RZ ;  /* 0x0000000f0e107227 */ /* 0x000fc800078e00ff */
[----:B------:R-:W-:Y:S02]  /*1520*/  IMAD.MOV R4, RZ, RZ, -R16 ;  /* 0x000000ffff047224 */ /* 0x000fe400078e0a10 */
[----:B------:R-:W-:Y:S02]  /*1530*/  VIADD R16, R11, 0x1d4 ;  /* 0x000001d40b107836 */ /* 0x000fe40000000000 */
[----:B------:R-:W-:Y:S02]  /*1540*/  IMAD R15, R2, R4, R15 ;  /* 0x00000004020f7224 */ /* 0x000fe400078e020f */
[--C-:B------:R-:W-:Y:S01]  /*1550*/  @!P1 IMAD.IADD R23, R23, 0x1, -R2.reuse ;  /* 0x0000000117179824 */ /* 0x100fe200078e0a02 */
[----:B------:R-:W-:Y:S01]  /*1560*/  IABS R7, R16 ;  /* 0x0000001000077213 */ /* 0x000fe20000000000 */
[----:B------:R-:W-:Y:S01]  /*1570*/  VIADD R4, R11, 0x1d6 ;  /* 0x000001d60b047836 */ /* 0x000fe20000000000 */
[----:B------:R-:W-:Y:S01]  /*1580*/  ISETP.GE.AND P1, PT, R8, RZ, PT ;  /* 0x000000ff0800720c */ /* 0x000fe20003f26270 */
[--C-:B------:R-:W-:Y:S01]  /*1590*/  @!P4 IMAD.IADD R20, R20, 0x1, -R2.reuse ;  /* 0x000000011414c824 */ /* 0x100fe200078e0a02 */
[----:B------:R-:W-:Y:S01]  /*15a0*/  ISETP.GT.U32.AND P4, PT, R2, R21, PT ;  /* 0x000000150200720c */ /* 0x000fe20003f84070 */
[----:B------:R-:W-:Y:S01]  /*15b0*/  @!P6 IMAD.IADD R19, R19, 0x1, -R2 ;  /* 0x000000011313e824 */ /* 0x000fe200078e0a02 */
[----:B------:R-:W-:Y:S01]  /*15c0*/  IABS R8, R4 ;  /* 0x0000000400087213 */ /* 0x000fe20000000000 */
[----:B------:R-:W-:-:S03]  /*15d0*/  IMAD.HI.U32 R0, R14, R10, RZ ;  /* 0x0000000a0e007227 */ /* 0x000fc600078e00ff */
[----:B------:R-:W-:Y:S01]  /*15e0*/  ISETP.GT.U32.AND P6, PT, R2, R19, PT ;  /* 0x000000130200720c */ /* 0x000fe20003fc4070 */
[----:B0-----:R-:W-:Y:S02]  /*15f0*/  IMAD.MOV.U32 R3, RZ, RZ, R23 ;  /* 0x000000ffff037224 */ /* 0x001fe400078e0017 */
[----:B------:R-:W-:Y:S02]  /*1600*/  IMAD.MOV R0, RZ, RZ, -R0 ;  /* 0x000000ffff007224 */ /* 0x000fe400078e0a00 */
[----:B------:R-:W-:-:S04]  /*1610*/  IMAD.HI.U32 R24, R14, R7, RZ ;  /* 0x000000070e187227 */ /* 0x000fc800078e00ff */
[----:B------:R-:W-:Y:S01]  /*1620*/  @!P2 IMAD.MOV R3, RZ, RZ, -R3 ;  /* 0x000000ffff03a224 */ /* 0x000fe200078e0a03 */
[----:B------:R-:W-:Y:S01]  /*1630*/  ISETP.GT.U32.AND P2, PT, R2, R20, PT ;  /* 0x000000140200720c */ /* 0x000fe20003f44070 */
[----:B------:R-:W-:-:S03]  /*1640*/  IMAD.HI.U32 R23, R14, R8, RZ ;  /* 0x000000080e177227 */ /* 0x000fc600078e00ff */
[----:B------:R0:W-:Y:S01]  /*1650*/  STL [R1+0xa8], R3 ;  /* 0x0000a80301007387 */ /* 0x0001e20000100800 */
[C---:B------:R-:W-:Y:S01]  /*1660*/  IMAD R10, R2.reuse, R0, R10 ;  /* 0x00000000020a7224 */ /* 0x040fe200078e020a */
[----:B------:R-:W-:Y:S01]  /*1670*/  IABS R0, R18 ;  /* 0x0000001200007213 */ /* 0x000fe20000000000 */
[----:B------:R-:W-:Y:S02]  /*1680*/  IMAD.MOV R24, RZ, RZ, -R24 ;  /* 0x000000ffff187224 */ /* 0x000fe400078e0a18 */
[----:B------:R-:W-:Y:S02]  /*1690*/  IMAD.MOV R23, RZ, RZ, -R23 ;  /* 0x000000ffff177224 */ /* 0x000fe400078e0a17 */
[----:B------:R-:W-:Y:S01]  /*16a0*/  @!P4 IMAD.IADD R21, R21, 0x1, -R2 ;  /* 0x000000011515c824 */ /* 0x000fe200078e0a02 */
[C---:B------:R-:W-:Y:S01]  /*16b0*/  ISETP.GT.U32.AND P4, PT, R2.reuse, R10, PT ;  /* 0x0000000a0200720c */ /* 0x040fe20003f84070 */
[----:B------:R-:W-:Y:S02]  /*16c0*/  IMAD R7, R2, R24, R7 ;  /* 0x0000001802077224 */ /* 0x000fe400078e0207 */
[----:B0-----:R-:W-:-:S02]  /*16d0*/  IMAD.MOV.U32 R3, RZ, RZ, R22 ;  /* 0x000000ffff037224 */ /* 0x001fc400078e0016 */
[C---:B------:R-:W-:Y:S02]  /*16e0*/  IMAD R8, R2.reuse, R23, R8 ;  /* 0x0000001702087224 */ /* 0x040fe400078e0208 */
[--C-:B------:R-:W-:Y:S01]  /*16f0*/  @!P6 IMAD.IADD R19, R19, 0x1, -R2.reuse ;  /* 0x000000011313e824 */ /* 0x100fe200078e0a02 */
[C---:B------:R-:W-:Y:S01]  /*1700*/  ISETP.GT.U32.AND P6, PT, R2.reuse, R7, PT ;  /* 0x000000070200720c */ /* 0x040fe20003fc4070 */
[----:B------:R-:W-:Y:S01]  /*1710*/  @!P0 IMAD.MOV R3, RZ, RZ, -R3 ;  /* 0x000000ffff038224 */ /* 0x000fe200078e0a03 */
[----:B------:R-:W-:Y:S01]  /*1720*/  ISETP.GT.U32.AND P0, PT, R2, R15, PT ;  /* 0x0000000f0200720c */ /* 0x000fe20003f04070 */
[--C-:B------:R-:W-:Y:S01]  /*1730*/  @!P2 IMAD.IADD R20, R20, 0x1, -R2.reuse ;  /* 0x000000011414a824 */ /* 0x100fe200078e0a02 */
[----:B------:R-:W-:Y:S01]  /*1740*/  ISETP.GT.U32.AND P2, PT, R2, R8, PT ;  /* 0x000000080200720c */ /* 0x000fe20003f44070 */
[----:B------:R-:W-:Y:S01]  /*1750*/  @!P4 IMAD.IADD R10, R10, 0x1, -R2 ;  /* 0x000000010a0ac824 */ /* 0x000fe200078e0a02 */
[----:B------:R0:W-:Y:S01]  /*1760*/  STL [R1+0xac], R3 ;  /* 0x0000ac0301007387 */ /* 0x0001e20000100800 */
[----:B------:R-:W-:Y:S01]  /*1770*/  IMAD.MOV.U32 R13, RZ, RZ, R21 ;  /* 0x000000ffff0d7224 */ /* 0x000fe200078e0015 */
[----:B------:R-:W-:Y:S01]  /*1780*/  ISETP.GE.AND P4, PT, R5, RZ, PT ;  /* 0x000000ff0500720c */ /* 0x000fe20003f86270 */
[----:B------:R-:W-:-:S04]  /*1790*/  IMAD.HI.U32 R22, R14, R9, RZ ;  /* 0x000000090e167227 */ /* 0x000fc800078e00ff */
[----:B------:R-:W-:Y:S01]  /*17a0*/  @!P6 IMAD.IADD R7, R7, 0x1, -R2 ;  /* 0x000000010707e824 */ /* 0x000fe200078e0a02 */
[----:B------:R-:W-:Y:S01]  /*17b0*/  ISETP.GT.U32.AND P6, PT, R2, R10, PT ;  /* 0x0000000a0200720c */ /* 0x000fe20003fc4070 */
[----:B------:R-:W-:Y:S02]  /*17c0*/  @!P5 IMAD.MOV R13, RZ, RZ, -R13 ;  /* 0x000000ffff0dd224 */ /* 0x000fe400078e0a0d */
[----:B0-----:R-:W-:Y:S02]  /*17d0*/  IMAD.MOV.U32 R3, RZ, RZ, R20 ;  /* 0x000000ffff037224 */ /* 0x001fe400078e0014 */
[----:B------:R-:W-:Y:S01]  /*17e0*/  @!P0 IMAD.IADD R15, R15, 0x1, -R2 ;  /* 0x000000010f0f8824 */ /* 0x000fe200078e0a02 */
[----:B------:R-:W-:Y:S01]  /*17f0*/  STL [R1+0xb0], R13 ;  /* 0x0000b00d01007387 */ /* 0x000fe20000100800 */
[----:B------:R-:W-:Y:S01]  /*1800*/  @!P3 IMAD.MOV R3, RZ, RZ, -R3 ;  /* 0x000000ffff03b224 */ /* 0x000fe200078e0a03 */
[----:B------:R-:W-:Y:S01]  /*1810*/  ISETP.GE.AND P0, PT, R6, RZ, PT ;  /* 0x000000ff0600720c */ /* 0x000fe20003f06270 */
[----:B------:R-:W-:Y:S01]  /*1820*/  IMAD.HI.U32 R23, R14, R0, RZ ;  /* 0x000000000e177227 */ /* 0x000fe200078e00ff */
[----:B------:R-:W-:-:S02]  /*1830*/  ISETP.GT.U32.AND P3, PT, R2, R7, PT ;  /* 0x000000070200720c */ /* 0x000fc40003f64070 */
[----:B------:R0:W-:Y:S01]  /*1840*/  STL [R1+0xb4], R3 ;  /* 0x0000b40301007387 */ /* 0x0001e20000100800 */
[----:B------:R-:W-:Y:S01]  /*1850*/  @!P2 IMAD.IADD R8, R8, 0x1, -R2 ;  /* 0x000000010808a824 */ /* 0x000fe200078e0a02 */
[C---:B------:R-:W-:Y:S01]  /*1860*/  ISETP.GT.U32.AND P2, PT, R2.reuse, R15, PT ;  /* 0x0000000f0200720c */ /* 0x040fe20003f44070 */
[----:B------:R-:W-:Y:S02]  /*1870*/  IMAD.MOV R22, RZ, RZ, -R22 ;  /* 0x000000ffff167224 */ /* 0x000fe400078e0a16 */
[----:B------:R-:W-:Y:S01]  /*1880*/  IMAD.MOV R23, RZ, RZ, -R23 ;  /* 0x000000ffff177224 */ /* 0x000fe200078e0a17 */
[C---:B------:R-:W-:Y:S01]  /*1890*/  ISETP.GT.U32.AND P5, PT, R2.reuse, R8, PT ;  /* 0x000000080200720c */ /* 0x040fe20003fa4070 */
[C---:B------:R-:W-:Y:S02]  /*18a0*/  IMAD R5, R2.reuse, R22, R9 ;  /* 0x0000001602057224 */ /* 0x040fe400078e0209 */
[----:B------:R-:W-:Y:S02]  /*18b0*/  IMAD R0, R2, R23, R0 ;  /* 0x0000001702007224 */ /* 0x000fe400078e0200 */
[----:B0-----:R-:W-:-:S02]  /*18c0*/  IMAD.MOV.U32 R3, RZ, RZ, R19 ;  /* 0x000000ffff037224 */ /* 0x001fc400078e0013 */
[C---:B------:R-:W-:Y:S02]  /*18d0*/  VIADD R9, R11.reuse, 0x1ce ;  /* 0x000001ce0b097836 */ /* 0x040fe40000000000 */
[----:B------:R-:W-:Y:S01]  /*18e0*/  @!P1 IMAD.MOV R3, RZ, RZ, -R3 ;  /* 0x000000ffff039224 */ /* 0x000fe200078e0a03 */
[----:B------:R-:W-:Y:S01]  /*18f0*/  ISETP.GT.U32.AND P1, PT, R2, R5, PT ;  /* 0x000000050200720c */ /* 0x000fe20003f24070 */
[----:B------:R-:W-:Y:S01]  /*1900*/  VIADD R6, R11, 0x1cc ;  /* 0x000001cc0b067836 */ /* 0x000fe20000000000 */
[----:B------:R-:W-:Y:S01]  /*1910*/  IABS R19, R9 ;  /* 0x0000000900137213 */ /* 0x000fe20000000000 */
[--C-:B------:R-:W-:Y:S01]  /*1920*/  @!P6 IMAD.IADD R10, R10, 0x1, -R2.reuse ;  /* 0x000000010a0ae824 */ /* 0x100fe200078e0a02 */
[----:B------:R-:W-:Y:S01]  /*1930*/  ISETP.GT.U32.AND P6, PT, R2, R0, PT ;  /* 0x000000000200720c */ /* 0x000fe20003fc4070 */
[--C-:B------:R-:W-:Y:S01]  /*1940*/  @!P2 IMAD.IADD R15, R15, 0x1, -R2.reuse ;  /* 0x000000010f0fa824 */ /* 0x100fe200078e0a02 */
[----:B------:R-:W-:Y:S01]  /*1950*/  IABS R20, R6 ;  /* 0x0000000600147213 */ /* 0x000fe20000000000 */
[----:B------:R-:W-:Y:S01]  /*1960*/  @!P5 IMAD.IADD R8, R8, 0x1, -R2 ;  /* 0x000000010808d824 */ /* 0x000fe200078e0a02 */
[----:B------:R-:W-:Y:S01]  /*1970*/  ISETP.GE.AND P2, PT, R4, RZ, PT ;  /* 0x000000ff0400720c */ /* 0x000fe20003f46270 */
[----:B------:R0:W-:Y:S01]  /*1980*/  STL [R1+0xc0], R3 ;  /* 0x0000c00301007387 */ /* 0x0001e20000100800 */
[----:B------:R-:W-:Y:S01]  /*1990*/  ISETP.GE.AND P5, PT, R16, RZ, PT ;  /* 0x000000ff1000720c */ /* 0x000fe20003fa6270 */
[----:B------:R-:W-:-:S02]  /*19a0*/  IMAD.MOV.U32 R4, RZ, RZ, R20 ;  /* 0x000000ffff047224 */ /* 0x000fc400078e0014 */
[----:B------:R-:W-:-:S04]  /*19b0*/  IMAD.HI.U32 R16, R14, R19, RZ ;  /* 0x000000130e107227 */ /* 0x000fc800078e00ff */
[----:B------:R-:W-:Y:S02]  /*19c0*/  IMAD.MOV.U32 R13, RZ, RZ, R15 ;  /* 0x000000ffff0d7224 */ /* 0x000fe400078e000f */
[----:B------:R-:W-:Y:S01]  /*19d0*/  @!P3 IMAD.IADD R7, R7, 0x1, -R2 ;  /* 0x000000010707b824 */ /* 0x000fe200078e0a02 */
[----:B------:R-:W-:Y:S01]  /*19e0*/  ISETP.GE.AND P3, PT, R17, RZ, PT ;  /* 0x000000ff1100720c */ /* 0x000fe20003f66270 */
[----:B0-----:R-:W-:Y:S02]  /*19f0*/  IMAD.MOV.U32 R3, RZ, RZ, R10 ;  /* 0x000000ffff037224 */ /* 0x001fe400078e000a */
[----:B------:R-:W-:Y:S01]  /*1a00*/  @!P1 IMAD.IADD R5, R5, 0x1, -R2 ;  /* 0x0000000105059824 */ /* 0x000fe200078e0a02 */
[----:B------:R-:W-:Y:S01]  /*1a10*/  ISETP.GE.AND P1, PT, R18, RZ, PT ;  /* 0x000000ff1200720c */ /* 0x000fe20003f26270 */
[----:B------:R-:W-:-:S04]  /*1a20*/  IMAD.HI.U32 R17, R14, R4, RZ ;  /* 0x000000040e117227 */ /* 0x000fc800078e00ff */
[----:B------:R-:W-:Y:S02]  /*1a30*/  IMAD.MOV R16, RZ, RZ, -R16 ;  /* 0x000000ffff107224 */ /* 0x000fe400078e0a10 */
[----:B------:R-:W-:Y:S01]  /*1a40*/  @!P0 IMAD.MOV R13, RZ, RZ, -R13 ;  /* 0x000000ffff0d8224 */ /* 0x000fe200078e0a0d */
[----:B------:R-:W-:Y:S01]  /*1a50*/  ISETP.GT.U32.AND P0, PT, R2, R5, PT ;  /* 0x000000050200720c */ /* 0x000fe20003f04070 */
[----:B------:R-:W-:Y:S01]  /*1a60*/  @!P6 IMAD.IADD R0, R0, 0x1, -R2 ;  /* 0x000000010000e824 */ /* 0x000fe200078e0a02 */
[----:B------:R-:W-:Y:S01]  /*1a70*/  ISETP.GE.AND P6, PT, R9, RZ, PT ;  /* 0x000000ff0900720c */ /* 0x000fe20003fc6270 */
[----:B------:R-:W-:Y:S01]  /*1a80*/  @!P4 IMAD.MOV R3, RZ, RZ, -R3 ;  /* 0x000000ffff03c224 */ /* 0x000fe200078e0a03 */
[----:B------:R-:W-:Y:S01]  /*1a90*/  STL [R1+0xe8], R13 ;  /* 0x0000e80d01007387 */ /* 0x000fe20000100800 */
[----:B------:R-:W-:Y:S01]  /*1aa0*/  IMAD.MOV R15, RZ, RZ, -R17 ;  /* 0x000000ffff0f7224 */ /* 0x000fe200078e0a11 */
[C---:B------:R-:W-:Y:S01]  /*1ab0*/  ISETP.GT.U32.AND P4, PT, R2.reuse, R0, PT ;  /* 0x000000000200720c */ /* 0x040fe20003f84070 */
[C---:B------:R-:W-:Y:S01]  /*1ac0*/  IMAD R9, R2.reuse, R16, R19 ;  /* 0x0000001002097224 */ /* 0x040fe200078e0213 */
[----:B------:R0:W-:Y:S01]  /*1ad0*/  STL [R1+0xec], R3 ;  /* 0x0000ec0301007387 */ /* 0x0001e20000100800 */
[----:B------:R-:W-:-:S02]  /*1ae0*/  IMAD R4, R2, R15, R4 ;  /* 0x0000000f02047224 */ /* 0x000fc400078e0204 */
[----:B------:R-:W-:Y:S01]  /*1af0*/  @!P2 IMAD.MOV R8, RZ, RZ, -R8 ;  /* 0x000000ffff08a224 */ /* 0x000fe200078e0a08 */
[----:B------:R-:W-:Y:S01]  /*1b00*/  ISETP.GT.U32.AND P2, PT, R2, R9, PT ;  /* 0x000000090200720c */ /* 0x000fe20003f44070 */
[----:B------:R-:W-:Y:S01]  /*1b10*/  @!P0 IMAD.IADD R5, R5, 0x1, -R2 ;  /* 0x0000000105058824 */ /* 0x000fe200078e0a02 */
[----:B------:R-:W-:Y:S01]  /*1b20*/  ISETP.GE.AND P0, PT, R6, RZ, PT ;  /* 0x000000ff0600720c */ /* 0x000fe20003f06270 */
[C---:B------:R-:W-:Y:S01]  /*1b30*/  VIADD R15, R11.reuse, 0x1c6 ;  /* 0x000001c60b0f7836 */ /* 0x040fe20000000000 */
[----:B------:R1:W-:Y:S01]  /*1b40*/  STL [R1+0xfc], R8 ;  /* 0x0000fc0801007387 */ /* 0x0003e20000100800 */
[C---:B------:R-:W-:Y:S02]  /*1b50*/  VIADD R21, R11.reuse, 0x1be ;  /* 0x000001be0b157836 */ /* 0x040fe40000000000 */
[----:B0-----:R-:W-:Y:S02]  /*1b60*/  IMAD.MOV.U32 R3, RZ, RZ, R7 ;  /* 0x000000ffff037224 */ /* 0x001fe400078e0007 */
[----:B------:R-:W-:-:S02]  /*1b70*/  VIADD R7, R11, 0x1ca ;  /* 0x000001ca0b077836 */ /* 0x000fc40000000000 */
[----:B------:R-:W-:Y:S01]  /*1b80*/  @!P5 IMAD.MOV R3, RZ, RZ, -R3 ;  /* 0x000000ffff03d224 */ /* 0x000fe200078e0a03 */
[----:B------:R-:W-:Y:S01]  /*1b90*/  ISETP.GT.U32.AND P5, PT, R2, R4, PT ;  /* 0x000000040200720c */ /* 0x000fe20003fa4070 */
[--C-:B------:R-:W-:Y:S01]  /*1ba0*/  @!P2 IMAD.IADD R9, R9, 0x1, -R2.reuse ;  /* 0x000000010909a824 */ /* 0x100fe200078e0a02 */
[----:B------:R-:W-:Y:S01]  /*1bb0*/  IABS R6, R7 ;  /* 0x0000000700067213 */ /* 0x000fe20000000000 */
[----:B-1----:R-:W-:Y:S01]  /*1bc0*/  VIADD R8, R11, 0x1c8 ;  /* 0x000001c80b087836 */ /* 0x002fe20000000000 */
[----:B------:R0:W-:Y:S01]  /*1bd0*/  STL [R1+0x118], R3 ;  /* 0x0001180301007387 */ /* 0x0001e20000100800 */
[----:B------:R-:W-:Y:S01]  /*1be0*/  @!P4 IMAD.IADD R0, R0, 0x1, -R2 ;  /* 0x000000010000c824 */ /* 0x000fe200078e0a02 */
[----:B------:R-:W-:Y:S01]  /*1bf0*/  ISETP.GE.AND P4, PT, R7, RZ, PT ;  /* 0x000000ff0700720c */ /* 0x000fe20003f86270 */
[----:B------:R-:W-:Y:S01]  /*1c00*/  VIADD R18, R11, 0x1bc ;  /* 0x000001bc0b127836 */ /* 0x000fe20000000000 */
[----:B------:R-:W-:Y:S02]  /*1c10*/  IABS R10, R8 ;  /* 0x00000008000a7213 */ /* 0x000fe40000000000 */
[----:B------:R-:W-:Y:S01]  /*1c20*/  ISETP.GE.AND P2, PT, R8, RZ, PT ;  /* 0x000000ff0800720c */ /* 0x000fe20003f46270 */
[----:B------:R-:W-:Y:S01]  /*1c30*/  IMAD.HI.U32 R8, R14, R6, RZ ;  /* 0x000000060e087227 */ /* 0x000fe200078e00ff */
[----:B------:R-:W-:-:S03]  /*1c40*/  IABS R17, R18 ;  /* 0x0000001200117213 */ /* 0x000fc60000000000 */
[----:B0-----:R-:W-:Y:S02]  /*1c50*/  IMAD.MOV.U32 R3, RZ, RZ, R5 ;  /* 0x000000ffff037224 */ /* 0x001fe400078e0005 */
[----:B------:R-:W-:Y:S01]  /*1c60*/  @!P5 IMAD.IADD R4, R4, 0x1, -R2 ;  /* 0x000000010404d824 */ /* 0x000fe200078e0a02 */
[C---:B------:R-:W-:Y:S01]  /*1c70*/  ISETP.GT.U32.AND P5, PT, R2.reuse, R9, PT ;  /* 0x000000090200720c */ /* 0x040fe20003fa4070 */
[----:B------:R-:W-:Y:S02]  /*1c80*/  @!P3 IMAD.MOV R3, RZ, RZ, -R3 ;  /* 0x000000ffff03b224 */ /* 0x000fe400078e0a03 */
[----:B------:R-:W-:Y:S01]  /*1c90*/  IMAD.MOV.U32 R7, RZ, RZ, R10 ;  /* 0x000000ffff077224 */ /* 0x000fe200078e000a */
[----:B------:R-:W-:Y:S01]  /*1ca0*/  ISETP.GT.U32.AND P3, PT, R2, R4, PT ;  /* 0x000000040200720c */ /* 0x000fe20003f64070 */
[----:B------:R-:W-:Y:S01]  /*1cb0*/  VIADD R10, R11, 0x1c2 ;  /* 0x000001c20b0a7836 */ /* 0x000fe20000000000 */
[----:B------:R0:W-:Y:S01]  /*1cc0*/  STL [R1+0x11c], R3 ;  /* 0x00011c0301007387 */ /* 0x0001e20000100800 */
[----:B------:R-:W-:-:S04]  /*1cd0*/  IMAD.HI.U32 R5, R14, R7, RZ ;  /* 0x000000070e057227 */ /* 0x000fc800078e00ff */
[----:B------:R-:W-:Y:S02]  /*1ce0*/  IMAD.MOV R5, RZ, RZ, -R5 ;  /* 0x000000ffff057224 */ /* 0x000fe400078e0a05 */
[----:B------:R-:W-:Y:S02]  /*1cf0*/  @!P5 IMAD.IADD R9, R9, 0x1, -R2 ;  /* 0x000000010909d824 */ /* 0x000fe400078e0a02 */
[----:B------:R-:W-:Y:S02]  /*1d00*/  IMAD R5, R2, R5, R7 ;  /* 0x0000000502057224 */ /* 0x000fe400078e0207 */
[----:B0-----:R-:W-:Y:S02]  /*1d10*/  IMAD.MOV.U32 R3, RZ, RZ, R0 ;  /* 0x000000ffff037224 */ /* 0x001fe400078e0000 */
[----:B------:R-:W-:Y:S02]  /*1d20*/  IMAD.MOV R0, RZ, RZ, -R8 ;  /* 0x000000ffff007224 */ /* 0x000fe400078e0a08 */
[----:B------:R-:W-:-:S02]  /*1d30*/  IMAD.MOV.U32 R13, RZ, RZ, R9 ;  /* 0x000000ffff0d7224 */ /* 0x000fc400078e0009 */
[C---:B------:R-:W-:Y:S02]  /*1d40*/  IMAD R6, R2.reuse, R0, R6 ;  /* 0x0000000002067224 */ /* 0x040fe400078e0206 */
[----:B------:R-:W-:Y:S01]  /*1d50*/  @!P6 IMAD.MOV R13, RZ, RZ, -R13 ;  /* 0x000000ffff0de224 */ /* 0x000fe200078e0a0d */
[C---:B------:R-:W-:Y:S01]  /*1d60*/  ISETP.GT.U32.AND P6, PT, R2.reuse, R5, PT ;  /* 0x000000050200720c */ /* 0x040fe20003fc4070 */
[----:B------:R-:W-:Y:S01]  /*1d70*/  @!P1 IMAD.MOV R3, RZ, RZ, -R3 ;  /* 0x000000ffff039224 */ /* 0x000fe200078e0a03 */
[----:B------:R-:W-:Y:S01]  /*1d80*/  ISETP.GT.U32.AND P5, PT, R2, R6, PT ;  /* 0x000000060200720c */ /* 0x000fe20003fa4070 */
[----:B------:R-:W-:Y:S01]  /*1d90*/  @!P3 IMAD.IADD R4, R4, 0x1, -R2 ;  /* 0x000000010404b824 */ /* 0x000fe200078e0a02 */
[----:B------:R-:W-:Y:S01]  /*1da0*/  ISETP.GE.AND P1, PT, R15, RZ, PT ;  /* 0x000000ff0f00720c */ /* 0x000fe20003f26270 */
[C---:B------:R-:W-:Y:S01]  /*1db0*/  VIADD R8, R11.reuse, 0x1c4 ;  /* 0x000001c40b087836 */ /* 0x040fe20000000000 */
[----:B------:R-:W-:Y:S01]  /*1dc0*/  IABS R15, R15 ;  /* 0x0000000f000f7213 */ /* 0x000fe20000000000 */
[----:B------:R0:W-:Y:S01]  /*1dd0*/  STL [R1+0x14c], R3 ;  /* 0x00014c0301007387 */ /* 0x0001e20000100800 */
[----:B------:R-:W-:-:S02]  /*1de0*/  VIADD R0, R11, 0x1c0 ;  /* 0x000001c00b007836 */ /* 0x000fc40000000000 */
[----:B------:R-:W-:Y:S01]  /*1df0*/  ISETP.GE.AND P3, PT, R8, RZ, PT ;  /* 0x000000ff0800720c */ /* 0x000fe20003f66270 */
[----:B------:R-:W-:Y:S01]  /*1e00*/  IMAD.HI.U32 R7, R14, R15, RZ ;  /* 0x0000000f0e077227 */ /* 0x000fe200078e00ff */
[----:B------:R-:W-:Y:S01]  /*1e10*/  IABS R8, R8 ;  /* 0x0000000800087213 */ /* 0x000fe20000000000 */
[----:B------:R-:W-:Y:S01]  /*1e20*/  STL [R1+0x150], R13 ;  /* 0x0001500d01007387 */ /* 0x000fe20000100800 */
[----:B------:R-:W-:Y:S01]  /*1e30*/  IABS R9, R0 ;  /* 0x0000000000097213 */ /* 0x000fe20000000000 */
[----:B------:R-:W-:Y:S02]  /*1e40*/  @!P5 IMAD.IADD R6, R6, 0x1, -R2 ;  /* 0x000000010606d824 */ /* 0x000fe400078e0a02 */
[----:B0-----:R-:W-:Y:S02]  /*1e50*/  IMAD.MOV.U32 R3, RZ, RZ, R4 ;  /* 0x000000ffff037224 */ /* 0x001fe400078e0004 */
[----:B------:R-:W-:Y:S01]  /*1e60*/  IMAD.MOV R7, RZ, RZ, -R7 ;  /* 0x000000ffff077224 */ /* 0x000fe200078e0a07 */
[----:B------:R-:W-:Y:S01]  /*1e70*/  ISETP.GT.U32.AND P5, PT, R2, R6, PT ;  /* 0x000000060200720c */ /* 0x000fe20003fa4070 */
[----:B------:R-:W-:Y:S01]  /*1e80*/  @!P0 IMAD.MOV R3, RZ, RZ, -R3 ;  /* 0x000000ffff038224 */ /* 0x000fe200078e0a03 */
[----:B------:R-:W-:Y:S01]  /*1e90*/  ISETP.GE.AND P0, PT, R10, RZ, PT ;  /* 0x000000ff0a00720c */ /* 0x000fe20003f06270 */
[----:B------:R-:W-:Y:S01]  /*1ea0*/  @!P6 IMAD.IADD R5, R5, 0x1, -R2 ;  /* 0x000000010505e824 */ /* 0x000fe200078e0a02 */
[----:B------:R-:W-:Y:S01]  /*1eb0*/  IABS R10, R10 ;  /* 0x0000000a000a7213 */ /* 0x000fe20000000000 */
[----:B------:R-:W-:Y:S01]  /*1ec0*/  IMAD R15, R2, R7, R15 ;  /* 0x00000007020f7224 */ /* 0x000fe200078e020f */
[----:B------:R0:W-:Y:S01]  /*1ed0*/  STL [R1+0x154], R3 ;  /* 0x0001540301007387 */ /* 0x0001e20000100800 */
[----:B------:R-:W-:Y:S01]  /*1ee0*/  IMAD.HI.U32 R4, R14, R8, RZ ;  /* 0x000000080e047227 */ /* 0x000fe200078e00ff */
[----:B------:R-:W-:-:S03]  /*1ef0*/  ISETP.GT.U32.AND P6, PT, R2, R5, PT ;  /* 0x000000050200720c */ /* 0x000fc60003fc4070 */
[----:B------:R-:W-:-:S04]  /*1f00*/  IMAD.HI.U32 R16, R14, R10, RZ ;  /* 0x0000000a0e107227 */ /* 0x000fc800078e00ff */
[----:B------:R-:W-:Y:S01]  /*1f10*/  @!P5 IMAD.IADD R6, R6, 0x1, -R2 ;  /* 0x000000010606d824 */ /* 0x000fe200078e0a02 */
[----:B------:R-:W-:Y:S01]  /*1f20*/  ISETP.GT.U32.AND P5, PT, R2, R15, PT ;  /* 0x0000000f0200720c */ /* 0x000fe20003fa4070 */
[----:B------:R-:W-:-:S04]  /*1f30*/  IMAD.HI.U32 R7, R14, R9, RZ ;  /* 0x000000090e077227 */ /* 0x000fc800078e00ff */
[----:B------:R-:W-:Y:S02]  /*1f40*/  IMAD.MOV R16, RZ, RZ, -R16 ;  /* 0x000000ffff107224 */ /* 0x000fe400078e0a10 */
[----:B------:R-:W-:Y:S02]  /*1f50*/  IMAD.MOV R4, RZ, RZ, -R4 ;  /* 0x000000ffff047224 */ /* 0x000fe400078e0a04 */
[----:B------:R-:W-:Y:S02]  /*1f60*/  IMAD.MOV R7, RZ, RZ, -R7 ;  /* 0x000000ffff077224 */ /* 0x000fe400078e0a07 */
[C---:B------:R-:W-:Y:S02]  /*1f70*/  IMAD R10, R2.reuse, R16, R10 ;  /* 0x00000010020a7224 */ /* 0x040fe400078e020a */
[----:B------:R-:W-:Y:S01]  /*1f80*/  IMAD R8, R2, R4, R8 ;  /* 0x0000000402087224 */ /* 0x000fe200078e0208 */
[----:B------:R-:W-:Y:S01]  /*1f90*/  IABS R4, R21 ;  /* 0x0000001500047213 */ /* 0x000fe20000000000 */
[----:B0-----:R-:W-:-:S02]  /*1fa0*/  IMAD.MOV.U32 R3, RZ, RZ, R6 ;  /* 0x000000ffff037224 */ /* 0x001fc400078e0006 */
[C---:B------:R-:W-:Y:S02]  /*1fb0*/  IMAD R9, R2.reuse, R7, R9 ;  /* 0x0000000702097224 */ /* 0x040fe400078e0209 */
[--C-:B------:R-:W-:Y:S01]  /*1fc0*/  @!P6 IMAD.IADD R5, R5, 0x1, -R2.reuse ;  /* 0x000000010505e824 */ /* 0x100fe200078e0a02 */
[C---:B------:R-:W-:Y:S01]  /*1fd0*/  ISETP.GT.U32.AND P6, PT, R2.reuse, R10, PT ;  /* 0x0000000a0200720c */ /* 0x040fe20003fc4070 */
[----:B------:R-:W-:Y:S01]  /*1fe0*/  @!P4 IMAD.MOV R3, RZ, RZ, -R3 ;  /* 0x000000ffff03c224 */ /* 0x000fe200078e0a03 */
[C---:B------:R-:W-:Y:S01]  /*1ff0*/  ISETP.GT.U32.AND P4, PT, R2.reuse, R8, PT ;  /* 0x000000080200720c */ /* 0x040fe20003f84070 */
[----:B------:R-:W-:Y:S01]  /*2000*/  @!P5 IMAD.IADD R15, R15, 0x1, -R2 ;  /* 0x000000010f0fd824 */ /* 0x000fe200078e0a02 */
[----:B------:R-:W-:Y:S01]  /*2010*/  ISETP.GT.U32.AND P5, PT, R2, R9, PT ;  /* 0x000000090200720c */ /* 0x000fe20003fa4070 */
[----:B------:R-:W-:Y:S01]  /*2020*/  IMAD.HI.U32 R6, R14, R4, RZ ;  /* 0x000000040e067227 */ /* 0x000fe200078e00ff */
[----:B------:R0:W-:Y:S03]  /*2030*/  STL [R1+0x158], R3 ;  /* 0x0001580301007387 */ /* 0x0001e60000100800 */
[----:B------:R-:W-:-:S02]  /*2040*/  IMAD.MOV R6, RZ, RZ, -R6 ;  /* 0x000000ffff067224 */ /* 0x000fc400078e0a06 */
[----:B------:R-:W-:Y:S02]  /*2050*/  VIADD R7, R11, 0x1ba ;  /* 0x000001ba0b077836 */ /* 0x000fe40000000000 */
[--C-:B------:R-:W-:Y:S02]  /*2060*/  @!P6 IMAD.IADD R10, R10, 0x1, -R2.reuse ;  /* 0x000000010a0ae824 */ /* 0x100fe400078e0a02 */
[--C-:B------:R-:W-:Y:S01]  /*2070*/  @!P4 IMAD.IADD R8, R8, 0x1, -R2.reuse ;  /* 0x000000010808c824 */ /* 0x100fe200078e0a02 */
[C---:B------:R-:W-:Y:S01]  /*2080*/  ISETP.GT.U32.AND P4, PT, R2.reuse, R15, PT ;  /* 0x0000000f0200720c */ /* 0x040fe20003f84070 */
[----:B------:R-:W-:Y:S01]  /*2090*/  @!P5 IMAD.IADD R9, R9, 0x1, -R2 ;  /* 0x000000010909d824 */ /* 0x000fe200078e0a02 */
[C---:B------:R-:W-:Y:S01]  /*20a0*/  ISETP.GT.U32.AND P5, PT, R2.reuse, R10, PT ;  /* 0x0000000a0200720c */ /* 0x040fe20003fa4070 */
[----:B0-----:R-:W-:Y:S01]  /*20b0*/  IMAD.MOV.U32 R3, RZ, RZ, R5 ;  /* 0x000000ffff037224 */ /* 0x001fe200078e0005 */
[----:B------:R-:W-:Y:S01]  /*20c0*/  ISETP.GT.U32.AND P6, PT, R2, R8, PT ;  /* 0x000000080200720c */ /* 0x000fe20003fc4070 */
[----:B------:R-:W-:Y:S01]  /*20d0*/  IMAD.HI.U32 R5, R14, R17, RZ ;  /* 0x000000110e057227 */ /* 0x000fe200078e00ff */
[----:B------:R-:W-:-:S03]  /*20e0*/  IABS R20, R7 ;  /* 0x0000000700147213 */ /* 0x000fc60000000000 */
[----:B------:R-:W-:Y:S02]  /*20f0*/  IMAD.MOV R5, RZ, RZ, -R5 ;  /* 0x000000ffff057224 */ /* 0x000fe400078e0a05 */
[----:B------:R-:W-:Y:S01]  /*2100*/  @!P2 IMAD.MOV R3, RZ, RZ, -R3 ;  /* 0x000000ffff03a224 */ /* 0x000fe200078e0a03 */
[C---:B------:R-:W-:Y:S01]  /*2110*/  ISETP.GT.U32.AND P2, PT, R2.reuse, R9, PT ;  /* 0x000000090200720c */ /* 0x040fe20003f44070 */
[C---:B------:R-:W-:Y:S02]  /*2120*/  IMAD R4, R2.reuse, R6, R4 ;  /* 0x0000000602047224 */ /* 0x040fe400078e0204 */
[C---:B------:R-:W-:Y:S01]  /*2130*/  IMAD R17, R2.reuse, R5, R17 ;  /* 0x0000000502117224 */ /* 0x040fe200078e0211 */
[----:B------:R0:W-:Y:S01]  /*2140*/  STL [R1+0x15c], R3 ;  /* 0x00015c0301007387 */ /* 0x0001e20000100800 */
[--C-:B------:R-:W-:Y:S01]  /*2150*/  @!P4 IMAD.IADD R15, R15, 0x1, -R2.reuse ;  /* 0x000000010f0fc824 */ /* 0x100fe200078e0a02 */
[----:B------:R-:W-:Y:S01]  /*2160*/  ISETP.GT.U32.AND P4, PT, R2, R4, PT ;  /* 0x000000040200720c */ /* 0x000fe20003f84070 */
[----:B------:R-:W-:Y:S01]  /*2170*/  @!P5 IMAD.IADD R10, R10, 0x1, -R2 ;  /* 0x000000010a0ad824 */ /* 0x000fe200078e0a02 */
[----:B------:R-:W-:Y:S01]  /*2180*/  ISETP.GT.U32.AND P5, PT, R2, R17, PT ;  /* 0x000000110200720c */ /* 0x000fe20003fa4070 */
[----:B------:R-:W-:-:S02]  /*2190*/  VIADD R5, R11, 0x1b6 ;  /* 0x000001b60b057836 */ /* 0x000fc40000000000 */
[----:B------:R-:W-:Y:S02]  /*21a0*/  VIADD R6, R11, 0x1b8 ;  /* 0x000001b80b067836 */ /* 0x000fe40000000000 */
[--C-:B------:R-:W-:Y:S01]  /*21b0*/  @!P2 IMAD.IADD R9, R9, 0x1, -R2.reuse ;  /* 0x000000010909a824 */ /* 0x100fe200078e0a02 */
[----:B------:R-:W-:Y:S01]  /*21c0*/  ISETP.GE.AND P2, PT, R21, RZ, PT ;  /* 0x000000ff1500720c */ /* 0x000fe20003f46270 */
[--C-:B------:R-:W-:Y:S01]  /*21d0*/  @!P6 IMAD.IADD R8, R8, 0x1, -R2.reuse ;  /* 0x000000010808e824 */ /* 0x100fe200078e0a02 */
[----:B------:R-:W-:Y:S01]  /*21e0*/  IABS R21, R5 ;  /* 0x0000000500157213 */ /* 0x000fe20000000000 */
[----:B------:R-:W-:Y:S01]  /*21f0*/  IMAD.HI.U32 R16, R14, R20, RZ ;  /* 0x000000140e107227 */ /* 0x000fe200078e00ff */
[----:B------:R-:W-:Y:S02]  /*2200*/  IABS R19, R6 ;  /* 0x0000000600137213 */ /* 0x000fe40000000000 */
[----:B------:R-:W-:Y:S01]  /*2210*/  ISETP.GE.AND P6, PT, R0, RZ, PT ;  /* 0x000000ff0000720c */ /* 0x000fe20003fc6270 */
[--C-:B------:R-:W-:Y:S01]  /*2220*/  @!P4 IMAD.IADD R4, R4, 0x1, -R2.reuse ;  /* 0x000000010404c824 */ /* 0x100fe200078e0a02 */
[----:B------:R-:W-:Y:S01]  /*2230*/  ISETP.GE.AND P4, PT, R18, RZ, PT ;  /* 0x000000ff1200720c */ /* 0x000fe20003f86270 */
[----:B------:R-:W-:-:S02]  /*2240*/  @!P5 IMAD.IADD R17, R17, 0x1, -R2 ;  /* 0x000000011111d824 */ /* 0x000fc400078e0a02 */
[----:B------:R-:W-:Y:S02]  /*2250*/  IMAD.MOV.U32 R18, RZ, RZ, R21 ;  /* 0x000000ffff127224 */ /* 0x000fe400078e0015 */
[----:B------:R-:W-:Y:S01]  /*2260*/  IMAD.MOV.U32 R13, RZ, RZ, R15 ;  /* 0x000000ffff0d7224 */ /* 0x000fe200078e000f */
[----:B------:R-:W-:Y:S01]  /*2270*/  ISETP.GT.U32.AND P5, PT, R2, R17, PT ;  /* 0x000000110200720c */ /* 0x000fe20003fa4070 */
[----:B------:R-:W-:-:S04]  /*2280*/  IMAD.HI.U32 R15, R14, R18, RZ ;  /* 0x000000120e0f7227 */ /* 0x000fc800078e00ff */
[----:B------:R-:W-:Y:S02]  /*2290*/  IMAD.MOV R16, RZ, RZ, -R16 ;  /* 0x000000ffff107224 */ /* 0x000fe400078e0a10 */
[----:B0-----:R-:W-:Y:S02]  /*22a0*/  IMAD.MOV.U32 R3, RZ, RZ, R8 ;  /* 0x000000ffff037224 */ /* 0x001fe400078e0008 */
[----:B------:R-:W-:Y:S02]  /*22b0*/  IMAD.MOV R8, RZ, RZ, -R15 ;  /* 0x000000ffff087224 */ /* 0x000fe400078e0a0f */
[----:B------:R-:W-:Y:S01]  /*22c0*/  @!P1 IMAD.MOV R13, RZ, RZ, -R13 ;  /* 0x000000ffff0d9224 */ /* 0x000fe200078e0a0d */
[C---:B------:R-:W-:Y:S01]  /*22d0*/  ISETP.GT.U32.AND P1, PT, R2.reuse, R4, PT ;  /* 0x000000040200720c */ /* 0x040fe20003f24070 */
[C---:B------:R-:W-:Y:S02]  /*22e0*/  IMAD R20, R2.reuse, R16, R20 ;  /* 0x0000001002147224 */ /* 0x040fe400078e0214 */
[----:B------:R-:W-:Y:S01]  /*22f0*/  IMAD R18, R2, R8, R18 ;  /* 0x0000000802127224 */ /* 0x000fe200078e0212 */
[----:B------:R-:W-:Y:S01]  /*2300*/  STL [R1+0x160], R13 ;  /* 0x0001600d01007387 */ /* 0x000fe20000100800 */
[----:B------:R-:W-:-:S04]  /*2310*/  IMAD.HI.U32 R0, R14, R19, RZ ;  /* 0x000000130e007227 */ /* 0x000fc800078e00ff */
[----:B------:R-:W-:Y:S01]  /*2320*/  @!P3 IMAD.MOV R3, RZ, RZ, -R3 ;  /* 0x000000ffff03b224 */ /* 0x000fe200078e0a03 */
[C---:B------:R-:W-:Y:S01]  /*2330*/  ISETP.GT.U32.AND P3, PT, R2.reuse, R20, PT ;  /* 0x000000140200720c */ /* 0x040fe20003f64070 */
[----:B------:R-:W-:Y:S01]  /*2340*/  @!P5 IMAD.IADD R17, R17, 0x1, -R2 ;  /* 0x000000011111d824 */ /* 0x000fe200078e0a02 */
[----:B------:R-:W-:Y:S01]  /*2350*/  ISETP.GT.U32.AND P5, PT, R2, R18, PT ;  /* 0x000000120200720c */ /* 0x000fe20003fa4070 */
[----:B------:R-:W-:Y:S01]  /*2360*/  IMAD.MOV R0, RZ, RZ, -R0 ;  /* 0x000000ffff007224 */ /* 0x000fe200078e0a00 */
[----:B------:R0:W-:Y:S01]  /*2370*/  STL [R1+0x164], R3 ;  /* 0x0001640301007387 */ /* 0x0001e20000100800 */
[----:B------:R-:W-:Y:S01]  /*2380*/  @!P1 IMAD.IADD R4, R4, 0x1, -R2 ;  /* 0x0000000104049824 */ /* 0x000fe200078e0a02 */
[----:B------:R-:W-:Y:S01]  /*2390*/  ISETP.GE.AND P1, PT, R6, RZ, PT ;  /* 0x000000ff0600720c */ /* 0x000fe20003f26270 */
[----:B------:R-:W-:Y:S02]  /*23a0*/  IMAD R19, R2, R0, R19 ;  /* 0x0000000002137224 */ /* 0x000fe400078e0213 */
[----:B------:R-:W-:-:S02]  /*23b0*/  VIADD R6, R11, 0x1b2 ;  /* 0x000001b20b067836 */ /* 0x000fc40000000000 */
[----:B------:R-:W-:Y:S02]  /*23c0*/  VIADD R0, R11, 0x1b4 ;  /* 0x000001b40b007836 */ /* 0x000fe40000000000 */
[--C-:B------:R-:W-:Y:S01]  /*23d0*/  @!P3 IMAD.IADD R20, R20, 0x1, -R2.reuse ;  /* 0x000000011414b824 */ /* 0x100fe200078e0a02 */
[----:B------:R-:W-:Y:S01]  /*23e0*/  ISETP.GE.AND P3, PT, R5, RZ, PT ;  /* 0x000000ff0500720c */ /* 0x000fe20003f66270 */
[----:B0-----:R-:W-:Y:S01]  /*23f0*/  IMAD.MOV.U32 R3, RZ, RZ, R9 ;  /* 0x000000ffff037224 */ /* 0x001fe200078e0009 */
[----:B------:R-:W-:Y:S01]  /*2400*/  IABS R5, R6 ;  /* 0x0000000600057213 */ /* 0x000fe20000000000 */
[----:B------:R-:W-:Y:S01]  /*2410*/  @!P5 IMAD.IADD R18, R18, 0x1, -R2 ;  /* 0x000000011212d824 */ /* 0x000fe200078e0a02 */
[----:B------:R-:W-:Y:S01]  /*2420*/  IABS R15, R0 ;  /* 0x00000000000f7213 */ /* 0x000fe20000000000 */
[----:B------:R-:W-:Y:S01]  /*2430*/  @!P6 IMAD.MOV R3, RZ, RZ, -R3 ;  /* 0x000000ffff03e224 */ /* 0x000fe200078e0a03 */
[----:B------:R-:W-:Y:S01]  /*2440*/  ISETP.GT.U32.AND P6, PT, R2, R19, PT ;  /* 0x000000130200720c */ /* 0x000fe20003fc4070 */
[----:B------:R-:W-:Y:S01]  /*2450*/  @!P0 IMAD.MOV R10, RZ, RZ, -R10 ;  /* 0x000000ffff0a8224 */ /* 0x000fe200078e0a0a */
[----:B------:R-:W-:Y:S01]  /*2460*/  ISETP.GE.AND P0, PT, R7, RZ, PT ;  /* 0x000000ff0700720c */ /* 0x000fe20003f06270 */
[----:B------:R-:W-:Y:S01]  /*2470*/  IMAD.HI.U32 R7, R14, R5, RZ ;  /* 0x000000050e077227 */ /* 0x000fe200078e00ff */
[----:B------:R-:W-:-:S02]  /*2480*/  ISETP.GT.U32.AND P5, PT, R2, R18, PT ;  /* 0x000000120200720c */ /* 0x000fc40003fa4070 */
[----:B------:R-:W-:Y:S01]  /*2490*/  STL [R1+0x168], R10 ;  /* 0x0001680a01007387 */ /* 0x000fe20000100800 */
[----:B------:R-:W-:Y:S02]  /*24a0*/  IMAD.MOV R7, RZ, RZ, -R7 ;  /* 0x000000ffff077224 */ /* 0x000fe400078e0a07 */
[----:B------:R-:W-:Y:S01]  /*24b0*/  IMAD.HI.U32 R8, R14, R15, RZ ;  /* 0x0000000f0e087227 */ /* 0x000fe200078e00ff */
[----:B------:R0:W-:Y:S03]  /*24c0*/  STL [R1+0x16c], R3 ;  /* 0x00016c0301007387 */ /* 0x0001e60000100800 */
[----:B------:R-:W-:Y:S01]  /*24d0*/  @!P6 IMAD.IADD R19, R19, 0x1, -R2 ;  /* 0x000000011313e824 */ /* 0x000fe200078e0a02 */
[C---:B------:R-:W-:Y:S01]  /*24e0*/  ISETP.GT.U32.AND P6, PT, R2.reuse, R20, PT ;  /* 0x000000140200720c */ /* 0x040fe20003fc4070 */
[----:B------:R-:W-:Y:S02]  /*24f0*/  IMAD R5, R2, R7, R5 ;  /* 0x0000000702057224 */ /* 0x000fe400078e0205 */
[----:B------:R-:W-:-:S02]  /*2500*/  IMAD.MOV R8, RZ, RZ, -R8 ;  /* 0x000000ffff087224 */ /* 0x000fc400078e0a08 */
[----:B------:R-:W-:Y:S01]  /*2510*/  @!P5 IMAD.IADD R18, R18, 0x1, -R2 ;  /* 0x000000011212d824 */ /* 0x000fe200078e0a02 */
[C---:B------:R-:W-:Y:S01]  /*2520*/  ISETP.GT.U32.AND P5, PT, R2.reuse, R5, PT ;  /* 0x000000050200720c */ /* 0x040fe20003fa4070 */
[----:B0-----:R-:W-:Y:S02]  /*2530*/  IMAD.MOV.U32 R3, RZ, RZ, R4 ;  /* 0x000000ffff037224 */ /* 0x001fe400078e0004 */
[C---:B------:R-:W-:Y:S02]  /*2540*/  IMAD R15, R2.reuse, R8, R15 ;  /* 0x00000008020f7224 */ /* 0x040fe400078e020f */
[----:B------:R-:W-:Y:S01]  /*2550*/  @!P2 IMAD.MOV R3, RZ, RZ, -R3 ;  /* 0x000000ffff03a224 */ /* 0x000fe200078e0a03 */
[----:B------:R-:W-:Y:S01]  /*2560*/  ISETP.GT.U32.AND P2, PT, R2, R19, PT ;  /* 0x000000130200720c */ /* 0x000fe20003f44070 */
[----:B------:R-:W-:Y:S01]  /*2570*/  @!P6 IMAD.IADD R20, R20, 0x1, -R2 ;  /* 0x000000011414e824 */ /* 0x000fe200078e0a02 */
[----:B------:R-:W-:Y:S01]  /*2580*/  ISETP.GT.U32.AND P6, PT, R2, R15, PT ;  /* 0x0000000f0200720c */ /* 0x000fe20003fc4070 */
[C---:B------:R-:W-:Y:S01]  /*2590*/  VIADD R7, R11.reuse, 0x1ac ;  /* 0x000001ac0b077836 */ /* 0x040fe20000000000 */
[----:B------:R0:W-:Y:S01]  /*25a0*/  STL [R1+0x170], R3 ;  /* 0x0001700301007387 */ /* 0x0001e20000100800 */
[----:B------:R-:W-:-:S02]  /*25b0*/  VIADD R9, R11, 0x1b0 ;  /* 0x000001b00b097836 */ /* 0x000fc40000000000 */
[----:B------:R-:W-:Y:S01]  /*25c0*/  IMAD.MOV.U32 R13, RZ, RZ, R17 ;  /* 0x000000ffff0d7224 */ /* 0x000fe200078e0011 */
[----:B------:R-:W-:Y:S01]  /*25d0*/  IABS R10, R7 ;  /* 0x00000007000a7213 */ /* 0x000fe20000000000 */
[--C-:B------:R-:W-:Y:S01]  /*25e0*/  @!P5 IMAD.IADD R5, R5, 0x1, -R2.reuse ;  /* 0x000000010505d824 */ /* 0x100fe200078e0a02 */
[----:B------:R-:W-:Y:S01]  /*25f0*/  IABS R16, R9 ;  /* 0x0000000900107213 */ /* 0x000fe20000000000 */
[----:B------:R-:W-:Y:S02]  /*2600*/  @!P4 IMAD.MOV R13, RZ, RZ, -R13 ;  /* 0x000000ffff0dc224 */ /* 0x000fe400078e0a0d */
[----:B------:R-:W-:Y:S01]  /*2610*/  VIADD R4, R11, 0x1ae ;  /* 0x000001ae0b047836 */ /* 0x000fe20000000000 */
[----:B------:R-:W-:Y:S01]  /*2620*/  ISETP.GT.U32.AND P5, PT, R2, R5, PT ;  /* 0x000000050200720c */ /* 0x000fe20003fa4070 */
[--C-:B------:R-:W-:Y:S01]  /*2630*/  @!P2 IMAD.IADD R19, R19, 0x1, -R2.reuse ;  /* 0x000000011313a824 */ /* 0x100fe200078e0a02 */
[----:B------:R1:W-:Y:S01]  /*2640*/  STL [R1+0x174], R13 ;  /* 0x0001740d01007387 */ /* 0x0003e20000100800 */
[----:B------:R-:W-:Y:S01]  /*2650*/  @!P6 IMAD.IADD R15, R15, 0x1, -R2 ;  /* 0x000000010f0fe824 */ /* 0x000fe200078e0a02 */
[----:B------:R-:W-:Y:S01]  /*2660*/  IABS R8, R4 ;  /* 0x0000000400087213 */ /* 0x000fe20000000000 */
[----:B------:R-:W-:Y:S01]  /*2670*/  IMAD.HI.U32 R17, R14, R10, RZ ;  /* 0x0000000a0e117227 */ /* 0x000fe200078e00ff */
[----:B------:R-:W-:-:S02]  /*2680*/  ISETP.GE.AND P2, PT, R0, RZ, PT ;  /* 0x000000ff0000720c */ /* 0x000fc40003f46270 */
[----:B------:R-:W-:Y:S01]  /*2690*/  ISETP.GT.U32.AND P4, PT, R2, R15, PT ;  /* 0x0000000f0200720c */ /* 0x000fe20003f84070 */
[----:B0-----:R-:W-:Y:S01]  /*26a0*/  IMAD.MOV.U32 R3, RZ, RZ, R20 ;  /* 0x000000ffff037224 */ /* 0x001fe200078e0014 */
[----:B------:R-:W-:Y:S01]  /*26b0*/  ISETP.GE.AND P6, PT, R6, RZ, PT ;  /* 0x000000ff0600720c */ /* 0x000fe20003fc6270 */
[----:B------:R-:W-:-:S04]  /*26c0*/  IMAD.HI.U32 R21, R14, R16, RZ ;  /* 0x000000100e157227 */ /* 0x000fc800078e00ff */
[----:B-1----:R-:W-:Y:S02]  /*26d0*/  IMAD.MOV.U32 R13, RZ, RZ, R19 ;  /* 0x000000ffff0d7224 */ /* 0x002fe400078e0013 */
[----:B------:R-:W-:Y:S02]  /*26e0*/  IMAD.MOV R17, RZ, RZ, -R17 ;  /* 0x000000ffff117224 */ /* 0x000fe400078e0a11 */
[----:B------:R-:W-:Y:S02]  /*26f0*/  @!P0 IMAD.MOV R3, RZ, RZ, -R3 ;  /* 0x000000ffff038224 */ /* 0x000fe400078e0a03 */
[----:B------:R-:W-:Y:S02]  /*2700*/  IMAD.MOV R21, RZ, RZ, -R21 ;  /* 0x000000ffff157224 */ /* 0x000fe400078e0a15 */
[----:B------:R-:W-:Y:S01]  /*2710*/  @!P1 IMAD.MOV R13, RZ, RZ, -R13 ;  /* 0x000000ffff0d9224 */ /* 0x000fe200078e0a0d */
[----:B------:R-:W-:Y:S01]  /*2720*/  ISETP.GE.AND P1, PT, R9, RZ, PT ;  /* 0x000000ff0900720c */ /* 0x000fe20003f26270 */
[----:B------:R-:W-:Y:S01]  /*2730*/  IMAD.HI.U32 R0, R14, R8, RZ ;  /* 0x000000080e007227 */ /* 0x000fe200078e00ff */
[----:B------:R0:W-:Y:S03]  /*2740*/  STL [R1+0x178], R3 ;  /* 0x0001780301007387 */ /* 0x0001e60000100800 */
[C---:B------:R-:W-:Y:S01]  /*2750*/  IMAD R9, R2.reuse, R17, R10 ;  /* 0x0000001102097224 */ /* 0x040fe200078e020a */
[----:B------:R-:W-:Y:S01]  /*2760*/  STL [R1+0x17c], R13 ;  /* 0x00017c0d01007387 */ /* 0x000fe20000100800 */
[----:B------:R-:W-:-:S02]  /*2770*/  IMAD R16, R2, R21, R16 ;  /* 0x0000001502107224 */ /* 0x000fc400078e0210 */
[----:B------:R-:W-:Y:S02]  /*2780*/  IMAD.MOV R0, RZ, RZ, -R0 ;  /* 0x000000ffff007224 */ /* 0x000fe400078e0a00 */
[----:B------:R-:W-:Y:S01]  /*2790*/  @!P5 IMAD.IADD R5, R5, 0x1, -R2 ;  /* 0x000000010505d824 */ /* 0x000fe200078e0a02 */
[C---:B------:R-:W-:Y:S01]  /*27a0*/  ISETP.GT.U32.AND P5, PT, R2.reuse, R9, PT ;  /* 0x000000090200720c */ /* 0x040fe20003fa4070 */
[----:B0-----:R-:W-:Y:S01]  /*27b0*/  IMAD.MOV.U32 R3, RZ, RZ, R18 ;  /* 0x000000ffff037224 */ /* 0x001fe200078e0012 */
[C---:B------:R-:W-:Y:S01]  /*27c0*/  ISETP.GT.U32.AND P0, PT, R2.reuse, R16, PT ;  /* 0x000000100200720c */ /* 0x040fe20003f04070 */
[C---:B------:R-:W-:Y:S02]  /*27d0*/  IMAD R8, R2.reuse, R0, R8 ;  /* 0x0000000002087224 */ /* 0x040fe400078e0208 */
[----:B------:R-:W-:Y:S02]  /*27e0*/  @!P3 IMAD.MOV R3, RZ, RZ, -R3 ;  /* 0x000000ffff03b224 */ /* 0x000fe400078e0a03 */
[----:B------:R-:W-:Y:S01]  /*27f0*/  @!P4 IMAD.IADD R15, R15, 0x1, -R2 ;  /* 0x000000010f0fc824 */ /* 0x000fe200078e0a02 */
[----:B------:R-:W-:Y:S01]  /*2800*/  ISETP.GT.U32.AND P3, PT, R2, R8, PT ;  /* 0x000000080200720c */ /* 0x000fe20003f64070 */
[C---:B------:R-:W-:Y:S01]  /*2810*/  VIADD R6, R11.reuse, 0x1aa ;  /* 0x000001aa0b067836 */ /* 0x040fe20000000000 */
[----:B------:R0:W-:Y:S01]  /*2820*/  STL [R1+0x1a4], R3 ;  /* 0x0001a40301007387 */ /* 0x0001e20000100800 */
[----:B------:R-:W-:Y:S01]  /*2830*/  ISETP.GE.AND P4, PT, R4, RZ, PT ;  /* 0x000000ff0400720c */ /* 0x000fe20003f86270 */
[----:B------:R-:W-:-:S02]  /*2840*/  VIADD R4, R11, 0x1a8 ;  /* 0x000001a80b047836 */ /* 0x000fc40000000000 */
[--C-:B------:R-:W-:Y:S01]  /*2850*/  @!P5 IMAD.IADD R9, R9, 0x1, -R2.reuse ;  /* 0x000000010909d824 */ /* 0x100fe200078e0a02 */
[----:B------:R-:W-:Y:S01]  /*2860*/  IABS R0, R6 ;  /* 0x0000000600007213 */ /* 0x000fe20000000000 */
[----:B------:R-:W-:Y:S01]  /*2870*/  @!P0 IMAD.IADD R16, R16, 0x1, -R2 ;  /* 0x0000000110108824 */ /* 0x000fe200078e0a02 */
[----:B------:R-:W-:Y:S01]  /*2880*/  ISETP.GE.AND P0, PT, R7, RZ, PT ;  /* 0x000000ff0700720c */ /* 0x000fe20003f06270 */
[----:B------:R-:W-:Y:S01]  /*2890*/  VIADD R7, R11, 0x1a6 ;  /* 0x000001a60b077836 */ /* 0x000fe20000000000 */
[----:B------:R-:W-:Y:S01]  /*28a0*/  ISETP.GT.U32.AND P5, PT, R2, R9, PT ;  /* 0x000000090200720c */ /* 0x000fe20003fa4070 */
[----:B0-----:R-:W-:Y:S01]  /*28b0*/  IMAD.MOV.U32 R3, RZ, RZ, R15 ;  /* 0x000000ffff037224 */ /* 0x001fe200078e000f */
[----:B------:R-:W-:Y:S01]  /*28c0*/  IABS R15, R4 ;  /* 0x00000004000f7213 */ /* 0x000fe20000000000 */
[----:B------:R-:W-:-:S04]  /*28d0*/  IMAD.HI.U32 R10, R14, R0, RZ ;  /* 0x000000000e0a7227 */ /* 0x000fc800078e00ff */
[----:B------:R-:W-:Y:S01]  /*28e0*/  @!P2 IMAD.MOV R3, RZ, RZ, -R3 ;  /* 0x000000ffff03a224 */ /* 0x000fe200078e0a03 */
[----:B------:R-:W-:Y:S01]  /*28f0*/  ISETP.GT.U32.AND P2, PT, R2, R16, PT ;  /* 0x000000100200720c */ /* 0x000fe20003f44070 */
[----:B------:R-:W-:Y:S02]  /*2900*/  @!P3 IMAD.IADD R8, R8, 0x1, -R2 ;  /* 0x000000010808b824 */ /* 0x000fe400078e0a02 */
[----:B------:R-:W-:Y:S01]  /*2910*/  IMAD.MOV R10, RZ, RZ, -R10 ;  /* 0x000000ffff0a7224 */ /* 0x000fe200078e0a0a */
[----:B------:R0:W-:Y:S01]  /*2920*/  STL [R1+0x1a8], R3 ;  /* 0x0001a80301007387 */ /* 0x0001e20000100800 */
[----:B------:R-:W-:Y:S01]  /*2930*/  @!P5 IMAD.IADD R9, R9, 0x1, -R2 ;  /* 0x000000010909d824 */ /* 0x000fe200078e0a02 */
[C---:B------:R-:W-:Y:S01]  /*2940*/  ISETP.GT.U32.AND P3, PT, R2.reuse, R8, PT ;  /* 0x000000080200720c */ /* 0x040fe20003f64070 */
[----:B------:R-:W-:Y:S01]  /*2950*/  IMAD R0, R2, R10, R0 ;  /* 0x0000000a02007224 */ /* 0x000fe200078e0200 */
[----:B------:R-:W-:Y:S01]  /*2960*/  IABS R10, R7 ;  /* 0x00000007000a7213 */ /* 0x000fe20000000000 */
[----:B------:R-:W-:-:S04]  /*2970*/  VIADD R21, R11, 0x180 ;  /* 0x000001800b157836 */ /* 0x000fc80000000000 */
[----:B------:R-:W-:Y:S01]  /*2980*/  @!P2 IMAD.IADD R16, R16, 0x1, -R2 ;  /* 0x000000011010a824 */ /* 0x000fe200078e0a02 */
[----:B------:R-:W-:Y:S01]  /*2990*/  ISETP.GT.U32.AND P2, PT, R2, R0, PT ;  /* 0x000000000200720c */ /* 0x000fe20003f44070 */
[----:B0-----:R-:W-:Y:S01]  /*29a0*/  IMAD.MOV.U32 R3, RZ, RZ, R5 ;  /* 0x000000ffff037224 */ /* 0x001fe200078e0005 */
[----:B------:R-:W-:Y:S01]  /*29b0*/  IABS R22, R21 ;  /* 0x0000001500167213 */ /* 0x000fe20000000000 */
[----:B------:R-:W-:-:S04]  /*29c0*/  IMAD.HI.U32 R5, R14, R15, RZ ;  /* 0x0000000f0e057227 */ /* 0x000fc800078e00ff */
[----:B------:R-:W-:Y:S02]  /*29d0*/  IMAD.MOV R5, RZ, RZ, -R5 ;  /* 0x000000ffff057224 */ /* 0x000fe400078e0a05 */
[----:B------:R-:W-:Y:S01]  /*29e0*/  @!P3 IMAD.IADD R8, R8, 0x1, -R2 ;  /* 0x000000010808b824 */ /* 0x000fe200078e0a02 */
[----:B------:R-:W-:Y:S01]  /*29f0*/  ISETP.GE.AND P3, PT, R4, RZ, PT ;  /* 0x000000ff0400720c */ /* 0x000fe20003f66270 */
[----:B------:R-:W-:Y:S02]  /*2a00*/  IMAD R15, R2, R5, R15 ;  /* 0x00000005020f7224 */ /* 0x000fe400078e020f */
[----:B------:R-:W-:Y:S01]  /*2a10*/  @!P6 IMAD.MOV R3, RZ, RZ, -R3 ;  /* 0x000000ffff03e224 */ /* 0x000fe200078e0a03 */
[----:B------:R-:W-:Y:S01]  /*2a20*/  ISETP.GE.AND P6, PT, R6, RZ, PT ;  /* 0x000000ff0600720c */ /* 0x000fe20003fc6270 */
[----:B------:R-:W-:Y:S01]  /*2a30*/  VIADD R4, R11, 0x1a4 ;  /* 0x000001a40b047836 */ /* 0x000fe20000000000 */
[----:B------:R-:W-:Y:S01]  /*2a40*/  ISETP.GT.U32.AND P5, PT, R2, R15, PT ;  /* 0x0000000f0200720c */ /* 0x000fe20003fa4070 */
[----:B------:R-:W-:Y:S01]  /*2a50*/  IMAD.HI.U32 R18, R14, R10, RZ ;  /* 0x0000000a0e127227 */ /* 0x000fe200078e00ff */
[----:B------:R0:W-:Y:S02]  /*2a60*/  STL [R1+0x1ac], R3 ;  /* 0x0001ac0301007387 */ /* 0x0001e40000100800 */
[----:B------:R-:W-:Y:S01]  /*2a70*/  IABS R6, R4 ;  /* 0x0000000400067213 */ /* 0x000fe20000000000 */
[----:B------:R-:W-:-:S02]  /*2a80*/  IMAD.MOV R18, RZ, RZ, -R18 ;  /* 0x000000ffff127224 */ /* 0x000fc400078e0a12 */
[----:B------:R-:W-:Y:S01]  /*2a90*/  @!P2 IMAD.IADD R0, R0, 0x1, -R2 ;  /* 0x000000010000a824 */ /* 0x000fe200078e0a02 */
[----:B------:R-:W-:Y:S01]  /*2aa0*/  ISETP.GE.AND P2, PT, R7, RZ, PT ;  /* 0x000000ff0700720c */ /* 0x000fe20003f46270 */
[C---:B------:R-:W-:Y:S02]  /*2ab0*/  IMAD R10, R2.reuse, R18, R10 ;  /* 0x00000012020a7224 */ /* 0x040fe400078e020a */
[----:B------:R-:W-:Y:S02]  /*2ac0*/  IMAD.MOV.U32 R13, RZ, RZ, R8 ;  /* 0x000000ffff0d7224 */ /* 0x000fe400078e0008 */
[----:B------:R-:W-:Y:S02]  /*2ad0*/  @!P5 IMAD.IADD R15, R15, 0x1, -R2 ;  /* 0x000000010f0fd824 */ /* 0x000fe400078e0a02 */
[----:B0-----:R-:W-:Y:S02]  /*2ae0*/  IMAD.MOV.U32 R3, RZ, RZ, R16 ;  /* 0x000000ffff037224 */ /* 0x001fe400078e0010 */
[----:B------:R-:W-:Y:S01]  /*2af0*/  VIADD R5, R11, 0x1a2 ;  /* 0x000001a20b057836 */ /* 0x000fe20000000000 */
[C---:B------:R-:W-:Y:S01]  /*2b00*/  ISETP.GT.U32.AND P5, PT, R2.reuse, R15, PT ;  /* 0x0000000f0200720c */ /* 0x040fe20003fa4070 */
[----:B------:R-:W-:Y:S01]  /*2b10*/  @!P1 IMAD.MOV R3, RZ, RZ, -R3 ;  /* 0x000000ffff039224 */ /* 0x000fe200078e0a03 */
[----:B------:R-:W-:Y:S01]  /*2b20*/  ISETP.GT.U32.AND P1, PT, R2, R0, PT ;  /* 0x000000000200720c */ /* 0x000fe20003f24070 */
[----:B------:R-:W-:Y:S01]  /*2b30*/  IMAD.HI.U32 R7, R14, R6, RZ ;  /* 0x000000060e077227 */ /* 0x000fe200078e00ff */
[----:B------:R-:W-:-:S02]  /*2b40*/  IABS R17, R5 ;  /* 0x0000000500117213 */ /* 0x000fc40000000000 */
[----:B------:R0:W-:Y:S01]  /*2b50*/  STL [R1+0x1b0], R3 ;  /* 0x0001b00301007387 */ /* 0x0001e20000100800 */
[----:B------:R-:W-:Y:S01]  /*2b60*/  @!P4 IMAD.MOV R13, RZ, RZ, -R13 ;  /* 0x000000ffff0dc224 */ /* 0x000fe200078e0a0d */
[----:B------:R-:W-:Y:S01]  /*2b70*/  ISETP.GT.U32.AND P4, PT, R2, R10, PT ;  /* 0x0000000a0200720c */ /* 0x000fe20003f84070 */
[----:B------:R-:W-:Y:S02]  /*2b80*/  IMAD.MOV R7, RZ, RZ, -R7 ;  /* 0x000000ffff077224 */ /* 0x000fe400078e0a07 */
[----:B------:R-:W-:Y:S01]  /*2b90*/  IMAD.HI.U32 R8, R14, R17, RZ ;  /* 0x000000110e087227 */ /* 0x000fe200078e00ff */
[----:B------:R1:W-:Y:S03]  /*2ba0*/  STL [R1+0x1b4], R13 ;  /* 0x0001b40d01007387 */ /* 0x0003e60000100800 */
[----:B------:R-:W-:Y:S02]  /*2bb0*/  IMAD R6, R2, R7, R6 ;  /* 0x0000000702067224 */ /* 0x000fe400078e0206 */
[----:B------:R-:W-:-:S02]  /*2bc0*/  @!P5 IMAD.IADD R15, R15, 0x1, -R2 ;  /* 0x000000010f0fd824 */ /* 0x000fc400078e0a02 */
[----:B------:R-:W-:Y:S01]  /*2bd0*/  IMAD.MOV R8, RZ, RZ, -R8 ;  /* 0x000000ffff087224 */ /* 0x000fe200078e0a08 */
[----:B------:R-:W-:Y:S01]  /*2be0*/  ISETP.GT.U32.AND P5, PT, R2, R6, PT ;  /* 0x000000060200720c */ /* 0x000fe20003fa4070 */
[--C-:B------:R-:W-:Y:S01]  /*2bf0*/  @!P1 IMAD.IADD R0, R0, 0x1, -R2.reuse ;  /* 0x0000000100009824 */ /* 0x100fe200078e0a02 */
[----:B------:R-:W-:Y:S01]  /*2c00*/  ISETP.GE.AND P1, PT, R5, RZ, PT ;  /* 0x000000ff0500720c */ /* 0x000fe20003f26270 */
[----:B------:R-:W-:Y:S02]  /*2c10*/  @!P4 IMAD.IADD R10, R10, 0x1, -R2 ;  /* 0x000000010a0ac824 */ /* 0x000fe400078e0a02 */
[----:B0-----:R-:W-:Y:S02]  /*2c20*/  IMAD.MOV.U32 R3, RZ, RZ, R9 ;  /* 0x000000ffff037224 */ /* 0x001fe400078e0009 */
[C---:B------:R-:W-:Y:S01]  /*2c30*/  IMAD R17, R2.reuse, R8, R17 ;  /* 0x0000000802117224 */ /* 0x040fe200078e0211 */
[----:B------:R-:W-:Y:S01]  /*2c40*/  ISETP.GT.U32.AND P4, PT, R2, R10, PT ;  /* 0x0000000a0200720c */ /* 0x000fe20003f84070 */
[----:B-1----:R-:W-:-:S02]  /*2c50*/  IMAD.MOV.U32 R13, RZ, RZ, R0 ;  /* 0x000000ffff0d7224 */ /* 0x002fc400078e0000 */
[----:B------:R-:W-:Y:S01]  /*2c60*/  @!P0 IMAD.MOV R3, RZ, RZ, -R3 ;  /* 0x000000ffff038224 */ /* 0x000fe200078e0a03 */
[----:B------:R-:W-:Y:S01]  /*2c70*/  ISETP.GE.AND P0, PT, R4, RZ, PT ;  /* 0x000000ff0400720c */ /* 0x000fe20003f06270 */
[----:B------:R-:W-:Y:S01]  /*2c80*/  @!P6 IMAD.MOV R13, RZ, RZ, -R13 ;  /* 0x000000ffff0de224 */ /* 0x000fe200078e0a0d */
[----:B------:R-:W-:Y:S01]  /*2c90*/  ISETP.GT.U32.AND P6, PT, R2, R17, PT ;  /* 0x000000110200720c */ /* 0x000fe20003fc4070 */
[--C-:B------:R-:W-:Y:S01]  /*2ca0*/  @!P5 IMAD.IADD R6, R6, 0x1, -R2.reuse ;  /* 0x000000010606d824 */ /* 0x100fe200078e0a02 */
[----:B------:R0:W-:Y:S01]  /*2cb0*/  STL [R1+0x1b8], R3 ;  /* 0x0001b80301007387 */ /* 0x0001e20000100800 */
[C---:B------:R-:W-:Y:S02]  /*2cc0*/  VIADD R9, R11.reuse, 0x1a0 ;  /* 0x000001a00b097836 */ /* 0x040fe40000000000 */
[C---:B------:R-:W-:Y:S01]  /*2cd0*/  VIADD R8, R11.reuse, 0x19e ;  /* 0x0000019e0b087836 */ /* 0x040fe20000000000 */
[----:B------:R-:W-:Y:S01]  /*2ce0*/  ISETP.GT.U32.AND P5, PT, R2, R6, PT ;  /* 0x000000060200720c */ /* 0x000fe20003fa4070 */
[----:B------:R-:W-:Y:S01]  /*2cf0*/  @!P4 IMAD.IADD R10, R10, 0x1, -R2 ;  /* 0x000000010a0ac824 */ /* 0x000fe200078e0a02 */
[----:B------:R-:W-:Y:S01]  /*2d00*/  IABS R5, R9 ;  /* 0x0000000900057213 */ /* 0x000fe20000000000 */
[----:B------:R-:W-:Y:S01]  /*2d10*/  STL [R1+0x1bc], R13 ;  /* 0x0001bc0d01007387 */ /* 0x000fe20000100800 */
[----:B------:R-:W-:Y:S01]  /*2d20*/  IABS R7, R8 ;  /* 0x0000000800077213 */ /* 0x000fe20000000000 */
[----:B------:R-:W-:Y:S01]  /*2d30*/  VIADD R4, R11, 0x19c ;  /* 0x0000019c0b047836 */ /* 0x000fe20000000000 */
[----:B------:R-:W-:Y:S01]  /*2d40*/  ISETP.GE.AND P4, PT, R8, RZ, PT ;  /* 0x000000ff0800720c */ /* 0x000fe20003f86270 */
[----:B0-----:R-:W-:-:S02]  /*2d50*/  IMAD.MOV.U32 R3, RZ, RZ, R15 ;  /* 0x000000ffff037224 */ /* 0x001fc400078e000f */
[----:B------:R-:W-:Y:S01]  /*2d60*/  @!P6 IMAD.IADD R17, R17, 0x1, -R2 ;  /* 0x000000011111e824 */ /* 0x000fe200078e0a02 */
[----:B------:R-:W-:Y:S01]  /*2d70*/  IABS R0, R4 ;  /* 0x0000000400007213 */ /* 0x000fe20000000000 */
[----:B------:R-:W-:Y:S01]  /*2d80*/  @!P3 IMAD.MOV R3, RZ, RZ, -R3 ;  /* 0x000000ffff03b224 */ /* 0x000fe200078e0a03 */
[----:B------:R-:W-:Y:S01]  /*2d90*/  ISETP.GE.AND P3, PT, R9, RZ, PT ;  /* 0x000000ff0900720c */ /* 0x000fe20003f66270 */
[----:B------:R-:W-:Y:S01]  /*2da0*/  IMAD.HI.U32 R15, R14, R5, RZ ;  /* 0x000000050e0f7227 */ /* 0x000fe200078e00ff */
[----:B------:R-:W-:Y:S02]  /*2db0*/  ISETP.GT.U32.AND P6, PT, R2, R17, PT ;  /* 0x000000110200720c */ /* 0x000fe40003fc4070 */
[----:B------:R0:W-:Y:S01]  /*2dc0*/  STL [R1+0x1c4], R3 ;  /* 0x0001c40301007387 */ /* 0x0001e20000100800 */
[----:B------:R-:W-:-:S04]  /*2dd0*/  IMAD.HI.U32 R8, R14, R7, RZ ;  /* 0x000000070e087227 */ /* 0x000fc800078e00ff */
[----:B------:R-:W-:Y:S02]  /*2de0*/  IMAD.MOV R15, RZ, RZ, -R15 ;  /* 0x000000ffff0f7224 */ /* 0x000fe400078e0a0f */
[----:B------:R-:W-:Y:S02]  /*2df0*/  IMAD.MOV R8, RZ, RZ, -R8 ;  /* 0x000000ffff087224 */ /* 0x000fe400078e0a08 */
[----:B------:R-:W-:Y:S02]  /*2e00*/  @!P5 IMAD.IADD R6, R6, 0x1, -R2 ;  /* 0x000000010606d824 */ /* 0x000fe400078e0a02 */
[----:B0-----:R-:W-:Y:S02]  /*2e10*/  IMAD.MOV.U32 R3, RZ, RZ, R10 ;  /* 0x000000ffff037224 */ /* 0x001fe400078e000a */
[----:B------:R-:W-:Y:S02]  /*2e20*/  IMAD R5, R2, R15, R5 ;  /* 0x0000000f02057224 */ /* 0x000fe400078e0205 */
[----:B------:R-:W-:Y:S01]  /*2e30*/  @!P2 IMAD.MOV R3, RZ, RZ, -R3 ;  /* 0x000000ffff03a224 */ /* 0x000fe200078e0a03 */
[----:B------:R-:W-:Y:S01]  /*2e40*/  ISETP.GE.AND P2, PT, R4, RZ, PT ;  /* 0x000000ff0400720c */ /* 0x000fe20003f46270 */
[C---:B------:R-:W-:Y:S01]  /*2e50*/  IMAD R4, R2.reuse, R8, R7 ;  /* 0x0000000802047224 */ /* 0x040fe200078e0207 */
[----:B------:R-:W-:Y:S01]  /*2e60*/  ISETP.GT.U32.AND P5, PT, R2, R5, PT ;  /* 0x000000050200720c */ /* 0x000fe20003fa4070 */
[----:B------:R-:W-:Y:S01]  /*2e70*/  IMAD.HI.U32 R9, R14, R0, RZ ;  /* 0x000000000e097227 */ /* 0x000fe200078e00ff */
[----:B------:R0:W-:Y:S03]  /*2e80*/  STL [R1+0x1c8], R3 ;  /* 0x0001c80301007387 */ /* 0x0001e60000100800 */
[----:B------:R-:W-:-:S02]  /*2e90*/  IMAD.MOV R9, RZ, RZ, -R9 ;  /* 0x000000ffff097224 */ /* 0x000fc400078e0a09 */
[----:B------:R-:W-:Y:S02]  /*2ea0*/  @!P6 IMAD.IADD R17, R17, 0x1, -R2 ;  /* 0x000000011111e824 */ /* 0x000fe400078e0a02 */
[C---:B------:R-:W-:Y:S02]  /*2eb0*/  IMAD R0, R2.reuse, R9, R0 ;  /* 0x0000000902007224 */ /* 0x040fe400078e0200 */
[----:B------:R-:W-:Y:S02]  /*2ec0*/  VIADD R9, R11, 0x19a ;  /* 0x0000019a0b097836 */ /* 0x000fe40000000000 */
[----:B0-----:R-:W-:Y:S02]  /*2ed0*/  IMAD.MOV.U32 R3, RZ, RZ, R6 ;  /* 0x000000ffff037224 */ /* 0x001fe400078e0006 */
[----:B------:R-:W-:Y:S01]  /*2ee0*/  @!P5 IMAD.IADD R5, R5, 0x1, -R2 ;  /* 0x000000010505d824 */ /* 0x000fe200078e0a02 */
[----:B------:R-:W-:Y:S01]  /*2ef0*/  ISETP.GE.AND P6, PT, R9, RZ, PT ;  /* 0x000000ff0900720c */ /* 0x000fe20003fc6270 */
[----:B------:R-:W-:Y:S01]  /*2f00*/  @!P0 IMAD.MOV R3, RZ, RZ, -R3 ;  /* 0x000000ffff038224 */ /* 0x000fe200078e0a03 */
[C---:B------:R-:W-:Y:S01]  /*2f10*/  ISETP.GT.U32.AND P0, PT, R2.reuse, R4, PT ;  /* 0x000000040200720c */ /* 0x040fe20003f04070 */
[C---:B------:R-:W-:Y:S01]  /*2f20*/  VIADD R6, R11.reuse, 0x198 ;  /* 0x000001980b067836 */ /* 0x040fe20000000000 */
[----:B------:R-:W-:Y:S01]  /*2f30*/  ISETP.GT.U32.AND P5, PT, R2, R5, PT ;  /* 0x000000050200720c */ /* 0x000fe20003fa4070 */
[C---:B------:R-:W-:Y:S01]  /*2f40*/  VIADD R8, R11.reuse, 0x194 ;  /* 0x000001940b087836 */ /* 0x040fe20000000000 */
[----:B------:R0:W-:Y:S01]  /*2f50*/  STL [R1+0x1cc], R3 ;  /* 0x0001cc0301007387 */ /* 0x0001e20000100800 */
[----:B------:R-:W-:Y:S01]  /*2f60*/  IABS R9, R9 ;  /* 0x0000000900097213 */ /* 0x000fe20000000000 */
[----:B------:R-:W-:Y:S01]  /*2f70*/  VIADD R7, R11, 0x196 ;  /* 0x000001960b077836 */ /* 0x000fe20000000000 */
[----:B------:R-:W-:Y:S01]  /*2f80*/  IABS R10, R6 ;  /* 0x00000006000a7213 */ /* 0x000fe20000000000 */
[----:B------:R-:W-:Y:S01]  /*2f90*/  IMAD.HI.U32 R25, R14, R22, RZ ;  /* 0x000000160e197227 */ /* 0x000fe200078e00ff */
[----:B------:R-:W-:-:S02]  /*2fa0*/  IABS R16, R8 ;  /* 0x0000000800107213 */ /* 0x000fc40000000000 */
[----:B------:R-:W-:Y:S01]  /*2fb0*/  IABS R15, R7 ;  /* 0x00000007000f7213 */ /* 0x000fe20000000000 */
[----:B------:R-:W-:-:S04]  /*2fc0*/  IMAD.HI.U32 R18, R14, R10, RZ ;  /* 0x0000000a0e127227 */ /* 0x000fc800078e00ff */
[----:B0-----:R-:W-:Y:S02]  /*2fd0*/  IMAD.MOV.U32 R3, RZ, RZ, R17 ;  /* 0x000000ffff037224 */ /* 0x001fe400078e0011 */
[----:B------:R-:W-:Y:S02]  /*2fe0*/  @!P0 IMAD.IADD R4, R4, 0x1, -R2 ;  /* 0x0000000104048824 */ /* 0x000fe400078e0a02 */
[----:B------:R-:W-:Y:S01]  /*2ff0*/  @!P1 IMAD.MOV R3, RZ, RZ, -R3 ;  /* 0x000000ffff039224 */ /* 0x000fe200078e0a03 */
[----:B------:R-:W-:Y:S01]  /*3000*/  ISETP.GT.U32.AND P1, PT, R2, R0, PT ;  /* 0x000000000200720c */ /* 0x000fe20003f24070 */
[----:B------:R-:W-:Y:S01]  /*3010*/  IMAD.HI.U32 R17, R14, R9, RZ ;  /* 0x000000090e117227 */ /* 0x000fe200078e00ff */
[----:B------:R-:W-:Y:S02]  /*3020*/  ISETP.GT.U32.AND P0, PT, R2, R4, PT ;  /* 0x000000040200720c */ /* 0x000fe40003f04070 */
[----:B------:R0:W-:Y:S01]  /*3030*/  STL [R1+0x1d0], R3 ;  /* 0x0001d00301007387 */ /* 0x0001e20000100800 */
[----:B------:R-:W-:-:S02]  /*3040*/  IMAD.MOV R17, RZ, RZ, -R17 ;  /* 0x000000ffff117224 */ /* 0x000fc400078e0a11 */
[----:B------:R-:W-:Y:S01]  /*3050*/  @!P5 IMAD.IADD R5, R5, 0x1, -R2 ;  /* 0x000000010505d824 */ /* 0x000fe200078e0a02 */
[----:B------:R-:W-:Y:S01]  /*3060*/  ISETP.GE.AND P5, PT, R6, RZ, PT ;  /* 0x000000ff0600720c */ /* 0x000fe20003fa6270 */
[----:B------:R-:W-:Y:S02]  /*3070*/  IMAD R9, R2, R17, R9 ;  /* 0x0000001102097224 */ /* 0x000fe400078e0209 */
[----:B------:R-:W-:Y:S02]  /*3080*/  IMAD.MOV R18, RZ, RZ, -R18 ;  /* 0x000000ffff127224 */ /* 0x000fe400078e0a12 */
[--C-:B------:R-:W-:Y:S02]  /*3090*/  @!P1 IMAD.IADD R0, R0, 0x1, -R2.reuse ;  /* 0x0000000100009824 */ /* 0x100fe400078e0a02 */
[----:B------:R-:W-:Y:S01]  /*30a0*/  @!P0 IMAD.IADD R4, R4, 0x1, -R2 ;  /* 0x0000000104048824 */ /* 0x000fe200078e0a02 */
[C---:B------:R-:W-:Y:S01]  /*30b0*/  ISETP.GT.U32.AND P0, PT, R2.reuse, R9, PT ;  /* 0x000000090200720c */ /* 0x040fe20003f04070 */
[----:B------:R-:W-:Y:S01]  /*30c0*/  IMAD.MOV.U32 R13, RZ, RZ, R5 ;  /* 0x000000ffff0d7224 */ /* 0x000fe200078e0005 */
[----:B------:R-:W-:Y:S01]  /*30d0*/  ISETP.GT.U32.AND P1, PT, R2, R0, PT ;  /* 0x000000000200720c */ /* 0x000fe20003f24070 */
[----:B0-----:R-:W-:-:S02]  /*30e0*/  IMAD.MOV.U32 R3, RZ, RZ, R4 ;  /* 0x000000ffff037224 */ /* 0x001fc400078e0004 */
[----:B------:R-:W-:Y:S02]  /*30f0*/  IMAD R10, R2, R18, R10 ;  /* 0x00000012020a7224 */ /* 0x000fe400078e020a */
[----:B------:R-:W-:-:S04]  /*3100*/  IMAD.HI.U32 R6, R14, R16, RZ ;  /* 0x000000100e067227 */ /* 0x000fc800078e00ff */
[----:B------:R-:W-:Y:S01]  /*3110*/  @!P3 IMAD.MOV R13, RZ, RZ, -R13 ;  /* 0x000000ffff0db224 */ /* 0x000fe200078e0a0d */
[----:B------:R-:W-:Y:S01]  /*3120*/  ISETP.GT.U32.AND P3, PT, R2, R10, PT ;  /* 0x0000000a0200720c */ /* 0x000fe20003f64070 */
[----:B------:R-:W-:Y:S01]  /*3130*/  @!P4 IMAD.MOV R3, RZ, RZ, -R3 ;  /* 0x000000ffff03c224 */ /* 0x000fe200078e0a03 */
[----:B------:R-:W-:Y:S01]  /*3140*/  ISETP.GE.AND P4, PT, R7, RZ, PT ;  /* 0x000000ff0700720c */ /* 0x000fe20003f86270 */
[----:B------:R-:W-:Y:S01]  /*3150*/  IMAD.MOV R6, RZ, RZ, -R6 ;  /* 0x000000ffff067224 */ /* 0x000fe200078e0a06 */
[----:B------:R-:W-:Y:S01]  /*3160*/  STL [R1+0x1d4], R13 ;  /* 0x0001d40d01007387 */ /* 0x000fe20000100800 */
[----:B------:R-:W-:Y:S02]  /*3170*/  @!P1 IMAD.IADD R0, R0, 0x1, -R2 ;  /* 0x0000000100009824 */ /* 0x000fe400078e0a02 */
[----:B------:R-:W-:Y:S01]  /*3180*/  IMAD R4, R2, R6, R16 ;  /* 0x0000000602047224 */ /* 0x000fe200078e0210 */
[----:B------:R0:W-:Y:S01]  /*3190*/  STL [R1+0x1d8], R3 ;  /* 0x0001d80301007387 */ /* 0x0001e20000100800 */
[----:B------:R-:W-:-:S02]  /*31a0*/  @!P0 IMAD.IADD R9, R9, 0x1, -R2 ;  /* 0x0000000109098824 */ /* 0x000fc400078e0a02 */
[C---:B------:R-:W-:Y:S02]  /*31b0*/  VIADD R5, R11.reuse, 0x192 ;  /* 0x000001920b057836 */ /* 0x040fe40000000000 */
[----:B------:R-:W-:Y:S01]  /*31c0*/  @!P3 IMAD.IADD R10, R10, 0x1, -R2 ;  /* 0x000000010a0ab824 */ /* 0x000fe200078e0a02 */
[----:B------:R-:W-:Y:S01]  /*31d0*/  ISETP.GT.U32.AND P0, PT, R2, R9, PT ;  /* 0x000000090200720c */ /* 0x000fe20003f04070 */
[----:B------:R-:W-:Y:S01]  /*31e0*/  VIADD R6, R11, 0x190 ;  /* 0x000001900b067836 */ /* 0x000fe20000000000 */
[----:B------:R-:W-:Y:S01]  /*31f0*/  IABS R17, R5 ;  /* 0x0000000500117213 */ /* 0x000fe20000000000 */
[----:B------:R-:W-:Y:S01]  /*3200*/  IMAD.HI.U32 R19, R14, R15, RZ ;  /* 0x0000000f0e137227 */ /* 0x000fe200078e00ff */
[----:B------:R-:W-:-:S03]  /*3210*/  ISETP.GT.U32.AND P3, PT, R2, R10, PT ;  /* 0x0000000a0200720c */ /* 0x000fc60003f64070 */
[----:B0-----:R-:W-:Y:S01]  /*3220*/  IMAD.MOV.U32 R3, RZ, RZ, R0 ;  /* 0x000000ffff037224 */ /* 0x001fe200078e0000 */
[----:B------:R-:W-:Y:S01]  /*3230*/  IABS R0, R6 ;  /* 0x0000000600007213 */ /* 0x000fe20000000000 */
[----:B------:R-:W-:Y:S02]  /*3240*/  IMAD.MOV R19, RZ, RZ, -R19 ;  /* 0x000000ffff137224 */ /* 0x000fe400078e0a13 */
[----:B------:R-:W-:Y:S01]  /*3250*/  @!P2 IMAD.MOV R3, RZ, RZ, -R3 ;  /* 0x000000ffff03a224 */ /* 0x000fe200078e0a03 */
[----:B------:R-:W-:Y:S01]  /*3260*/  ISETP.GT.U32.AND P2, PT, R2, R4, PT ;  /* 0x000000040200720c */ /* 0x000fe20003f44070 */
[----:B------:R-:W-:Y:S01]  /*3270*/  @!P0 IMAD.IADD R9, R9, 0x1, -R2 ;  /* 0x0000000109098824 */ /* 0x000fe200078e0a02 */
[----:B------:R-:W-:Y:S01]  /*3280*/  ISETP.GE.AND P0, PT, R8, RZ, PT ;  /* 0x000000ff0800720c */ /* 0x000fe20003f06270 */
[----:B------:R-:W-:Y:S01]  /*3290*/  IMAD R15, R2, R19, R15 ;  /* 0x00000013020f7224 */ /* 0x000fe200078e020f */
[----:B------:R0:W-:Y:S01]  /*32a0*/  STL [R1+0x1e0], R3 ;  /* 0x0001e00301007387 */ /* 0x0001e20000100800 */
[----:B------:R-:W-:-:S03]  /*32b0*/  IMAD.HI.U32 R18, R14, R17, RZ ;  /* 0x000000110e127227 */ /* 0x000fc600078e00ff */
[----:B------:R-:W-:Y:S01]  /*32c0*/  ISETP.GT.U32.AND P1, PT, R2, R15, PT ;  /* 0x0000000f0200720c */ /* 0x000fe20003f24070 */
[----:B------:R-:W-:-:S04]  /*32d0*/  IMAD.HI.U32 R8, R14, R0, RZ ;  /* 0x000000000e087227 */ /* 0x000fc800078e00ff */
[--C-:B------:R-:W-:Y:S02]  /*32e0*/  @!P2 IMAD.IADD R4, R4, 0x1, -R2.reuse ;  /* 0x000000010404a824 */ /* 0x100fe400078e0a02 */
[----:B------:R-:W-:Y:S02]  /*32f0*/  @!P3 IMAD.IADD R10, R10, 0x1, -R2 ;  /* 0x000000010a0ab824 */ /* 0x000fe400078e0a02 */
[----:B------:R-:W-:Y:S01]  /*3300*/  IMAD.MOV R18, RZ, RZ, -R18 ;  /* 0x000000ffff127224 */ /* 0x000fe200078e0a12 */
[C---:B------:R-:W-:Y:S01]  /*3310*/  ISETP.GT.U32.AND P2, PT, R2.reuse, R4, PT ;  /* 0x000000040200720c */ /* 0x040fe20003f44070 */
[----:B------:R-:W-:Y:S02]  /*3320*/  IMAD.MOV R8, RZ, RZ, -R8 ;  /* 0x000000ffff087224 */ /* 0x000fe400078e0a08 */
[----:B0-----:R-:W-:Y:S02]  /*3330*/  IMAD.MOV.U32 R3, RZ, RZ, R10 ;  /* 0x000000ffff037224 */ /* 0x001fe400078e000a */
[----:B------:R-:W-:-:S02]  /*3340*/  IMAD R17, R2, R18, R17 ;  /* 0x0000001202117224 */ /* 0x000fc400078e0211 */
[C---:B------:R-:W-:Y:S02]  /*3350*/  IMAD R10, R2.reuse, R8, R0 ;  /* 0x00000008020a7224 */ /* 0x040fe400078e0200 */
[----:B------:R-:W-:Y:S01]  /*3360*/  VIADD R7, R11, 0x18e ;  /* 0x0000018e0b077836 */ /* 0x000fe20000000000 */
[----:B------:R-:W-:Y:S01]  /*3370*/  ISETP.GT.U32.AND P3, PT, R2, R17, PT ;  /* 0x000000110200720c */ /* 0x000fe20003f64070 */
[----:B------:R-:W-:Y:S02]  /*3380*/  IMAD.MOV.U32 R13, RZ, RZ, R9 ;  /* 0x000000ffff0d7224 */ /* 0x000fe400078e0009 */
[--C-:B------:R-:W-:Y:S01]  /*3390*/  @!P2 IMAD.IADD R4, R4, 0x1, -R2.reuse ;  /* 0x000000010404a824 */ /* 0x100fe200078e0a02 */
[C---:B------:R-:W-:Y:S01]  /*33a0*/  ISETP.GT.U32.AND P2, PT, R2.reuse, R10, PT ;  /* 0x0000000a0200720c */ /* 0x040fe20003f44070 */
[----:B------:R-:W-:Y:S01]  /*33b0*/  @!P1 IMAD.IADD R15, R15, 0x1, -R2 ;  /* 0x000000010f0f9824 */ /* 0x000fe200078e0a02 */
[----:B------:R-:W-:Y:S01]  /*33c0*/  IABS R16, R7 ;  /* 0x0000000700107213 */ /* 0x000fe20000000000 */
[----:B------:R-:W-:Y:S01]  /*33d0*/  @!P6 IMAD.MOV R13, RZ, RZ, -R13 ;  /* 0x000000ffff0de224 */ /* 0x000fe200078e0a0d */
[----:B------:R-:W-:Y:S01]  /*33e0*/  ISETP.GE.AND P6, PT, R5, RZ, PT ;  /* 0x000000ff0500720c */ /* 0x000fe20003fc6270 */
[----:B------:R-:W-:Y:S01]  /*33f0*/  @!P5 IMAD.MOV R3, RZ, RZ, -R3 ;  /* 0x000000ffff03d224 */ /* 0x000fe200078e0a03 */
[----:B------:R-:W-:Y:S01]  /*3400*/  ISETP.GT.U32.AND P1, PT, R2, R15, PT ;  /* 0x0000000f0200720c */ /* 0x000fe20003f24070 */
[----:B------:R-:W-:Y:S01]  /*3410*/  VIADD R0, R11, 0x18c ;  /* 0x0000018c0b007836 */ /* 0x000fe20000000000 */
[----:B------:R-:W-:Y:S01]  /*3420*/  STL [R1+0x1e4], R13 ;  /* 0x0001e40d01007387 */ /* 0x000fe20000100800 */
[----:B------:R-:W-:Y:S01]  /*3430*/  IMAD.HI.U32 R9, R14, R16, RZ ;  /* 0x000000100e097227 */ /* 0x000fe200078e00ff */
[----:B------:R-:W-:-:S02]  /*3440*/  ISETP.GE.AND P5, PT, R6, RZ, PT ;  /* 0x000000ff0600720c */ /* 0x000fc40003fa6270 */
[----:B------:R0:W-:Y:S01]  /*3450*/  STL [R1+0x1e8], R3 ;  /* 0x0001e80301007387 */ /* 0x0001e20000100800 */
[--C-:B------:R-:W-:Y:S02]  /*3460*/  @!P3 IMAD.IADD R17, R17, 0x1, -R2.reuse ;  /* 0x000000011111b824 */ /* 0x100fe400078e0a02 */
[----:B------:R-:W-:Y:S02]  /*3470*/  @!P2 IMAD.IADD R10, R10, 0x1, -R2 ;  /* 0x000000010a0aa824 */ /* 0x000fe400078e0a02 */
[----:B------:R-:W-:Y:S01]  /*3480*/  IMAD.MOV R9, RZ, RZ, -R9 ;  /* 0x000000ffff097224 */ /* 0x000fe200078e0a09 */
[C---:B------:R-:W-:Y:S01]  /*3490*/  ISETP.GT.U32.AND P3, PT, R2.reuse, R17, PT ;  /* 0x000000110200720c */ /* 0x040fe20003f64070 */
[----:B------:R-:W-:Y:S01]  /*34a0*/  VIADD R5, R11, 0x18a ;  /* 0x0000018a0b057836 */ /* 0x000fe20000000000 */
[C---:B------:R-:W-:Y:S01]  /*34b0*/  ISETP.GT.U32.AND P2, PT, R2.reuse, R10, PT ;  /* 0x0000000a0200720c */ /* 0x040fe20003f44070 */
[----:B------:R-:W-:Y:S02]  /*34c0*/  IMAD R16, R2, R9, R16 ;  /* 0x0000000902107224 */ /* 0x000fe400078e0210 */
[----:B0-----:R-:W-:Y:S01]  /*34d0*/  IMAD.MOV.U32 R3, RZ, RZ, R4 ;  /* 0x000000ffff037224 */ /* 0x001fe200078e0004 */
[----:B------:R-:W-:Y:S01]  /*34e0*/  IABS R4, R0 ;  /* 0x0000000000047213 */ /* 0x000fe20000000000 */
[----:B------:R-:W-:Y:S01]  /*34f0*/  @!P1 IMAD.IADD R15, R15, 0x1, -R2 ;  /* 0x000000010f0f9824 */ /* 0x000fe200078e0a02 */
[----:B------:R-:W-:Y:S01]  /*3500*/  IABS R6, R5 ;  /* 0x0000000500067213 */ /* 0x000fe20000000000 */
[----:B------:R-:W-:Y:S01]  /*3510*/  @!P0 IMAD.MOV R3, RZ, RZ, -R3 ;  /* 0x000000ffff038224 */ /* 0x000fe200078e0a03 */
[----:B------:R-:W-:Y:S01]  /*3520*/  ISETP.GE.AND P0, PT, R5, RZ, PT ;  /* 0x000000ff0500720c */ /* 0x000fe20003f06270 */
[----:B------:R-:W-:Y:S01]  /*3530*/  IMAD.HI.U32 R9, R14, R4, RZ ;  /* 0x000000040e097227 */ /* 0x000fe200078e00ff */
[----:B------:R-:W-:-:S03]  /*3540*/  ISETP.GE.AND P1, PT, R7, RZ, PT ;  /* 0x000000ff0700720c */ /* 0x000fc60003f26270 */
[----:B------:R-:W-:Y:S02]  /*3550*/  IMAD.MOV R9, RZ, RZ, -R9 ;  /* 0x000000ffff097224 */ /* 0x000fe400078e0a09 */
[----:B------:R-:W-:Y:S02]  /*3560*/  IMAD.MOV.U32 R13, RZ, RZ, R15 ;  /* 0x000000ffff0d7224 */ /* 0x000fe400078e000f */
[----:B------:R-:W-:Y:S02]  /*3570*/  IMAD R4, R2, R9, R4 ;  /* 0x0000000902047224 */ /* 0x000fe400078e0204 */
[----:B------:R-:W-:-:S04]  /*3580*/  IMAD.HI.U32 R5, R14, R6, RZ ;  /* 0x000000060e057227 */ /* 0x000fc800078e00ff */
[----:B------:R-:W-:Y:S01]  /*3590*/  @!P4 IMAD.MOV R13, RZ, RZ, -R13 ;  /* 0x000000ffff0dc224 */ /* 0x000fe200078e0a0d */
[----:B------:R-:W-:Y:S01]  /*35a0*/  ISETP.GE.AND P4, PT, R0, RZ, PT ;  /* 0x000000ff0000720c */ /* 0x000fe20003f86270 */
[--C-:B------:R-:W-:Y:S01]  /*35b0*/  @!P3 IMAD.IADD R17, R17, 0x1, -R2.reuse ;  /* 0x000000011111b824 */ /* 0x100fe200078e0a02 */
[----:B------:R-:W-:Y:S01]  /*35c0*/  ISETP.GT.U32.AND P3, PT, R2, R16, PT ;  /* 0x000000100200720c */ /* 0x000fe20003f64070 */
[----:B------:R-:W-:Y:S01]  /*35d0*/  @!P2 IMAD.IADD R10, R10, 0x1, -R2 ;  /* 0x000000010a0aa824 */ /* 0x000fe200078e0a02 */
[C---:B------:R-:W-:Y:S01]  /*35e0*/  ISETP.GT.U32.AND P2, PT, R2.reuse, R4, PT ;  /* 0x000000040200720c */ /* 0x040fe20003f44070 */
[----:B------:R-:W-:Y:S01]  /*35f0*/  IMAD.MOV R5, RZ, RZ, -R5 ;  /* 0x000000ffff057224 */ /* 0x000fe200078e0a05 */
[----:B------:R0:W-:Y:S01]  /*3600*/  STL [R1+0x1ec], R13 ;  /* 0x0001ec0d01007387 */ /* 0x0001e20000100800 */
[C---:B------:R-:W-:Y:S02]  /*3610*/  VIADD R0, R11.reuse, 0x188 ;  /* 0x000001880b007836 */ /* 0x040fe40000000000 */
[----:B------:R-:W-:Y:S01]  /*3620*/  IMAD R6, R2, R5, R6 ;  /* 0x0000000502067224 */ /* 0x000fe200078e0206 */
[----:B------:R1:W-:Y:S01]  /*3630*/  STL [R1+0x1f0], R3 ;  /* 0x0001f00301007387 */ /* 0x0003e20000100800 */
[C---:B------:R-:W-:Y:S01]  /*3640*/  VIADD R8, R11.reuse, 0x186 ;  /* 0x000001860b087836 */ /* 0x040fe20000000000 */
[----:B------:R-:W-:Y:S01]  /*3650*/  IABS R7, R0 ;  /* 0x0000000000077213 */ /* 0x000fe20000000000 */
[----:B------:R-:W-:-:S02]  /*3660*/  VIADD R18, R11, 0x17e ;  /* 0x0000017e0b127836 */ /* 0x000fc40000000000 */
[--C-:B------:R-:W-:Y:S01]  /*3670*/  @!P3 IMAD.IADD R16, R16, 0x1, -R2.reuse ;  /* 0x000000011010b824 */ /* 0x100fe200078e0a02 */
[----:B------:R-:W-:Y:S01]  /*3680*/  IABS R15, R8 ;  /* 0x00000008000f7213 */ /* 0x000fe20000000000 */
[----:B0-----:R-:W-:Y:S02]  /*3690*/  IMAD.MOV.U32 R13, RZ, RZ, R17 ;  /* 0x000000ffff0d7224 */ /* 0x001fe400078e0011 */
[----:B------:R-:W-:Y:S01]  /*36a0*/  @!P2 IMAD.IADD R4, R4, 0x1, -R2 ;  /* 0x000000010404a824 */ /* 0x000fe200078e0a02 */
[C---:B------:R-:W-:Y:S01]  /*36b0*/  ISETP.GT.U32.AND P3, PT, R2.reuse, R16, PT ;  /* 0x000000100200720c */ /* 0x040fe20003f64070 */
[----:B------:R-:W-:Y:S01]  /*36c0*/  @!P6 IMAD.MOV R13, RZ, RZ, -R13 ;  /* 0x000000ffff0de224 */ /* 0x000fe200078e0a0d */
[----:B------:R-:W-:Y:S01]  /*36d0*/  ISETP.GT.U32.AND P6, PT, R2, R6, PT ;  /* 0x000000060200720c */ /* 0x000fe20003fc4070 */
[----:B------:R-:W-:Y:S01]  /*36e0*/  IMAD.HI.U32 R9, R14, R7, RZ ;  /* 0x000000070e097227 */ /* 0x000fe200078e00ff */
[----:B------:R-:W-:Y:S02]  /*36f0*/  ISETP.GT.U32.AND P2, PT, R2, R4, PT ;  /* 0x000000040200720c */ /* 0x000fe40003f44070 */
[----:B------:R-:W-:Y:S01]  /*3700*/  STL [R1+0x1f4], R13 ;  /* 0x0001f40d01007387 */ /* 0x000fe20000100800 */
[----:B-1----:R-:W-:Y:S01]  /*3710*/  IMAD.MOV.U32 R3, RZ, RZ, R10 ;  /* 0x000000ffff037224 */ /* 0x002fe200078e000a */
[----:B------:R-:W-:Y:S01]  /*3720*/  IABS R10, R18 ;  /* 0x00000012000a7213 */ /* 0x000fe20000000000 */
[----:B------:R-:W-:-:S02]  /*3730*/  IMAD.MOV R9, RZ, RZ, -R9 ;  /* 0x000000ffff097224 */ /* 0x000fc400078e0a09 */
[----:B------:R-:W-:Y:S01]  /*3740*/  @!P5 IMAD.MOV R3, RZ, RZ, -R3 ;  /* 0x000000ffff03d224 */ /* 0x000fe200078e0a03 */
[----:B------:R-:W-:Y:S01]  /*3750*/  ISETP.GE.AND P5, PT, R0, RZ, PT ;  /* 0x000000ff0000720c */ /* 0x000fe20003fa6270 */
[----:B------:R-:W-:Y:S02]  /*3760*/  IMAD R0, R2, R9, R7 ;  /* 0x0000000902007224 */ /* 0x000fe400078e0207 */
[----:B------:R-:W-:Y:S01]  /*3770*/  VIADD R9, R11, 0x184 ;  /* 0x000001840b097836 */ /* 0x000fe20000000000 */
[----:B------:R0:W-:Y:S01]  /*3780*/  STL [R1+0x1f8], R3 ;  /* 0x0001f80301007387 */ /* 0x0001e20000100800 */
[----:B------:R-:W-:Y:S02]  /*3790*/  @!P6 IMAD.IADD R6, R6, 0x1, -R2 ;  /* 0x000000010606e824 */ /* 0x000fe400078e0a02 */
[----:B------:R-:W-:Y:S01]  /*37a0*/  IMAD.HI.U32 R5, R14, R15, RZ ;  /* 0x0000000f0e057227 */ /* 0x000fe200078e00ff */
[----:B------:R-:W-:Y:S02]  /*37b0*/  IABS R17, R9 ;  /* 0x0000000900117213 */ /* 0x000fe40000000000 */
[----:B------:R-:W-:Y:S01]  /*37c0*/  ISETP.GT.U32.AND P6, PT, R2, R6, PT ;  /* 0x000000060200720c */ /* 0x000fe20003fc4070 */
[----:B------:R-:W-:-:S02]  /*37d0*/  IMAD.MOV R5, RZ, RZ, -R5 ;  /* 0x000000ffff057224 */ /* 0x000fc400078e0a05 */
[--C-:B------:R-:W-:Y:S01]  /*37e0*/  @!P3 IMAD.IADD R16, R16, 0x1, -R2.reuse ;  /* 0x000000011010b824 */ /* 0x100fe200078e0a02 */
[----:B------:R-:W-:Y:S01]  /*37f0*/  ISETP.GE.AND P3, PT, R8, RZ, PT ;  /* 0x000000ff0800720c */ /* 0x000fe20003f66270 */
[----:B------:R-:W-:Y:S01]  /*3800*/  @!P2 IMAD.IADD R4, R4, 0x1, -R2 ;  /* 0x000000010404a824 */ /* 0x000fe200078e0a02 */
[C---:B------:R-:W-:Y:S01]  /*3810*/  ISETP.GT.U32.AND P2, PT, R2.reuse, R0, PT ;  /* 0x000000000200720c */ /* 0x040fe20003f44070 */
[----:B------:R-:W-:Y:S02]  /*3820*/  IMAD R15, R2, R5, R15 ;  /* 0x00000005020f7224 */ /* 0x000fe400078e020f */
[----:B------:R-:W-:Y:S02]  /*3830*/  VIADD R5, R11, 0x182 ;  /* 0x000001820b057836 */ /* 0x000fe40000000000 */
[----:B------:R-:W-:-:S03]  /*3840*/  IMAD.HI.U32 R8, R14, R17, RZ ;  /* 0x000000110e087227 */ /* 0x000fc600078e00ff */
[----:B------:R-:W-:Y:S01]  /*3850*/  IABS R24, R5 ;  /* 0x0000000500187213 */ /* 0x000fe20000000000 */
[----:B------:R-:W-:Y:S02]  /*3860*/  IMAD.MOV R8, RZ, RZ, -R8 ;  /* 0x000000ffff087224 */ /* 0x000fe400078e0a08 */
[----:B------:R-:W-:Y:S01]  /*3870*/  @!P6 IMAD.IADD R6, R6, 0x1, -R2 ;  /* 0x000000010606e824 */ /* 0x000fe200078e0a02 */
[C---:B------:R-:W-:Y:S01]  /*3880*/  ISETP.GT.U32.AND P6, PT, R2.reuse, R15, PT ;  /* 0x0000000f0200720c */ /* 0x040fe20003fc4070 */
[----:B------:R-:W-:Y:S02]  /*3890*/  IMAD R17, R2, R8, R17 ;  /* 0x0000000802117224 */ /* 0x000fe400078e0211 */
[----:B------:R-:W-:-:S04]  /*38a0*/  IMAD.HI.U32 R23, R14, R24, RZ ;  /* 0x000000180e177227 */ /* 0x000fc800078e00ff */
[----:B------:R-:W-:Y:S01]  /*38b0*/  @!P2 IMAD.IADD R0, R0, 0x1, -R2 ;  /* 0x000000010000a824 */ /* 0x000fe200078e0a02 */
[C---:B------:R-:W-:Y:S01]  /*38c0*/  ISETP.GT.U32.AND P2, PT, R2.reuse, R17, PT ;  /* 0x000000110200720c */ /* 0x040fe20003f44070 */
[----:B------:R-:W-:Y:S02]  /*38d0*/  IMAD.MOV R23, RZ, RZ, -R23 ;  /* 0x000000ffff177224 */ /* 0x000fe400078e0a17 */
[----:B0-----:R-:W-:Y:S02]  /*38e0*/  IMAD.MOV.U32 R3, RZ, RZ, R16 ;  /* 0x000000ffff037224 */ /* 0x001fe400078e0010 */
[C---:B------:R-:W-:Y:S02]  /*38f0*/  IMAD R23, R2.reuse, R23, R24 ;  /* 0x0000001702177224 */ /* 0x040fe400078e0218 */
[----:B------:R-:W-:Y:S02]  /*3900*/  @!P1 IMAD.MOV R3, RZ, RZ, -R3 ;  /* 0x000000ffff039224 */ /* 0x000fe400078e0a03 */
[--C-:B------:R-:W-:Y:S01]  /*3910*/  @!P6 IMAD.IADD R15, R15, 0x1, -R2.reuse ;  /* 0x000000010f0fe824 */ /* 0x100fe200078e0a02 */
[C---:B------:R-:W-:Y:S01]  /*3920*/  ISETP.GT.U32.AND P6, PT, R2.reuse, R23, PT ;  /* 0x000000170200720c */ /* 0x040fe20003fc4070 */
[----:B------:R-:W-:Y:S01]  /*3930*/  VIADD R19, R11, 0x17c ;  /* 0x0000017c0b137836 */ /* 0x000fe20000000000 */
[----:B------:R0:W-:Y:S01]  /*3940*/  STL [R1+0x1fc], R3 ;  /* 0x0001fc0301007387 */ /* 0x0001e20000100800 */
[----:B------:R-:W-:Y:S01]  /*3950*/  @!P2 IMAD.IADD R17, R17, 0x1, -R2 ;  /* 0x000000011111a824 */ /* 0x000fe200078e0a02 */
[----:B------:R-:W-:Y:S01]  /*3960*/  ISETP.GT.U32.AND P2, PT, R2, R0, PT ;  /* 0x000000000200720c */ /* 0x000fe20003f44070 */
[----:B------:R-:W-:Y:S01]  /*3970*/  IMAD.HI.U32 R20, R14, R10, RZ ;  /* 0x0000000a0e147227 */ /* 0x000fe200078e00ff */
[----:B------:R-:W-:-:S02]  /*3980*/  IABS R7, R19 ;  /* 0x0000001300077213 */ /* 0x000fc40000000000 */
[C---:B------:R-:W-:Y:S01]  /*3990*/  ISETP.GT.U32.AND P1, PT, R2.reuse, R15, PT ;  /* 0x0000000f0200720c */ /* 0x040fe20003f24070 */
[----:B------:R-:W-:Y:S02]  /*39a0*/  IMAD.MOV R25, RZ, RZ, -R25 ;  /* 0x000000ffff197224 */ /* 0x000fe400078e0a19 */
[----:B------:R-:W-:Y:S02]  /*39b0*/  IMAD.MOV R20, RZ, RZ, -R20 ;  /* 0x000000ffff147224 */ /* 0x000fe400078e0a14 */
[----:B0-----:R-:W-:Y:S02]  /*39c0*/  IMAD.MOV.U32 R3, RZ, RZ, R4 ;  /* 0x000000ffff037224 */ /* 0x001fe400078e0004 */
[C---:B------:R-:W-:Y:S02]  /*39d0*/  IMAD R22, R2.reuse, R25, R22 ;  /* 0x0000001902167224 */ /* 0x040fe400078e0216 */
[----:B------:R-:W-:Y:S02]  /*39e0*/  @!P4 IMAD.MOV R3, RZ, RZ, -R3 ;  /* 0x000000ffff03c224 */ /* 0x000fe400078e0a03 */
[----:B------:R-:W-:-:S02]  /*39f0*/  IMAD R10, R2, R20, R10 ;  /* 0x00000014020a7224 */ /* 0x000fc400078e020a */
[--C-:B------:R-:W-:Y:S01]  /*3a00*/  @!P6 IMAD.IADD R23, R23, 0x1, -R2.reuse ;  /* 0x000000011717e824 */ /* 0x100fe200078e0a02 */
[----:B------:R0:W-:Y:S01]  /*3a10*/  STL [R1+0x200], R3 ;  /* 0x0002000301007387 */ /* 0x0001e20000100800 */
[----:B------:R-:W-:Y:S01]  /*3a20*/  ISETP.GT.U32.AND P6, PT, R2, R17, PT ;  /* 0x000000110200720c */ /* 0x000fe20003fc4070 */
[----:B------:R-:W-:Y:S02]  /*3a30*/  IMAD.HI.U32 R8, R14, R7, RZ ;  /* 0x000000070e087227 */ /* 0x000fe400078e00ff */
[----:B------:R-:W-:Y:S02]  /*3a40*/  ISETP.GT.U32.AND P4, PT, R2, R23, PT ;  /* 0x000000170200720c */ /* 0x000fe40003f84070 */
[----:B------:R-:W-:Y:S01]  /*3a50*/  @!P2 IMAD.IADD R0, R0, 0x1, -R2 ;  /* 0x000000010000a824 */ /* 0x000fe200078e0a02 */
[----:B------:R-:W-:Y:S01]  /*3a60*/  ISETP.GT.U32.AND P2, PT, R2, R10, PT ;  /* 0x0000000a0200720c */ /* 0x000fe20003f44070 */
[----:B------:R-:W-:Y:S02]  /*3a70*/  IMAD.MOV R8, RZ, RZ, -R8 ;  /* 0x000000ffff087224 */ /* 0x000fe400078e0a08 */
[----:B0-----:R-:W-:-:S02]  /*3a80*/  IMAD.MOV.U32 R3, RZ, RZ, R6 ;  /* 0x000000ffff037224 */ /* 0x001fc400078e0006 */
[C---:B------:R-:W-:Y:S02]  /*3a90*/  VIADD R20, R11.reuse, 0x17a ;  /* 0x0000017a0b147836 */ /* 0x040fe40000000000 */
[----:B------:R-:W-:Y:S01]  /*3aa0*/  @!P0 IMAD.MOV R3, RZ, RZ, -R3 ;  /* 0x000000ffff038224 */ /* 0x000fe200078e0a03 */
[C---:B------:R-:W-:Y:S01]  /*3ab0*/  ISETP.GT.U32.AND P0, PT, R2.reuse, R22, PT ;  /* 0x000000160200720c */ /* 0x040fe20003f04070 */
[C---:B------:R-:W-:Y:S01]  /*3ac0*/  IMAD R7, R2.reuse, R8, R7 ;  /* 0x0000000802077224 */ /* 0x040fe200078e0207 */
[----:B------:R-:W-:Y:S01]  /*3ad0*/  IABS R8, R20 ;  /* 0x0000001400087213 */ /* 0x000fe20000000000 */
[----:B------:R-:W-:Y:S01]  /*3ae0*/  VIADD R16, R11, 0x178 ;  /* 0x000001780b107836 */ /* 0x000fe20000000000 */
[----:B------:R0:W-:Y:S01]  /*3af0*/  STL [R1+0x204], R3 ;  /* 0x0002040301007387 */ /* 0x0001e20000100800 */
[--C-:B------:R-:W-:Y:S01]  /*3b00*/  @!P1 IMAD.IADD R15, R15, 0x1, -R2.reuse ;  /* 0x000000010f0f9824 */ /* 0x100fe200078e0a02 */
[----:B------:R-:W-:Y:S01]  /*3b10*/  ISETP.GE.AND P1, PT, R9, RZ, PT ;  /* 0x000000ff0900720c */ /* 0x000fe20003f26270 */
[----:B------:R-:W-:Y:S01]  /*3b20*/  @!P6 IMAD.IADD R17, R17, 0x1, -R2 ;  /* 0x000000011111e824 */ /* 0x000fe200078e0a02 */
[----:B------:R-:W-:Y:S01]  /*3b30*/  ISETP.GT.U32.AND P6, PT, R2, R7, PT ;  /* 0x000000070200720c */ /* 0x000fe20003fc4070 */
[----:B------:R-:W-:Y:S01]  /*3b40*/  IMAD.MOV.U32 R13, RZ, RZ, R0 ;  /* 0x000000ffff0d7224 */ /* 0x000fe200078e0000 */
[----:B------:R-:W-:Y:S01]  /*3b50*/  IABS R4, R16 ;  /* 0x0000001000047213 */ /* 0x000fe20000000000 */
[----:B------:R-:W-:-:S04]  /*3b60*/  IMAD.HI.U32 R6, R14, R8, RZ ;  /* 0x000000080e067227 */ /* 0x000fc800078e00ff */
[--C-:B------:R-:W-:Y:S01]  /*3b70*/  @!P0 IMAD.IADD R22, R22, 0x1, -R2.reuse ;  /* 0x0000000116168824 */ /* 0x100fe200078e0a02 */
[----:B------:R-:W-:Y:S01]  /*3b80*/  ISETP.GE.AND P0, PT, R21, RZ, PT ;  /* 0x000000ff1500720c */ /* 0x000fe20003f06270 */
[--C-:B------:R-:W-:Y:S01]  /*3b90*/  @!P2 IMAD.IADD R10, R10, 0x1, -R2.reuse ;  /* 0x000000010a0aa824 */ /* 0x100fe200078e0a02 */
[----:B------:R-:W-:Y:S01]  /*3ba0*/  ISETP.GE.AND P2, PT, R18, RZ, PT ;  /* 0x000000ff1200720c */ /* 0x000fe20003f46270 */
[----:B0-----:R-:W-:Y:S02]  /*3bb0*/  IMAD.MOV.U32 R3, RZ, RZ, R15 ;  /* 0x000000ffff037224 */ /* 0x001fe400078e000f */
[----:B------:R-:W-:Y:S01]  /*3bc0*/  @!P4 IMAD.IADD R23, R23, 0x1, -R2 ;  /* 0x000000011717c824 */ /* 0x000fe200078e0a02 */
[----:B------:R-:W-:Y:S01]  /*3bd0*/  ISETP.GE.AND P4, PT, R5, RZ, PT ;  /* 0x000000ff0500720c */ /* 0x000fe20003f86270 */
[----:B------:R-:W-:Y:S01]  /*3be0*/  @!P5 IMAD.MOV R13, RZ, RZ, -R13 ;  /* 0x000000ffff0dd224 */ /* 0x000fe200078e0a0d */
[----:B------:R-:W-:Y:S01]  /*3bf0*/  ISETP.GT.U32.AND P5, PT, R2, R22, PT ;  /* 0x000000160200720c */ /* 0x000fe20003fa4070 */
[----:B------:R-:W-:-:S03]  /*3c00*/  IMAD.HI.U32 R9, R14, R4, RZ ;  /* 0x000000040e097227 */ /* 0x000fc600078e00ff */
[----:B------:R-:W-:Y:S01]  /*3c10*/  STL [R1+0x208], R13 ;  /* 0x0002080d01007387 */ /* 0x000fe20000100800 */
[----:B------:R-:W-:Y:S02]  /*3c20*/  IMAD.MOV R6, RZ, RZ, -R6 ;  /* 0x000000ffff067224 */ /* 0x000fe400078e0a06 */
[----:B------:R-:W-:Y:S01]  /*3c30*/  @!P3 IMAD.MOV R3, RZ, RZ, -R3 ;  /* 0x000000ffff03b224 */ /* 0x000fe200078e0a03 */
[C---:B------:R-:W-:Y:S01]  /*3c40*/  ISETP.GT.U32.AND P3, PT, R2.reuse, R10, PT ;  /* 0x0000000a0200720c */ /* 0x040fe20003f64070 */
[----:B------:R-:W-:Y:S02]  /*3c50*/  IMAD.MOV R9, RZ, RZ, -R9 ;  /* 0x000000ffff097224 */ /* 0x000fe400078e0a09 */
[----:B------:R-:W-:Y:S01]  /*3c60*/  IMAD R6, R2, R6, R8 ;  /* 0x0000000602067224 */ /* 0x000fe200078e0208 */
[----:B------:R0:W-:Y:S01]  /*3c70*/  STL [R1+0x210], R3 ;  /* 0x0002100301007387 */ /* 0x0001e20000100800 */
[----:B------:R-:W-:Y:S02]  /*3c80*/  IMAD.MOV.U32 R8, RZ, RZ, R17 ;  /* 0x000000ffff087224 */ /* 0x000fe400078e0011 */
[----:B------:R-:W-:-:S02]  /*3c90*/  @!P6 IMAD.IADD R7, R7, 0x1, -R2 ;  /* 0x000000010707e824 */ /* 0x000fc400078e0a02 */
[C---:B------:R-:W-:Y:S02]  /*3ca0*/  IMAD R4, R2.reuse, R9, R4 ;  /* 0x0000000902047224 */ /* 0x040fe400078e0204 */
[----:B------:R-:W-:Y:S01]  /*3cb0*/  @!P1 IMAD.MOV R8, RZ, RZ, -R8 ;  /* 0x000000ffff089224 */ /* 0x000fe200078e0a08 */
[C---:B------:R-:W-:Y:S01]  /*3cc0*/  ISETP.GT.U32.AND P6, PT, R2.reuse, R7, PT ;  /* 0x000000070200720c */ /* 0x040fe20003fc4070 */
[----:B------:R-:W-:Y:S01]  /*3cd0*/  VIADD R0, R11, 0x176 ;  /* 0x000001760b007836 */ /* 0x000fe20000000000 */
[----:B------:R-:W-:Y:S01]  /*3ce0*/  ISETP.GT.U32.AND P1, PT, R2, R6, PT ;  /* 0x000000060200720c */ /* 0x000fe20003f24070 */
[----:B0-----:R-:W-:Y:S01]  /*3cf0*/  IMAD.MOV.U32 R3, RZ, RZ, R23 ;  /* 0x000000ffff037224 */ /* 0x001fe200078e0017 */
[----:B------:R0:W-:Y:S01]  /*3d00*/  STL [R1+0x214], R8 ;  /* 0x0002140801007387 */ /* 0x0001e20000100800 */
[--C-:B------:R-:W-:Y:S01]  /*3d10*/  @!P5 IMAD.IADD R22, R22, 0x1, -R2.reuse ;  /* 0x000000011616d824 */ /* 0x100fe200078e0a02 */
[----:B------:R-:W-:Y:S01]  /*3d20*/  ISETP.GT.U32.AND P5, PT, R2, R4, PT ;  /* 0x000000040200720c */ /* 0x000fe20003fa4070 */
[----:B------:R-:W-:Y:S01]  /*3d30*/  @!P4 IMAD.MOV R3, RZ, RZ, -R3 ;  /* 0x000000ffff03c224 */ /* 0x000fe200078e0a03 */
[----:B------:R-:W-:Y:S01]  /*3d40*/  ISETP.GE.AND P4, PT, R19, RZ, PT ;  /* 0x000000ff1300720c */ /* 0x000fe20003f86270 */
[----:B------:R-:W-:Y:S01]  /*3d50*/  @!P3 IMAD.IADD R10, R10, 0x1, -R2 ;  /* 0x000000010a0ab824 */ /* 0x000fe200078e0a02 */
[----:B------:R-:W-:Y:S01]  /*3d60*/  ISETP.GE.AND P3, PT, R20, RZ, PT ;  /* 0x000000ff1400720c */ /* 0x000fe20003f66270 */
[----:B------:R-:W-:Y:S01]  /*3d70*/  IMAD.MOV.U32 R13, RZ, RZ, R22 ;  /* 0x000000ffff0d7224 */ /* 0x000fe200078e0016 */
[----:B------:R1:W-:Y:S01]  /*3d80*/  STL [R1+0x218], R3 ;  /* 0x0002180301007387 */ /* 0x0003e20000100800 */
[----:B------:R-:W-:Y:S01]  /*3d90*/  VIADD R5, R11, 0x174 ;  /* 0x000001740b057836 */ /* 0x000fe20000000000 */
[----:B0-----:R-:W-:Y:S01]  /*3da0*/  IABS R8, R0 ;  /* 0x0000000000087213 */ /* 0x001fe20000000000 */
[----:B------:R-:W-:-:S02]  /*3db0*/  @!P0 IMAD.MOV R13, RZ, RZ, -R13 ;  /* 0x000000ffff0d8224 */ /* 0x000fc400078e0a0d */
[----:B------:R-:W-:Y:S01]  /*3dc0*/  @!P6 IMAD.IADD R7, R7, 0x1, -R2 ;  /* 0x000000010707e824 */ /* 0x000fe200078e0a02 */
[----:B------:R-:W-:Y:S01]  /*3dd0*/  IABS R19, R5 ;  /* 0x0000000500137213 */ /* 0x000fe20000000000 */
[----:B------:R-:W-:Y:S01]  /*3de0*/  IMAD.HI.U32 R9, R14, R8, RZ ;  /* 0x000000080e097227 */ /* 0x000fe200078e00ff */
[----:B------:R-:W-:Y:S01]  /*3df0*/  STL [R1+0x220], R13 ;  /* 0x0002200d01007387 */ /* 0x000fe20000100800 */
[----:B------:R-:W-:Y:S02]  /*3e00*/  ISETP.GE.AND P6, PT, R16, RZ, PT ;  /* 0x000000ff1000720c */ /* 0x000fe40003fc6270 */
[----:B-1----:R-:W-:Y:S02]  /*3e10*/  IMAD.MOV.U32 R3, RZ, RZ, R10 ;  /* 0x000000ffff037224 */ /* 0x002fe400078e000a */
[--C-:B------:R-:W-:Y:S01]  /*3e20*/  @!P1 IMAD.IADD R6, R6, 0x1, -R2.reuse ;  /* 0x0000000106069824 */ /* 0x100fe200078e0a02 */
[----:B------:R-:W-:Y:S01]  /*3e30*/  ISETP.GE.AND P1, PT, R0, RZ, PT ;  /* 0x000000ff0000720c */ /* 0x000fe20003f26270 */
[----:B------:R-:W-:Y:S01]  /*3e40*/  @!P2 IMAD.MOV R3, RZ, RZ, -R3 ;  /* 0x000000ffff03a224 */ /* 0x000fe200078e0a03 */
[----:B------:R-:W-:Y:S01]  /*3e50*/  ISETP.GE.AND P2, PT, R5, RZ, PT ;  /* 0x000000ff0500720c */ /* 0x000fe20003f46270 */
[----:B------:R-:W-:Y:S01]  /*3e60*/  IMAD.MOV R9, RZ, RZ, -R9 ;  /* 0x000000ffff097224 */ /* 0x000fe200078e0a09 */
[----:B------:R-:W-:Y:S01]  /*3e70*/  ISETP.GT.U32.AND P0, PT, R2, R6, PT ;  /* 0x000000060200720c */ /* 0x000fe20003f04070 */
[----:B------:R-:W-:Y:S01]  /*3e80*/  @!P5 IMAD.IADD R4, R4, 0x1, -R2 ;  /* 0x000000010404d824 */ /* 0x000fe200078e0a02 */
[----:B------:R0:W-:Y:S01]  /*3e90*/  STL [R1+0x230], R3 ;  /* 0x0002300301007387 */ /* 0x0001e20000100800 */
[----:B------:R-:W-:-:S02]  /*3ea0*/  IMAD R16, R2, R9, R8 ;  /* 0x0000000902107224 */ /* 0x000fc400078e0208 */
[----:B------:R-:W-:Y:S01]  /*3eb0*/  IMAD.HI.U32 R0, R14, R19, RZ ;  /* 0x000000130e007227 */ /* 0x000fe200078e00ff */
[----:B------:R-:W-:-:S03]  /*3ec0*/  ISETP.GT.U32.AND P5, PT, R2, R4, PT ;  /* 0x000000040200720c */ /* 0x000fc60003fa4070 */
[----:B------:R-:W-:Y:S02]  /*3ed0*/  IMAD.MOV R0, RZ, RZ, -R0 ;  /* 0x000000ffff007224 */ /* 0x000fe400078e0a00 */
[----:B------:R-:W-:Y:S02]  /*3ee0*/  VIADD R17, R11, 0x172 ;  /* 0x000001720b117836 */ /* 0x000fe40000000000 */
[----:B0-----:R-:W-:Y:S02]  /*3ef0*/  IMAD.MOV.U32 R3, RZ, RZ, R7 ;  /* 0x000000ffff037224 */ /* 0x001fe400078e0007 */
[C---:B------:R-:W-:Y:S02]  /*3f00*/  IMAD R19, R2.reuse, R0, R19 ;  /* 0x0000000002137224 */ /* 0x040fe400078e0213 */
[----:B------:R-:W-:Y:S01]  /*3f10*/  @!P4 IMAD.MOV R3, RZ, RZ, -R3 ;  /* 0x000000ffff03c224 */ /* 0x000fe200078e0a03 */
[----:B------:R-:W-:Y:S01]  /*3f20*/  ISETP.GT.U32.AND P4, PT, R2, R16, PT ;  /* 0x000000100200720c */ /* 0x000fe20003f84070 */
[--C-:B------:R-:W-:Y:S01]  /*3f30*/  @!P0 IMAD.IADD R6, R6, 0x1, -R2.reuse ;  /* 0x0000000106068824 */ /* 0x100fe200078e0a02 */
[----:B------:R-:W-:Y:S01]  /*3f40*/  ISETP.GE.AND P0, PT, R17, RZ, PT ;  /* 0x000000ff1100720c */ /* 0x000fe20003f06270 */
[----:B------:R-:W-:Y:S01]  /*3f50*/  @!P5 IMAD.IADD R4, R4, 0x1, -R2 ;  /* 0x000000010404d824 */ /* 0x000fe200078e0a02 */
[----:B------:R0:W-:Y:S01]  /*3f60*/  STL [R1+0x298], R3 ;  /* 0x0002980301007387 */ /* 0x0001e20000100800 */
[----:B------:R-:W-:Y:S01]  /*3f70*/  ISETP.GT.U32.AND P5, PT, R2, R19, PT ;  /* 0x000000130200720c */ /* 0x000fe20003fa4070 */
[C---:B------:R-:W-:Y:S01]  /*3f80*/  VIADD R0, R11.reuse, 0x16e ;  /* 0x0000016e0b007836 */ /* 0x040fe20000000000 */
[----:B------:R-:W-:Y:S01]  /*3f90*/  IABS R17, R17 ;  /* 0x0000001100117213 */ /* 0x000fe20000000000 */
[----:B------:R-:W-:-:S02]  /*3fa0*/  VIADD R5, R11, 0x170 ;  /* 0x000001700b057836 */ /* 0x000fc40000000000 */
[----:B------:R-:W-:Y:S01]  /*3fb0*/  VIADD R8, R11, 0x168 ;  /* 0x000001680b087836 */ /* 0x000fe20000000000 */
[----:B------:R-:W-:Y:S01]  /*3fc0*/  IABS R9, R0 ;  /* 0x0000000000097213 */ /* 0x000fe20000000000 */
[----:B------:R-:W-:Y:S01]  /*3fd0*/  IMAD.HI.U32 R7, R14, R17, RZ ;  /* 0x000000110e077227 */ /* 0x000fe200078e00ff */
[----:B------:R-:W-:Y:S02]  /*3fe0*/  IABS R10, R5 ;  /* 0x00000005000a7213 */ /* 0x000fe40000000000 */
[----:B------:R-:W-:Y:S01]  /*3ff0*/  IABS R15, R8 ;  /* 0x00000008000f7213 */ /* 0x000fe20000000000 */
[----:B0-----:R-:W-:Y:S02]  /*4000*/  IMAD.MOV.U32 R3, RZ, RZ, R6 ;  /* 0x000000ffff037224 */ /* 0x001fe400078e0006 */
[----:B------:R-:W-:Y:S01]  /*4010*/  @!P4 IMAD.IADD R16, R16, 0x1, -R2 ;  /* 0x000000011010c824 */ /* 0x000fe200078e0a02 */
[----:B------:R-:W-:Y:S01]  /*4020*/  ISETP.GE.AND P4, PT, R5, RZ, PT ;  /* 0x000000ff0500720c */ /* 0x000fe20003f86270 */
[----:B------:R-:W-:-:S02]  /*4030*/  @!P3 IMAD.MOV R3, RZ, RZ, -R3 ;  /* 0x000000ffff03b224 */ /* 0x000fc400078e0a03 */
[----:B------:R-:W-:Y:S01]  /*4040*/  IMAD.MOV R7, RZ, RZ, -R7 ;  /* 0x000000ffff077224 */ /* 0x000fe200078e0a07 */
[C---:B------:R-:W-:Y:S01]  /*4050*/  ISETP.GT.U32.AND P3, PT, R2.reuse, R16, PT ;  /* 0x000000100200720c */ /* 0x040fe20003f64070 */
[----:B------:R-:W-:Y:S01]  /*4060*/  @!P5 IMAD.IADD R19, R19, 0x1, -R2 ;  /* 0x000000011313d824 */ /* 0x000fe200078e0a02 */
[----:B------:R0:W-:Y:S01]  /*4070*/  STL [R1+0x29c], R3 ;  /* 0x00029c0301007387 */ /* 0x0001e20000100800 */
[----:B------:R-:W-:Y:S02]  /*4080*/  IMAD R17, R2, R7, R17 ;  /* 0x0000000702117224 */ /* 0x000fe400078e0211 */
[----:B------:R-:W-:Y:S01]  /*4090*/  IMAD.HI.U32 R5, R14, R9, RZ ;  /* 0x000000090e057227 */ /* 0x000fe200078e00ff */
[----:B------:R-:W-:-:S03]  /*40a0*/  ISETP.GT.U32.AND P5, PT, R2, R19, PT ;  /* 0x000000130200720c */ /* 0x000fc60003fa4070 */
[----:B------:R-:W-:-:S04]  /*40b0*/  IMAD.HI.U32 R6, R14, R10, RZ ;  /* 0x0000000a0e067227 */ /* 0x000fc800078e00ff */
[----:B0-----:R-:W-:Y:S02]  /*40c0*/  IMAD.MOV.U32 R3, RZ, RZ, R4 ;  /* 0x000000ffff037224 */ /* 0x001fe400078e0004 */
[----:B------:R-:W-:Y:S01]  /*40d0*/  @!P3 IMAD.IADD R16, R16, 0x1, -R2 ;  /* 0x000000011010b824 */ /* 0x000fe200078e0a02 */
[----:B------:R-:W-:Y:S01]  /*40e0*/  ISETP.GT.U32.AND P3, PT, R2, R17, PT ;  /* 0x000000110200720c */ /* 0x000fe20003f64070 */
[----:B------:R-:W-:Y:S01]  /*40f0*/  @!P6 IMAD.MOV R3, RZ, RZ, -R3 ;  /* 0x000000ffff03e224 */ /* 0x000fe200078e0a03 */
[----:B------:R-:W-:Y:S01]  /*4100*/  ISETP.GE.AND P6, PT, R0, RZ, PT ;  /* 0x000000ff0000720c */ /* 0x000fe20003fc6270 */
[----:B------:R-:W-:Y:S02]  /*4110*/  IMAD.MOV R5, RZ, RZ, -R5 ;  /* 0x000000ffff057224 */ /* 0x000fe400078e0a05 */
[----:B------:R-:W-:Y:S01]  /*4120*/  IMAD.MOV R6, RZ, RZ, -R6 ;  /* 0x000000ffff067224 */ /* 0x000fe200078e0a06 */
[----:B------:R0:W-:Y:S01]  /*4130*/  STL [R1+0x2a0], R3 ;  /* 0x0002a00301007387 */ /* 0x0001e20000100800 */
[----:B------:R-:W-:-:S02]  /*4140*/  IMAD R9, R2, R5, R9 ;  /* 0x0000000502097224 */ /* 0x000fc400078e0209 */
[C---:B------:R-:W-:Y:S02]  /*4150*/  IMAD R10, R2.reuse, R6, R10 ;  /* 0x00000006020a7224 */ /* 0x040fe400078e020a */
[----:B------:R-:W-:Y:S02]  /*4160*/  VIADD R0, R11, 0x16c ;  /* 0x0000016c0b007836 */ /* 0x000fe40000000000 */
[--C-:B------:R-:W-:Y:S01]  /*4170*/  @!P5 IMAD.IADD R19, R19, 0x1, -R2.reuse ;  /* 0x000000011313d824 */ /* 0x100fe200078e0a02 */
[C---:B------:R-:W-:Y:S01]  /*4180*/  ISETP.GT.U32.AND P5, PT, R2.reuse, R10, PT ;  /* 0x0000000a0200720c */ /* 0x040fe20003fa4070 */
[----:B------:R-:W-:Y:S01]  /*4190*/  @!P3 IMAD.IADD R17, R17, 0x1, -R2 ;  /* 0x000000011111b824 */ /* 0x000fe200078e0a02 */
[----:B------:R-:W-:Y:S01]  /*41a0*/  IABS R5, R0 ;  /* 0x0000000000057213 */ /* 0x000fe20000000000 */
        /* <DEDUP_REMOVED lines=8> */
[----:B------:R-:W-:Y:S02]  /*4230*/  IMAD.MOV R16, RZ, RZ, -R16 ;  /* 0x000000ffff107224 */ /* 0x000fe400078e0a10 */
[--C-:B------:R-:W-:Y:S02]  /*4240*/  @!P5 IMAD.IADD R10, R10, 0x1, -R2.reuse ;  /* 0x000000010a0ad824 */ /* 0x100fe400078e0a02 */
[----:B------:R-:W-:Y:S02]  /*4250*/  VIADD R4, R11, 0x166 ;  /* 0x000001660b047836 */ /* 0x000fe40000000000 */
[--C-:B------:R-:W-:Y:S01]  /*4260*/  @!P3 IMAD.IADD R17, R17, 0x1, -R2.reuse ;  /* 0x000000011111b824 */ /* 0x100fe200078e0a02 */
[----:B------:R-:W-:Y:S01]  /*4270*/  ISETP.GT.U32.AND P5, PT, R2, R10, PT ;  /* 0x0000000a0200720c */ /* 0x000fe20003fa4070 */
[----:B------:R-:W-:Y:S01]  /*4280*/  @!P1 IMAD.IADD R9, R9, 0x1, -R2 ;  /* 0x0000000109099824 */ /* 0x000fe200078e0a02 */
[----:B------:R-:W-:Y:S01]  /*4290*/  IABS R6, R4 ;  /* 0x0000000400067213 */ /* 0x000fe20000000000 */
[----:B0-----:R-:W-:-:S02]  /*42a0*/  IMAD.MOV.U32 R3, RZ, RZ, R19 ;  /* 0x000000ffff037224 */ /* 0x001fc400078e0013 */
[----:B------:R-:W-:Y:S01]  /*42b0*/  IMAD.HI.U32 R19, R14, R18, RZ ;  /* 0x000000120e137227 */ /* 0x000fe200078e00ff */
[----:B------:R-:W-:-:S03]  /*42c0*/  ISETP.GT.U32.AND P1, PT, R2, R9, PT ;  /* 0x000000090200720c */ /* 0x000fc60003f24070 */
[----:B------:R-:W-:Y:S01]  /*42d0*/  @!P2 IMAD.MOV R3, RZ, RZ, -R3 ;  /* 0x000000ffff03a224 */ /* 0x000fe200078e0a03 */
[----:B------:R-:W-:Y:S01]  /*42e0*/  ISETP.GE.AND P2, PT, R0, RZ, PT ;  /* 0x000000ff0000720c */ /* 0x000fe20003f46270 */
[----:B------:R-:W-:Y:S02]  /*42f0*/  IMAD R0, R2, R16, R5 ;  /* 0x0000001002007224 */ /* 0x000fe400078e0205 */
[----:B------:R-:W-:Y:S01]  /*4300*/  IMAD.HI.U32 R5, R14, R15, RZ ;  /* 0x0000000f0e057227 */ /* 0x000fe200078e00ff */
[----:B------:R0:W-:Y:S02]  /*4310*/  STL [R1+0x2ac], R3 ;  /* 0x0002ac0301007387 */ /* 0x0001e40000100800 */
[----:B------:R-:W-:Y:S01]  /*4320*/  ISETP.GT.U32.AND P3, PT, R2, R0, PT ;  /* 0x000000000200720c */ /* 0x000fe20003f64070 */
[----:B------:R-:W-:-:S04]  /*4330*/  IMAD.HI.U32 R16, R14, R6, RZ ;  /* 0x000000060e107227 */ /* 0x000fc800078e00ff */
[----:B------:R-:W-:Y:S02]  /*4340*/  IMAD.MOV R5, RZ, RZ, -R5 ;  /* 0x000000ffff057224 */ /* 0x000fe400078e0a05 */
[----:B------:R-:W-:Y:S02]  /*4350*/  IMAD.MOV R19, RZ, RZ, -R19 ;  /* 0x000000ffff137224 */ /* 0x000fe400078e0a13 */
[----:B0-----:R-:W-:Y:S02]  /*4360*/  IMAD.MOV.U32 R3, RZ, RZ, R17 ;  /* 0x000000ffff037224 */ /* 0x001fe400078e0011 */
[----:B------:R-:W-:Y:S02]  /*4370*/  IMAD.MOV R16, RZ, RZ, -R16 ;  /* 0x000000ffff107224 */ /* 0x000fe400078e0a10 */
[----:B------:R-:W-:Y:S02]  /*4380*/  @!P0 IMAD.MOV R3, RZ, RZ, -R3 ;  /* 0x000000ffff038224 */ /* 0x000fe400078e0a03 */
[----:B------:R-:W-:-:S02]  /*4390*/  IMAD R15, R2, R5, R15 ;  /* 0x00000005020f7224 */ /* 0x000fc400078e020f */
[--C-:B------:R-:W-:Y:S01]  /*43a0*/  @!P1 IMAD.IADD R9, R9, 0x1, -R2.reuse ;  /* 0x0000000109099824 */ /* 0x100fe200078e0a02 */
[----:B------:R0:W-:Y:S01]  /*43b0*/  STL [R1+0x2b0], R3 ;  /* 0x0002b00301007387 */ /* 0x0001e20000100800 */
[----:B------:R-:W-:Y:S01]  /*43c0*/  VIADD R5, R11, 0x164 ;  /* 0x000001640b057836 */ /* 0x000fe20000000000 */
[----:B------:R-:W-:Y:S01]  /*43d0*/  ISETP.GT.U32.AND P1, PT, R2, R15, PT ;  /* 0x0000000f0200720c */ /* 0x000fe20003f24070 */
[----:B------:R-:W-:Y:S01]  /*43e0*/  @!P5 IMAD.IADD R10, R10, 0x1, -R2 ;  /* 0x000000010a0ad824 */ /* 0x000fe200078e0a02 */
[----:B------:R-:W-:Y:S01]  /*43f0*/  ISETP.GE.AND P5, PT, R7, RZ, PT ;  /* 0x000000ff0700720c */ /* 0x000fe20003fa6270 */
[C---:B------:R-:W-:Y:S02]  /*4400*/  IMAD R7, R2.reuse, R19, R18 ;  /* 0x0000001302077224 */ /* 0x040fe400078e0212 */
[----:B------:R-:W-:Y:S01]  /*4410*/  IMAD R6, R2, R16, R6 ;  /* 0x0000001002067224 */ /* 0x000fe200078e0206 */
[----:B------:R-:W-:Y:S01]  /*4420*/  IABS R16, R5 ;  /* 0x0000000500107213 */ /* 0x000fe20000000000 */
[----:B------:R-:W-:Y:S01]  /*4430*/  @!P3 IMAD.IADD R0, R0, 0x1, -R2 ;  /* 0x000000010000b824 */ /* 0x000fe200078e0a02 */
[----:B------:R-:W-:Y:S01]  /*4440*/  ISETP.GT.U32.AND P0, PT, R2, R7, PT ;  /* 0x000000070200720c */ /* 0x000fe20003f04070 */
[----:B0-----:R-:W-:-:S02]  /*4450*/  IMAD.MOV.U32 R3, RZ, RZ, R9 ;  /* 0x000000ffff037224 */ /* 0x001fc400078e0009 */
[----:B------:R-:W-:Y:S01]  /*4460*/  IMAD.MOV.U32 R13, RZ, RZ, R10 ;  /* 0x000000ffff0d7224 */ /* 0x000fe200078e000a */
[C---:B------:R-:W-:Y:S01]  /*4470*/  ISETP.GT.U32.AND P3, PT, R2.reuse, R0, PT ;  /* 0x000000000200720c */ /* 0x040fe20003f64070 */
[----:B------:R-:W-:Y:S01]  /*4480*/  @!P6 IMAD.MOV R3, RZ, RZ, -R3 ;  /* 0x000000ffff03e224 */ /* 0x000fe200078e0a03 */
[----:B------:R-:W-:Y:S01]  /*4490*/  ISETP.GT.U32.AND P6, PT, R2, R6, PT ;  /* 0x000000060200720c */ /* 0x000fe20003fc4070 */
[----:B------:R-:W-:Y:S02]  /*44a0*/  IMAD.MOV.U32 R10, RZ, RZ, R16 ;  /* 0x000000ffff0a7224 */ /* 0x000fe400078e0010 */
[----:B------:R-:W-:Y:S01]  /*44b0*/  @!P4 IMAD.MOV R13, RZ, RZ, -R13 ;  /* 0x000000ffff0dc224 */ /* 0x000fe200078e0a0d */
[----:B------:R-:W-:Y:S01]  /*44c0*/  ISETP.GE.AND P4, PT, R8, RZ, PT ;  /* 0x000000ff0800720c */ /* 0x000fe20003f86270 */
[----:B------:R-:W-:Y:S02]  /*44d0*/  VIADD R9, R11, 0x162 ;  /* 0x000001620b097836 */ /* 0x000fe40000000000 */
[----:B------:R-:W-:Y:S01]  /*44e0*/  IMAD.HI.U32 R8, R14, R10, RZ ;  /* 0x0000000a0e087227 */ /* 0x000fe200078e00ff */
[----:B------:R-:W-:Y:S02]  /*44f0*/  STL [R1+0x2b4], R13 ;  /* 0x0002b40d01007387 */ /* 0x000fe40000100800 */
[----:B------:R-:W-:Y:S01]  /*4500*/  IABS R16, R9 ;  /* 0x0000000900107213 */ /* 0x000fe20000000000 */
[----:B------:R-:W-:Y:S01]  /*4510*/  @!P1 IMAD.IADD R15, R15, 0x1, -R2 ;  /* 0x000000010f0f9824 */ /* 0x000fe200078e0a02 */
[----:B------:R0:W-:Y:S01]  /*4520*/  STL [R1+0x2b8], R3 ;  /* 0x0002b80301007387 */ /* 0x0001e20000100800 */
[----:B------:R-:W-:-:S02]  /*4530*/  IMAD.MOV R8, RZ, RZ, -R8 ;  /* 0x000000ffff087224 */ /* 0x000fc400078e0a08 */
[--C-:B------:R-:W-:Y:S01]  /*4540*/  @!P0 IMAD.IADD R7, R7, 0x1, -R2.reuse ;  /* 0x0000000107078824 */ /* 0x100fe200078e0a02 */
[----:B------:R-:W-:Y:S01]  /*4550*/  ISETP.GE.AND P0, PT, R5, RZ, PT ;  /* 0x000000ff0500720c */ /* 0x000fe20003f06270 */
[--C-:B------:R-:W-:Y:S01]  /*4560*/  @!P6 IMAD.IADD R6, R6, 0x1, -R2.reuse ;  /* 0x000000010606e824 */ /* 0x100fe200078e0a02 */
[----:B------:R-:W-:Y:S01]  /*4570*/  ISETP.GT.U32.AND P6, PT, R2, R15, PT ;  /* 0x0000000f0200720c */ /* 0x000fe20003fc4070 */
[----:B------:R-:W-:Y:S01]  /*4580*/  @!P3 IMAD.IADD R0, R0, 0x1, -R2 ;  /* 0x000000010000b824 */ /* 0x000fe200078e0a02 */
[C---:B------:R-:W-:Y:S01]  /*4590*/  ISETP.GT.U32.AND P1, PT, R2.reuse, R7, PT ;  /* 0x000000070200720c */ /* 0x040fe20003f24070 */
[----:B------:R-:W-:Y:S01]  /*45a0*/  IMAD R10, R2, R8, R10 ;  /* 0x00000008020a7224 */ /* 0x000fe200078e020a */
[----:B------:R-:W-:Y:S01]  /*45b0*/  ISETP.GE.AND P3, PT, R4, RZ, PT ;  /* 0x000000ff0400720c */ /* 0x000fe20003f66270 */
[----:B------:R-:W-:-:S04]  /*45c0*/  IMAD.HI.U32 R8, R14, R16, RZ ;  /* 0x000000100e087227 */ /* 0x000fc800078e00ff */
[----:B0-----:R-:W-:Y:S02]  /*45d0*/  IMAD.MOV.U32 R3, RZ, RZ, R0 ;  /* 0x000000ffff037224 */ /* 0x001fe400078e0000 */
[----:B------:R-:W-:Y:S02]  /*45e0*/  IMAD.MOV R8, RZ, RZ, -R8 ;  /* 0x000000ffff087224 */ /* 0x000fe400078e0a08 */
[----:B------:R-:W-:Y:S01]  /*45f0*/  @!P2 IMAD.MOV R3, RZ, RZ, -R3 ;  /* 0x000000ffff03a224 */ /* 0x000fe200078e0a03 */
[C---:B------:R-:W-:Y:S01]  /*4600*/  ISETP.GT.U32.AND P2, PT, R2.reuse, R6, PT ;  /* 0x000000060200720c */ /* 0x040fe20003f44070 */
[C---:B------:R-:W-:Y:S02]  /*4610*/  IMAD R16, R2.reuse, R8, R16 ;  /* 0x0000000802107224 */ /* 0x040fe400078e0210 */
[----:B------:R-:W-:Y:S01]  /*4620*/  @!P6 IMAD.IADD R15, R15, 0x1, -R2 ;  /* 0x000000010f0fe824 */ /* 0x000fe200078e0a02 */
[----:B------:R0:W-:Y:S01]  /*4630*/  STL [R1+0x2dc], R3 ;  /* 0x0002dc0301007387 */ /* 0x0001e20000100800 */
[C---:B------:R-:W-:Y:S01]  /*4640*/  VIADD R5, R11.reuse, 0x15c ;  /* 0x0000015c0b057836 */ /* 0x040fe20000000000 */
[----:B------:R-:W-:Y:S01]  /*4650*/  ISETP.GT.U32.AND P6, PT, R2, R16, PT ;  /* 0x000000100200720c */ /* 0x000fe20003fc4070 */
[----:B------:R-:W-:-:S02]  /*4660*/  VIADD R4, R11, 0x160 ;  /* 0x000001600b047836 */ /* 0x000fc40000000000 */
[--C-:B------:R-:W-:Y:S01]  /*4670*/  @!P1 IMAD.IADD R7, R7, 0x1, -R2.reuse ;  /* 0x0000000107079824 */ /* 0x100fe200078e0a02 */
[----:B------:R-:W-:Y:S01]  /*4680*/  ISETP.GT.U32.AND P1, PT, R2, R10, PT ;  /* 0x0000000a0200720c */ /* 0x000fe20003f24070 */
[----:B------:R-:W-:Y:S01]  /*4690*/  VIADD R0, R11, 0x15e ;  /* 0x0000015e0b007836 */ /* 0x000fe20000000000 */
[----:B------:R-:W-:Y:S01]  /*46a0*/  IABS R18, R5 ;  /* 0x0000000500127213 */ /* 0x000fe20000000000 */
[----:B------:R-:W-:Y:S01]  /*46b0*/  @!P2 IMAD.IADD R6, R6, 0x1, -R2 ;  /* 0x000000010606a824 */ /* 0x000fe200078e0a02 */
[----:B------:R-:W-:Y:S01]  /*46c0*/  IABS R17, R4 ;  /* 0x0000000400117213 */ /* 0x000fe20000000000 */
[----:B0-----:R-:W-:Y:S01]  /*46d0*/  IMAD.MOV.U32 R3, RZ, RZ, R7 ;  /* 0x000000ffff037224 */ /* 0x001fe200078e0007 */
[----:B------:R-:W-:Y:S01]  /*46e0*/  ISETP.GE.AND P2, PT, R9, RZ, PT ;  /* 0x000000ff0900720c */ /* 0x000fe20003f46270 */
[----:B------:R-:W-:Y:S01]  /*46f0*/  IMAD.MOV.U32 R9, RZ, RZ, R18 ;  /* 0x000000ffff097224 */ /* 0x000fe200078e0012 */
[----:B------:R-:W-:Y:S01]  /*4700*/  IABS R8, R0 ;  /* 0x0000000000087213 */ /* 0x000fe20000000000 */
[----:B------:R-:W-:-:S04]  /*4710*/  IMAD.HI.U32 R18, R14, R17, RZ ;  /* 0x000000110e127227 */ /* 0x000fc800078e00ff */
[----:B------:R-:W-:Y:S02]  /*4720*/  @!P6 IMAD.IADD R16, R16, 0x1, -R2 ;  /* 0x000000011010e824 */ /* 0x000fe400078e0a02 */
[----:B------:R-:W-:-:S03]  /*4730*/  IMAD.HI.U32 R19, R14, R8, RZ ;  /* 0x000000080e137227 */ /* 0x000fc600078e00ff */
[----:B------:R-:W-:Y:S01]  /*4740*/  ISETP.GT.U32.AND P6, PT, R2, R16, PT ;  /* 0x000000100200720c */ /* 0x000fe20003fc4070 */
[----:B------:R-:W-:Y:S02]  /*4750*/  IMAD.MOV R18, RZ, RZ, -R18 ;  /* 0x000000ffff127224 */ /* 0x000fe400078e0a12 */
[----:B------:R-:W-:Y:S01]  /*4760*/  @!P1 IMAD.IADD R10, R10, 0x1, -R2 ;  /* 0x000000010a0a9824 */ /* 0x000fe200078e0a02 */
[----:B------:R-:W-:Y:S01]  /*4770*/  ISETP.GE.AND P1, PT, R4, RZ, PT ;  /* 0x000000ff0400720c */ /* 0x000fe20003f26270 */
[----:B------:R-:W-:Y:S02]  /*4780*/  @!P5 IMAD.MOV R3, RZ, RZ, -R3 ;  /* 0x000000ffff03d224 */ /* 0x000fe400078e0a03 */
[----:B------:R-:W-:Y:S01]  /*4790*/  IMAD.HI.U32 R4, R14, R9, RZ ;  /* 0x000000090e047227 */ /* 0x000fe200078e00ff */
[----:B------:R-:W-:Y:S02]  /*47a0*/  ISETP.GT.U32.AND P5, PT, R2, R10, PT ;  /* 0x0000000a0200720c */ /* 0x000fe40003fa4070 */
[----:B------:R0:W-:Y:S01]  /*47b0*/  STL [R1+0x2e0], R3 ;  /* 0x0002e00301007387 */ /* 0x0001e20000100800 */
[----:B------:R-:W-:-:S02]  /*47c0*/  IMAD.MOV R7, RZ, RZ, -R19 ;  /* 0x000000ffff077224 */ /* 0x000fc400078e0a13 */
[C---:B------:R-:W-:Y:S02]  /*47d0*/  IMAD R17, R2.reuse, R18, R17 ;  /* 0x0000001202117224 */ /* 0x040fe400078e0211 */
[----:B------:R-:W-:Y:S02]  /*47e0*/  IMAD.MOV.U32 R13, RZ, RZ, R15 ;  /* 0x000000ffff0d7224 */ /* 0x000fe400078e000f */
[----:B------:R-:W-:Y:S02]  /*47f0*/  IMAD.MOV R4, RZ, RZ, -R4 ;  /* 0x000000ffff047224 */ /* 0x000fe400078e0a04 */
[C---:B------:R-:W-:Y:S02]  /*4800*/  IMAD R8, R2.reuse, R7, R8 ;  /* 0x0000000702087224 */ /* 0x040fe400078e0208 */
[----:B0-----:R-:W-:Y:S02]  /*4810*/  IMAD.MOV.U32 R3, RZ, RZ, R6 ;  /* 0x000000ffff037224 */ /* 0x001fe400078e0006 */
[----:B------:R-:W-:Y:S01]  /*4820*/  @!P4 IMAD.MOV R13, RZ, RZ, -R13 ;  /* 0x000000ffff0dc224 */ /* 0x000fe200078e0a0d */
[C---:B------:R-:W-:Y:S01]  /*4830*/  ISETP.GT.U32.AND P4, PT, R2.reuse, R17, PT ;  /* 0x000000110200720c */ /* 0x040fe20003f84070 */
[----:B------:R-:W-:-:S02]  /*4840*/  IMAD R9, R2, R4, R9 ;  /* 0x0000000402097224 */ /* 0x000fc400078e0209 */
[----:B------:R-:W-:Y:S01]  /*4850*/  @!P3 IMAD.MOV R3, RZ, RZ, -R3 ;  /* 0x000000ffff03b224 */ /* 0x000fe200078e0a03 */
[----:B------:R-:W-:Y:S01]  /*4860*/  ISETP.GT.U32.AND P3, PT, R2, R8, PT ;  /* 0x000000080200720c */ /* 0x000fe20003f64070 */
[--C-:B------:R-:W-:Y:S01]  /*4870*/  @!P6 IMAD.IADD R16, R16, 0x1, -R2.reuse ;  /* 0x000000011010e824 */ /* 0x100fe200078e0a02 */
[----:B------:R-:W-:Y:S01]  /*4880*/  ISETP.GT.U32.AND P6, PT, R2, R9, PT ;  /* 0x000000090200720c */ /* 0x000fe20003fc4070 */
[C---:B------:R-:W-:Y:S01]  /*4890*/  VIADD R18, R11.reuse, 0x15a ;  /* 0x0000015a0b127836 */ /* 0x040fe20000000000 */
[----:B------:R-:W-:Y:S01]  /*48a0*/  STL [R1+0x2f0], R13 ;  /* 0x0002f00d01007387 */ /* 0x000fe20000100800 */
[--C-:B------:R-:W-:Y:S01]  /*48b0*/  @!P5 IMAD.IADD R10, R10, 0x1, -R2.reuse ;  /* 0x000000010a0ad824 */ /* 0x100fe200078e0a02 */
[----:B------:R-:W-:Y:S01]  /*48c0*/  ISETP.GE.AND P5, PT, R0, RZ, PT ;  /* 0x000000ff0000720c */ /* 0x000fe20003fa6270 */
[----:B------:R-:W-:Y:S01]  /*48d0*/  VIADD R0, R11, 0x158 ;  /* 0x000001580b007836 */ /* 0x000fe20000000000 */
[----:B------:R-:W-:Y:S01]  /*48e0*/  IABS R4, R18 ;  /* 0x0000001200047213 */ /* 0x000fe20000000000 */
[--C-:B------:R-:W-:Y:S01]  /*48f0*/  @!P4 IMAD.IADD R17, R17, 0x1, -R2.reuse ;  /* 0x000000011111c824 */ /* 0x100fe200078e0a02 */
[----:B------:R0:W-:Y:S01]  /*4900*/  STL [R1+0x2f4], R3 ;  /* 0x0002f40301007387 */ /* 0x0001e20000100800 */
[----:B------:R-:W-:Y:S01]  /*4910*/  ISETP.GE.AND P4, PT, R5, RZ, PT ;  /* 0x000000ff0500720c */ /* 0x000fe20003f86270 */
[----:B------:R-:W-:Y:S01]  /*4920*/  VIADD R5, R11, 0x156 ;  /* 0x000001560b057836 */ /* 0x000fe20000000000 */
[----:B------:R-:W-:Y:S01]  /*4930*/  IABS R6, R0 ;  /* 0x0000000000067213 */ /* 0x000fe20000000000 */
[----:B------:R-:W-:Y:S01]  /*4940*/  @!P3 IMAD.IADD R8, R8, 0x1, -R2 ;  /* 0x000000010808b824 */ /* 0x000fe200078e0a02 */
[----:B------:R-:W-:Y:S01]  /*4950*/  ISETP.GT.U32.AND P3, PT, R2, R17, PT ;  /* 0x000000110200720c */ /* 0x000fe20003f64070 */
[----:B------:R-:W-:Y:S01]  /*4960*/  IMAD.HI.U32 R7, R14, R4, RZ ;  /* 0x000000040e077227 */ /* 0x000fe200078e00ff */
[----:B------:R-:W-:-:S03]  /*4970*/  IABS R20, R5 ;  /* 0x0000000500147213 */ /* 0x000fc60000000000 */
[----:B------:R-:W-:Y:S01]  /*4980*/  @!P6 IMAD.IADD R9, R9, 0x1, -R2 ;  /* 0x000000010909e824 */ /* 0x000fe200078e0a02 */
[----:B------:R-:W-:Y:S01]  /*4990*/  ISETP.GT.U32.AND P6, PT, R2, R8, PT ;  /* 0x000000080200720c */ /* 0x000fe20003fc4070 */
[----:B0-----:R-:W-:Y:S02]  /*49a0*/  IMAD.MOV.U32 R3, RZ, RZ, R10 ;  /* 0x000000ffff037224 */ /* 0x001fe400078e000a */
[----:B------:R-:W-:Y:S02]  /*49b0*/  IMAD.MOV R7, RZ, RZ, -R7 ;  /* 0x000000ffff077224 */ /* 0x000fe400078e0a07 */
[----:B------:R-:W-:-:S04]  /*49c0*/  IMAD.HI.U32 R10, R14, R6, RZ ;  /* 0x000000060e0a7227 */ /* 0x000fc800078e00ff */
[C---:B------:R-:W-:Y:S02]  /*49d0*/  IMAD R4, R2.reuse, R7, R4 ;  /* 0x0000000702047224 */ /* 0x040fe400078e0204 */
[----:B------:R-:W-:Y:S02]  /*49e0*/  IMAD.MOV R10, RZ, RZ, -R10 ;  /* 0x000000ffff0a7224 */ /* 0x000fe400078e0a0a */
[----:B------:R-:W-:Y:S01]  /*49f0*/  @!P3 IMAD.IADD R17, R17, 0x1, -R2 ;  /* 0x000000011111b824 */ /* 0x000fe200078e0a02 */
[C---:B------:R-:W-:Y:S01]  /*4a00*/  ISETP.GT.U32.AND P3, PT, R2.reuse, R4, PT ;  /* 0x000000040200720c */ /* 0x040fe20003f64070 */
[----:B------:R-:W-:Y:S02]  /*4a10*/  IMAD R6, R2, R10, R6 ;  /* 0x0000000a02067224 */ /* 0x000fe400078e0206 */
[----:B------:R-:W-:Y:S02]  /*4a20*/  @!P6 IMAD.IADD R8, R8, 0x1, -R2 ;  /* 0x000000010808e824 */ /* 0x000fe400078e0a02 */
[----:B------:R-:W-:Y:S01]  /*4a30*/  VIADD R7, R11, 0x154 ;  /* 0x000001540b077836 */ /* 0x000fe20000000000 */
[C---:B------:R-:W-:Y:S01]  /*4a40*/  ISETP.GT.U32.AND P6, PT, R2.reuse, R6, PT ;  /* 0x000000060200720c */ /* 0x040fe20003fc4070 */
[----:B------:R-:W-:Y:S01]  /*4a50*/  @!P0 IMAD.MOV R3, RZ, RZ, -R3 ;  /* 0x000000ffff038224 */ /* 0x000fe200078e0a03 */
[----:B------:R-:W-:Y:S01]  /*4a60*/  ISETP.GT.U32.AND P0, PT, R2, R9, PT ;  /* 0x000000090200720c */ /* 0x000fe20003f04070 */
[----:B------:R-:W-:Y:S01]  /*4a70*/  IMAD.HI.U32 R21, R14, R20, RZ ;  /* 0x000000140e157227 */ /* 0x000fe200078e00ff */
[----:B------:R-:W-:-:S02]  /*4a80*/  IABS R10, R7 ;  /* 0x00000007000a7213 */ /* 0x000fc40000000000 */
[----:B------:R0:W-:Y:S01]  /*4a90*/  STL [R1+0x2f8], R3 ;  /* 0x0002f80301007387 */ /* 0x0001e20000100800 */
[----:B------:R-:W-:Y:S01]  /*4aa0*/  @!P3 IMAD.IADD R4, R4, 0x1, -R2 ;  /* 0x000000010404b824 */ /* 0x000fe200078e0a02 */
[----:B------:R-:W-:Y:S01]  /*4ab0*/  ISETP.GE.AND P3, PT, R0, RZ, PT ;  /* 0x000000ff0000720c */ /* 0x000fe20003f66270 */
[----:B------:R-:W-:Y:S02]  /*4ac0*/  IMAD.MOV R21, RZ, RZ, -R21 ;  /* 0x000000ffff157224 */ /* 0x000fe400078e0a15 */
[----:B------:R-:W-:-:S04]  /*4ad0*/  IMAD.HI.U32 R19, R14, R10, RZ ;  /* 0x0000000a0e137227 */ /* 0x000fc800078e00ff */
[----:B------:R-:W-:Y:S01]  /*4ae0*/  @!P6 IMAD.IADD R6, R6, 0x1, -R2 ;  /* 0x000000010606e824 */ /* 0x000fe200078e0a02 */
[C---:B------:R-:W-:Y:S01]  /*4af0*/  ISETP.GT.U32.AND P6, PT, R2.reuse, R4, PT ;  /* 0x000000040200720c */ /* 0x040fe20003fc4070 */
[----:B------:R-:W-:Y:S02]  /*4b00*/  IMAD.MOV.U32 R13, RZ, RZ, R16 ;  /* 0x000000ffff0d7224 */ /* 0x000fe400078e0010 */
[----:B0-----:R-:W-:Y:S02]  /*4b10*/  IMAD.MOV.U32 R3, RZ, RZ, R17 ;  /* 0x000000ffff037224 */ /* 0x001fe400078e0011 */
[C---:B------:R-:W-:Y:S02]  /*4b20*/  IMAD R0, R2.reuse, R21, R20 ;  /* 0x0000001502007224 */ /* 0x040fe400078e0214 */
[----:B------:R-:W-:Y:S02]  /*4b30*/  IMAD.MOV R19, RZ, RZ, -R19 ;  /* 0x000000ffff137224 */ /* 0x000fe400078e0a13 */
[----:B------:R-:W-:Y:S01]  /*4b40*/  @!P2 IMAD.MOV R13, RZ, RZ, -R13 ;  /* 0x000000ffff0da224 */ /* 0x000fe200078e0a0d */
[C---:B------:R-:W-:Y:S01]  /*4b50*/  ISETP.GT.U32.AND P2, PT, R2.reuse, R0, PT ;  /* 0x000000000200720c */ /* 0x040fe20003f44070 */
[----:B------:R-:W-:Y:S01]  /*4b60*/  @!P1 IMAD.MOV R3, RZ, RZ, -R3 ;  /* 0x000000ffff039224 */ /* 0x000fe200078e0a03 */
[C---:B------:R-:W-:Y:S01]  /*4b70*/  ISETP.GT.U32.AND P1, PT, R2.reuse, R6, PT ;  /* 0x000000060200720c */ /* 0x040fe20003f24070 */
[----:B------:R-:W-:Y:S01]  /*4b80*/  @!P0 IMAD.IADD R9, R9, 0x1, -R2 ;  /* 0x0000000109098824 */ /* 0x000fe200078e0a02 */
[----:B------:R-:W-:Y:S01]  /*4b90*/  STL [R1+0x2fc], R13 ;  /* 0x0002fc0d01007387 */ /* 0x000fe20000100800 */
[----:B------:R-:W-:Y:S01]  /*4ba0*/  IMAD R10, R2, R19, R10 ;  /* 0x00000013020a7224 */ /* 0x000fe200078e020a */
[----:B------:R-:W-:Y:S01]  /*4bb0*/  ISETP.GE.AND P0, PT, R18, RZ, PT ;  /* 0x000000ff1200720c */ /* 0x000fe20003f06270 */
[----:B------:R-:W-:Y:S01]  /*4bc0*/  @!P6 IMAD.IADD R4, R4, 0x1, -R2 ;  /* 0x000000010404e824 */ /* 0x000fe200078e0a02 */
[----:B------:R0:W-:Y:S01]  /*4bd0*/  STL [R1+0x300], R3 ;  /* 0x0003000301007387 */ /* 0x0001e20000100800 */
[----:B------:R-:W-:Y:S01]  /*4be0*/  VIADD R15, R11, 0x152 ;  /* 0x000001520b0f7836 */ /* 0x000fe20000000000 */
[----:B------:R-:W-:Y:S01]  /*4bf0*/  ISETP.GT.U32.AND P6, PT, R2, R10, PT ;  /* 0x0000000a0200720c */ /* 0x000fe20003fc4070 */
[----:B------:R-:W-:Y:S01]  /*4c00*/  @!P5 IMAD.MOV R8, RZ, RZ, -R8 ;  /* 0x000000ffff08d224 */ /* 0x000fe200078e0a08 */
[----:B------:R-:W-:Y:S01]  /*4c10*/  ISETP.GE.AND P5, PT, R5, RZ, PT ;  /* 0x000000ff0500720c */ /* 0x000fe20003fa6270 */
[--C-:B------:R-:W-:Y:S01]  /*4c20*/  @!P2 IMAD.IADD R0, R0, 0x1, -R2.reuse ;  /* 0x000000010000a824 */ /* 0x100fe200078e0a02 */
[----:B------:R-:W-:Y:S01]  /*4c30*/  IABS R18, R15 ;  /* 0x0000000f00127213 */ /* 0x000fe20000000000 */
[----:B------:R-:W-:Y:S01]  /*4c40*/  @!P1 IMAD.IADD R6, R6, 0x1, -R2 ;  /* 0x0000000106069824 */ /* 0x000fe200078e0a02 */
[----:B------:R1:W-:Y:S01]  /*4c50*/  STL [R1+0x304], R8 ;  /* 0x0003040801007387 */ /* 0x0003e20000100800 */
[----:B------:R-:W-:Y:S01]  /*4c60*/  ISETP.GE.AND P1, PT, R15, RZ, PT ;  /* 0x000000ff0f00720c */ /* 0x000fe20003f26270 */
[----:B0-----:R-:W-:-:S02]  /*4c70*/  IMAD.MOV.U32 R3, RZ, RZ, R9 ;  /* 0x000000ffff037224 */ /* 0x001fc400078e0009 */
[----:B------:R-:W-:-:S04]  /*4c80*/  IMAD.HI.U32 R5, R14, R18, RZ ;  /* 0x000000120e057227 */ /* 0x000fc800078e00ff */
[----:B------:R-:W-:Y:S01]  /*4c90*/  @!P4 IMAD.MOV R3, RZ, RZ, -R3 ;  /* 0x000000ffff03c224 */ /* 0x000fe200078e0a03 */
[----:B------:R-:W-:Y:S01]  /*4ca0*/  ISETP.GE.AND P4, PT, R7, RZ, PT ;  /* 0x000000ff0700720c */ /* 0x000fe20003f86270 */
[C---:B------:R-:W-:Y:S02]  /*4cb0*/  VIADD R7, R11.reuse, 0x150 ;  /* 0x000001500b077836 */ /* 0x040fe40000000000 */
[----:B------:R-:W-:Y:S01]  /*4cc0*/  @!P6 IMAD.IADD R10, R10, 0x1, -R2 ;  /* 0x000000010a0ae824 */ /* 0x000fe200078e0a02 */
[----:B------:R0:W-:Y:S01]  /*4cd0*/  STL [R1+0x308], R3 ;  /* 0x0003080301007387 */ /* 0x0001e20000100800 */
[C---:B------:R-:W-:Y:S01]  /*4ce0*/  ISETP.GT.U32.AND P6, PT, R2.reuse, R0, PT ;  /* 0x000000000200720c */ /* 0x040fe20003fc4070 */
[----:B------:R-:W-:Y:S01]  /*4cf0*/  IMAD.MOV R5, RZ, RZ, -R5 ;  /* 0x000000ffff057224 */ /* 0x000fe200078e0a05 */
[----:B------:R-:W-:Y:S01]  /*4d00*/  IABS R20, R7 ;  /* 0x0000000700147213 */ /* 0x000fe20000000000 */
[----:B-1----:R-:W-:Y:S01]  /*4d10*/  VIADD R8, R11, 0x14e ;  /* 0x0000014e0b087836 */ /* 0x002fe20000000000 */
[----:B------:R-:W-:Y:S01]  /*4d20*/  ISETP.GE.AND P2, PT, R7, RZ, PT ;  /* 0x000000ff0700720c */ /* 0x000fe20003f46270 */
[----:B------:R-:W-:-:S02]  /*4d30*/  IMAD R21, R2, R5, R18 ;  /* 0x0000000502157224 */ /* 0x000fc400078e0212 */
[----:B------:R-:W-:Y:S01]  /*4d40*/  VIADD R7, R11, 0x14c ;  /* 0x0000014c0b077836 */ /* 0x000fe20000000000 */
[----:B------:R-:W-:Y:S01]  /*4d50*/  IABS R16, R8 ;  /* 0x0000000800107213 */ /* 0x000fe20000000000 */
[----:B0-----:R-:W-:Y:S02]  /*4d60*/  IMAD.MOV.U32 R3, RZ, RZ, R4 ;  /* 0x000000ffff037224 */ /* 0x001fe400078e0004 */
[----:B------:R-:W-:Y:S01]  /*4d70*/  IMAD.HI.U32 R4, R14, R20, RZ ;  /* 0x000000140e047227 */ /* 0x000fe200078e00ff */
[----:B------:R-:W-:-:S03]  /*4d80*/  IABS R19, R7 ;  /* 0x0000000700137213 */ /* 0x000fc60000000000 */
[----:B------:R-:W-:Y:S01]  /*4d90*/  @!P0 IMAD.MOV R3, RZ, RZ, -R3 ;  /* 0x000000ffff038224 */ /* 0x000fe200078e0a03 */
[----:B------:R-:W-:Y:S01]  /*4da0*/  ISETP.GT.U32.AND P0, PT, R2, R10, PT ;  /* 0x0000000a0200720c */ /* 0x000fe20003f04070 */
[----:B------:R-:W-:Y:S02]  /*4db0*/  IMAD.MOV R4, RZ, RZ, -R4 ;  /* 0x000000ffff047224 */ /* 0x000fe400078e0a04 */
[----:B------:R-:W-:Y:S01]  /*4dc0*/  @!P6 IMAD.IADD R0, R0, 0x1, -R2 ;  /* 0x000000010000e824 */ /* 0x000fe200078e0a02 */
[----:B------:R0:W-:Y:S01]  /*4dd0*/  STL [R1+0x30c], R3 ;  /* 0x00030c0301007387 */ /* 0x0001e20000100800 */
[----:B------:R-:W-:Y:S02]  /*4de0*/  IMAD R20, R2, R4, R20 ;  /* 0x0000000402147224 */ /* 0x000fe400078e0214 */
[----:B------:R-:W-:-:S03]  /*4df0*/  IMAD.HI.U32 R4, R14, R16, RZ ;  /* 0x000000100e047227 */ /* 0x000fc600078e00ff */
[----:B------:R-:W-:Y:S01]  /*4e00*/  ISETP.GT.U32.AND P6, PT, R2, R20, PT ;  /* 0x000000140200720c */ /* 0x000fe20003fc4070 */
[----:B------:R-:W-:Y:S02]  /*4e10*/  VIADD R5, R11, 0x14a ;  /* 0x0000014a0b057836 */ /* 0x000fe40000000000 */
[----:B------:R-:W-:Y:S01]  /*4e20*/  @!P0 IMAD.IADD R10, R10, 0x1, -R2 ;  /* 0x000000010a0a8824 */ /* 0x000fe200078e0a02 */
[----:B------:R-:W-:Y:S01]  /*4e30*/  ISETP.GE.AND P0, PT, R8, RZ, PT ;  /* 0x000000ff0800720c */ /* 0x000fe20003f06270 */
        /* <DEDUP_REMOVED lines=8> */
[----:B------:R-:W-:Y:S02]  /*4ec0*/  IMAD.MOV R6, RZ, RZ, -R6 ;  /* 0x000000ffff067224 */ /* 0x000fe400078e0a06 */
[C---:B------:R-:W-:Y:S02]  /*4ed0*/  IMAD R16, R2.reuse, R8, R16 ;  /* 0x0000000802107224 */ /* 0x040fe400078e0210 */
[----:B------:R-:W-:-:S02]  /*4ee0*/  IMAD R19, R2, R6, R19 ;  /* 0x0000000602137224 */ /* 0x000fc400078e0213 */
[----:B------:R-:W-:-:S04]  /*4ef0*/  IMAD.HI.U32 R4, R14, R18, RZ ;  /* 0x000000120e047227 */ /* 0x000fc800078e00ff */
[----:B------:R-:W-:Y:S01]  /*4f00*/  @!P3 IMAD.IADD R21, R21, 0x1, -R2 ;  /* 0x000000011515b824 */ /* 0x000fe200078e0a02 */
[----:B------:R-:W-:Y:S01]  /*4f10*/  ISETP.GE.AND P3, PT, R7, RZ, PT ;  /* 0x000000ff0700720c */ /* 0x000fe20003f66270 */
[----:B0-----:R-:W-:Y:S02]  /*4f20*/  IMAD.MOV.U32 R3, RZ, RZ, R0 ;  /* 0x000000ffff037224 */ /* 0x001fe400078e0000 */
[----:B------:R-:W-:Y:S01]  /*4f30*/  IMAD.MOV.U32 R0, RZ, RZ, R10 ;  /* 0x000000ffff007224 */ /* 0x000fe200078e000a */
[C---:B------:R-:W-:Y:S01]  /*4f40*/  ISETP.GT.U32.AND P6, PT, R2.reuse, R21, PT ;  /* 0x000000150200720c */ /* 0x040fe20003fc4070 */
[----:B------:R-:W-:Y:S01]  /*4f50*/  @!P5 IMAD.MOV R3, RZ, RZ, -R3 ;  /* 0x000000ffff03d224 */ /* 0x000fe200078e0a03 */
[C---:B------:R-:W-:Y:S01]  /*4f60*/  ISETP.GT.U32.AND P5, PT, R2.reuse, R20, PT ;  /* 0x000000140200720c */ /* 0x040fe20003fa4070 */
[----:B------:R-:W-:Y:S01]  /*4f70*/  @!P4 IMAD.MOV R0, RZ, RZ, -R0 ;  /* 0x000000ffff00c224 */ /* 0x000fe200078e0a00 */
[----:B------:R-:W-:Y:S01]  /*4f80*/  ISETP.GT.U32.AND P4, PT, R2, R16, PT ;  /* 0x000000100200720c */ /* 0x000fe20003f84070 */
[----:B------:R-:W-:Y:S01]  /*4f90*/  IMAD.MOV R4, RZ, RZ, -R4 ;  /* 0x000000ffff047224 */ /* 0x000fe200078e0a04 */
[----:B------:R-:W-:Y:S01]  /*4fa0*/  STL [R1+0x318], R3 ;  /* 0x0003180301007387 */ /* 0x000fe20000100800 */
[----:B------:R-:W-:-:S02]  /*4fb0*/  VIADD R8, R11, 0x148 ;  /* 0x000001480b087836 */ /* 0x000fc40000000000 */
[C---:B------:R-:W-:Y:S01]  /*4fc0*/  IMAD R18, R2.reuse, R4, R18 ;  /* 0x0000000402127224 */ /* 0x040fe200078e0212 */
[----:B------:R0:W-:Y:S01]  /*4fd0*/  STL [R1+0x31c], R0 ;  /* 0x00031c0001007387 */ /* 0x0001e20000100800 */
[----:B------:R-:W-:Y:S01]  /*4fe0*/  VIADD R4, R11, 0x146 ;  /* 0x000001460b047836 */ /* 0x000fe20000000000 */
[----:B------:R-:W-:Y:S01]  /*4ff0*/  IABS R10, R8 ;  /* 0x00000008000a7213 */ /* 0x000fe20000000000 */
[--C-:B------:R-:W-:Y:S01]  /*5000*/  @!P6 IMAD.IADD R21, R21, 0x1, -R2.reuse ;  /* 0x000000011515e824 */ /* 0x100fe200078e0a02 */
[----:B------:R-:W-:Y:S01]  /*5010*/  ISETP.GT.U32.AND P6, PT, R2, R19, PT ;  /* 0x000000130200720c */ /* 0x000fe20003fc4070 */
[--C-:B------:R-:W-:Y:S01]  /*5020*/  @!P5 IMAD.IADD R20, R20, 0x1, -R2.reuse ;  /* 0x000000011414d824 */ /* 0x100fe200078e0a02 */
[----:B------:R-:W-:Y:S01]  /*5030*/  ISETP.GT.U32.AND P5, PT, R2, R18, PT ;  /* 0x000000120200720c */ /* 0x000fe20003fa4070 */
[----:B------:R-:W-:Y:S01]  /*5040*/  @!P4 IMAD.IADD R16, R16, 0x1, -R2 ;  /* 0x000000011010c824 */ /* 0x000fe200078e0a02 */
[----:B------:R-:W-:Y:S01]  /*5050*/  ISETP.GE.AND P4, PT, R5, RZ, PT ;  /* 0x000000ff0500720c */ /* 0x000fe20003f86270 */
[----:B------:R-:W-:Y:S01]  /*5060*/  IMAD.HI.U32 R17, R14, R10, RZ ;  /* 0x0000000a0e117227 */ /* 0x000fe200078e00ff */
[----:B0-----:R-:W-:-:S03]  /*5070*/  IABS R0, R4 ;  /* 0x0000000400007213 */ /* 0x001fc60000000000 */
[----:B------:R-:W-:Y:S02]  /*5080*/  IMAD.MOV R17, RZ, RZ, -R17 ;  /* 0x000000ffff117224 */ /* 0x000fe400078e0a11 */
[----:B------:R-:W-:Y:S02]  /*5090*/  VIADD R15, R11, 0x142 ;  /* 0x000001420b0f7836 */ /* 0x000fe40000000000 */
[----:B------:R-:W-:Y:S01]  /*50a0*/  @!P6 IMAD.IADD R19, R19, 0x1, -R2 ;  /* 0x000000011313e824 */ /* 0x000fe200078e0a02 */
[C---:B------:R-:W-:Y:S01]  /*50b0*/  ISETP.GT.U32.AND P6, PT, R2.reuse, R16, PT ;  /* 0x000000100200720c */ /* 0x040fe20003fc4070 */
[----:B------:R-:W-:Y:S01]  /*50c0*/  IMAD R10, R2, R17, R10 ;  /* 0x00000011020a7224 */ /* 0x000fe200078e020a */
[----:B------:R-:W-:Y:S01]  /*50d0*/  IABS R6, R15 ;  /* 0x0000000f00067213 */ /* 0x000fe20000000000 */
[----:B------:R-:W-:Y:S01]  /*50e0*/  @!P5 IMAD.IADD R18, R18, 0x1, -R2 ;  /* 0x000000011212d824 */ /* 0x000fe200078e0a02 */
[----:B------:R-:W-:Y:S01]  /*50f0*/  ISETP.GT.U32.AND P5, PT, R2, R19, PT ;  /* 0x000000130200720c */ /* 0x000fe20003fa4070 */
[----:B------:R-:W-:-:S04]  /*5100*/  IMAD.HI.U32 R5, R14, R0, RZ ;  /* 0x000000000e057227 */ /* 0x000fc800078e00ff */
[----:B------:R-:W-:Y:S02]  /*5110*/  IMAD.MOV.U32 R13, RZ, RZ, R21 ;  /* 0x000000ffff0d7224 */ /* 0x000fe400078e0015 */
[----:B------:R-:W-:Y:S02]  /*5120*/  IMAD.MOV R5, RZ, RZ, -R5 ;  /* 0x000000ffff057224 */ /* 0x000fe400078e0a05 */
[----:B------:R-:W-:Y:S01]  /*5130*/  @!P6 IMAD.IADD R16, R16, 0x1, -R2 ;  /* 0x000000011010e824 */ /* 0x000fe200078e0a02 */
[C---:B------:R-:W-:Y:S01]  /*5140*/  ISETP.GT.U32.AND P6, PT, R2.reuse, R10, PT ;  /* 0x0000000a0200720c */ /* 0x040fe20003fc4070 */
[----:B------:R-:W-:Y:S02]  /*5150*/  IMAD.MOV.U32 R3, RZ, RZ, R20 ;  /* 0x000000ffff037224 */ /* 0x000fe400078e0014 */
[----:B------:R-:W-:Y:S01]  /*5160*/  @!P1 IMAD.MOV R13, RZ, RZ, -R13 ;  /* 0x000000ffff0d9224 */ /* 0x000fe200078e0a0d */
[----:B------:R-:W-:Y:S01]  /*5170*/  ISETP.GT.U32.AND P1, PT, R2, R18, PT ;  /* 0x000000120200720c */ /* 0x000fe20003f24070 */
[----:B------:R-:W-:Y:S01]  /*5180*/  @!P2 IMAD.MOV R3, RZ, RZ, -R3 ;  /* 0x000000ffff03a224 */ /* 0x000fe200078e0a03 */
[----:B------:R-:W-:Y:S01]  /*5190*/  ISETP.GE.AND P2, PT, R8, RZ, PT ;  /* 0x000000ff0800720c */ /* 0x000fe20003f46270 */
[----:B------:R-:W-:Y:S01]  /*51a0*/  IMAD R0, R2, R5, R0 ;  /* 0x0000000502007224 */ /* 0x000fe200078e0200 */
[----:B------:R-:W-:Y:S01]  /*51b0*/  STL [R1+0x32c], R13 ;  /* 0x00032c0d01007387 */ /* 0x000fe20000100800 */
[----:B------:R-:W-:-:S03]  /*51c0*/  IMAD.HI.U32 R8, R14, R6, RZ ;  /* 0x000000060e087227 */ /* 0x000fc600078e00ff */
[----:B------:R0:W-:Y:S01]  /*51d0*/  STL [R1+0x344], R3 ;  /* 0x0003440301007387 */ /* 0x0001e20000100800 */
[----:B------:R-:W-:Y:S01]  /*51e0*/  @!P5 IMAD.IADD R19, R19, 0x1, -R2 ;  /* 0x000000011313d824 */ /* 0x000fe200078e0a02 */
[----:B------:R-:W-:Y:S01]  /*51f0*/  ISETP.GT.U32.AND P5, PT, R2, R0, PT ;  /* 0x000000000200720c */ /* 0x000fe20003fa4070 */
[----:B------:R-:W-:Y:S02]  /*5200*/  VIADD R9, R11, 0x144 ;  /* 0x000001440b097836 */ /* 0x000fe40000000000 */
[----:B------:R-:W-:Y:S02]  /*5210*/  IMAD.MOV R8, RZ, RZ, -R8 ;  /* 0x000000ffff087224 */ /* 0x000fe400078e0a08 */
[----:B------:R-:W-:Y:S01]  /*5220*/  @!P6 IMAD.IADD R10, R10, 0x1, -R2 ;  /* 0x000000010a0ae824 */ /* 0x000fe200078e0a02 */
[----:B------:R-:W-:Y:S01]  /*5230*/  IABS R7, R9 ;  /* 0x0000000900077213 */ /* 0x000fe20000000000 */
[----:B------:R-:W-:Y:S02]  /*5240*/  IMAD R6, R2, R8, R6 ;  /* 0x0000000802067224 */ /* 0x000fe400078e0206 */
[----:B0-----:R-:W-:-:S02]  /*5250*/  IMAD.MOV.U32 R3, RZ, RZ, R16 ;  /* 0x000000ffff037224 */ /* 0x001fc400078e0010 */
[----:B------:R-:W-:Y:S02]  /*5260*/  IMAD.MOV.U32 R13, RZ, RZ, R19 ;  /* 0x000000ffff0d7224 */ /* 0x000fe400078e0013 */
[----:B------:R-:W-:Y:S01]  /*5270*/  @!P0 IMAD.MOV R3, RZ, RZ, -R3 ;  /* 0x000000ffff038224 */ /* 0x000fe200078e0a03 */
[----:B------:R-:W-:Y:S01]  /*5280*/  ISETP.GT.U32.AND P0, PT, R2, R10, PT ;  /* 0x0000000a0200720c */ /* 0x000fe20003f04070 */
[----:B------:R-:W-:Y:S02]  /*5290*/  VIADD R5, R11, 0x140 ;  /* 0x000001400b057836 */ /* 0x000fe40000000000 */
[----:B------:R-:W-:Y:S01]  /*52a0*/  @!P1 IMAD.IADD R18, R18, 0x1, -R2 ;  /* 0x0000000112129824 */ /* 0x000fe200078e0a02 */
[----:B------:R0:W-:Y:S01]  /*52b0*/  STL [R1+0x384], R3 ;  /* 0x0003840301007387 */ /* 0x0001e20000100800 */
[----:B------:R-:W-:Y:S01]  /*52c0*/  @!P3 IMAD.MOV R13, RZ, RZ, -R13 ;  /* 0x000000ffff0db224 */ /* 0x000fe200078e0a0d */
[----:B------:R-:W-:Y:S01]  /*52d0*/  ISETP.GT.U32.AND P3, PT, R2, R6, PT ;  /* 0x000000060200720c */ /* 0x000fe20003f64070 */
[----:B------:R-:W-:Y:S01]  /*52e0*/  IMAD.HI.U32 R17, R14, R7, RZ ;  /* 0x000000070e117227 */ /* 0x000fe200078e00ff */
[----:B------:R-:W-:-:S02]  /*52f0*/  ISETP.GE.AND P1, PT, R4, RZ, PT ;  /* 0x000000ff0400720c */ /* 0x000fc40003f26270 */
[----:B------:R-:W-:Y:S01]  /*5300*/  IABS R4, R5 ;  /* 0x0000000500047213 */ /* 0x000fe20000000000 */
[----:B------:R-:W-:Y:S01]  /*5310*/  @!P5 IMAD.IADD R0, R0, 0x1, -R2 ;  /* 0x000000010000d824 */ /* 0x000fe200078e0a02 */
[----:B------:R-:W-:Y:S01]  /*5320*/  STL [R1+0x350], R13 ;  /* 0x0003500d01007387 */ /* 0x000fe20000100800 */
[----:B------:R-:W-:Y:S02]  /*5330*/  IMAD.MOV R17, RZ, RZ, -R17 ;  /* 0x000000ffff117224 */ /* 0x000fe400078e0a11 */
[----:B0-----:R-:W-:Y:S01]  /*5340*/  IMAD.MOV.U32 R3, RZ, RZ, R18 ;  /* 0x000000ffff037224 */ /* 0x001fe200078e0012 */
[C---:B------:R-:W-:Y:S01]  /*5350*/  ISETP.GT.U32.AND P5, PT, R2.reuse, R0, PT ;  /* 0x000000000200720c */ /* 0x040fe20003fa4070 */
[----:B------:R-:W-:Y:S02]  /*5360*/  VIADD R8, R11, 0x13e ;  /* 0x0000013e0b087836 */ /* 0x000fe40000000000 */
[----:B------:R-:W-:Y:S01]  /*5370*/  @!P4 IMAD.MOV R3, RZ, RZ, -R3 ;  /* 0x000000ffff03c224 */ /* 0x000fe200078e0a03 */
[----:B------:R-:W-:Y:S01]  /*5380*/  ISETP.GE.AND P4, PT, R9, RZ, PT ;  /* 0x000000ff0900720c */ /* 0x000fe20003f86270 */
[----:B------:R-:W-:Y:S01]  /*5390*/  IMAD R7, R2, R17, R7 ;  /* 0x0000001102077224 */ /* 0x000fe200078e0207 */
[----:B------:R-:W-:Y:S01]  /*53a0*/  IABS R17, R8 ;  /* 0x0000000800117213 */ /* 0x000fe20000000000 */
[----:B------:R-:W-:Y:S01]  /*53b0*/  IMAD.HI.U32 R16, R14, R4, RZ ;  /* 0x000000040e107227 */ /* 0x000fe200078e00ff */
[----:B------:R0:W-:Y:S02]  /*53c0*/  STL [R1+0x380], R3 ;  /* 0x0003800301007387 */ /* 0x0001e40000100800 */
[----:B------:R-:W-:Y:S01]  /*53d0*/  ISETP.GT.U32.AND P6, PT, R2, R7, PT ;  /* 0x000000070200720c */ /* 0x000fe20003fc4070 */
[----:B------:R-:W-:Y:S01]  /*53e0*/  @!P0 IMAD.IADD R10, R10, 0x1, -R2 ;  /* 0x000000010a0a8824 */ /* 0x000fe200078e0a02 */
[----:B------:R-:W-:Y:S01]  /*53f0*/  ISETP.GE.AND P0, PT, R15, RZ, PT ;  /* 0x000000ff0f00720c */ /* 0x000fe20003f06270 */
[----:B------:R-:W-:-:S02]  /*5400*/  IMAD.MOV R16, RZ, RZ, -R16 ;  /* 0x000000ffff107224 */ /* 0x000fc400078e0a10 */
[----:B------:R-:W-:Y:S01]  /*5410*/  @!P3 IMAD.IADD R6, R6, 0x1, -R2 ;  /* 0x000000010606b824 */ /* 0x000fe200078e0a02 */
[----:B------:R-:W-:Y:S01]  /*5420*/  ISETP.GE.AND P3, PT, R5, RZ, PT ;  /* 0x000000ff0500720c */ /* 0x000fe20003f66270 */
[----:B------:R-:W-:Y:S02]  /*5430*/  IMAD.MOV.U32 R9, RZ, RZ, R17 ;  /* 0x000000ffff097224 */ /* 0x000fe400078e0011 */
[----:B0-----:R-:W-:Y:S02]  /*5440*/  IMAD.MOV.U32 R3, RZ, RZ, R10 ;  /* 0x000000ffff037224 */ /* 0x001fe400078e000a */
[C---:B------:R-:W-:Y:S02]  /*5450*/  IMAD R4, R2.reuse, R16, R4 ;  /* 0x0000001002047224 */ /* 0x040fe400078e0204 */
[----:B------:R-:W-:Y:S01]  /*5460*/  @!P2 IMAD.MOV R3, RZ, RZ, -R3 ;  /* 0x000000ffff03a224 */ /* 0x000fe200078e0a03 */
[----:B------:R-:W-:Y:S01]  /*5470*/  ISETP.GT.U32.AND P2, PT, R2, R6, PT ;  /* 0x000000060200720c */ /* 0x000fe20003f44070 */
[----:B------:R-:W-:-:S03]  /*5480*/  IMAD.HI.U32 R15, R14, R9, RZ ;  /* 0x000000090e0f7227 */ /* 0x000fc600078e00ff */
[----:B------:R0:W-:Y:S01]  /*5490*/  STL [R1+0x388], R3 ;  /* 0x0003880301007387 */ /* 0x0001e20000100800 */
[--C-:B------:R-:W-:Y:S01]  /*54a0*/  @!P5 IMAD.IADD R0, R0, 0x1, -R2.reuse ;  /* 0x000000010000d824 */ /* 0x100fe200078e0a02 */
[C---:B------:R-:W-:Y:S01]  /*54b0*/  ISETP.GT.U32.AND P5, PT, R2.reuse, R4, PT ;  /* 0x000000040200720c */ /* 0x040fe20003fa4070 */
[----:B------:R-:W-:Y:S02]  /*54c0*/  IMAD.MOV R15, RZ, RZ, -R15 ;  /* 0x000000ffff0f7224 */ /* 0x000fe400078e0a0f */
[--C-:B------:R-:W-:Y:S02]  /*54d0*/  @!P6 IMAD.IADD R7, R7, 0x1, -R2.reuse ;  /* 0x000000010707e824 */ /* 0x100fe400078e0a02 */
[----:B------:R-:W-:Y:S02]  /*54e0*/  IMAD R5, R2, R15, R9 ;  /* 0x0000000f02057224 */ /* 0x000fe400078e0209 */
[----:B------:R-:W-:Y:S01]  /*54f0*/  @!P2 IMAD.IADD R6, R6, 0x1, -R2 ;  /* 0x000000010606a824 */ /* 0x000fe200078e0a02 */
[C---:B------:R-:W-:Y:S01]  /*5500*/  ISETP.GT.U32.AND P6, PT, R2.reuse, R7, PT ;  /* 0x000000070200720c */ /* 0x040fe20003fc4070 */
[----:B0-----:R-:W-:Y:S01]  /*5510*/  IMAD.MOV.U32 R3, RZ, RZ, R0 ;  /* 0x000000ffff037224 */ /* 0x001fe200078e0000 */
[----:B------:R-:W-:Y:S01]  /*5520*/  ISETP.GT.U32.AND P2, PT, R2, R5, PT ;  /* 0x000000050200720c */ /* 0x000fe20003f44070 */
[----:B------:R-:W-:-:S02]  /*5530*/  VIADD R17, R11, 0x13c ;  /* 0x0000013c0b117836 */ /* 0x000fc40000000000 */
[--C-:B------:R-:W-:Y:S02]  /*5540*/  @!P5 IMAD.IADD R4, R4, 0x1, -R2.reuse ;  /* 0x000000010404d824 */ /* 0x100fe400078e0a02 */
[----:B------:R-:W-:Y:S01]  /*5550*/  @!P1 IMAD.MOV R3, RZ, RZ, -R3 ;  /* 0x000000ffff039224 */ /* 0x000fe200078e0a03 */
[----:B------:R-:W-:Y:S01]  /*5560*/  ISETP.GE.AND P1, PT, R17, RZ, PT ;  /* 0x000000ff1100720c */ /* 0x000fe20003f26270 */
[C---:B------:R-:W-:Y:S01]  /*5570*/  VIADD R0, R11.reuse, 0x138 ;  /* 0x000001380b007836 */ /* 0x040fe20000000000 */
[----:B------:R-:W-:Y:S01]  /*5580*/  ISETP.GT.U32.AND P5, PT, R2, R4, PT ;  /* 0x000000040200720c */ /* 0x000fe20003fa4070 */
[----:B------:R-:W-:Y:S01]  /*5590*/  VIADD R10, R11, 0x13a ;  /* 0x0000013a0b0a7836 */ /* 0x000fe20000000000 */
[----:B------:R0:W-:Y:S01]  /*55a0*/  STL [R1+0x38c], R3 ;  /* 0x00038c0301007387 */ /* 0x0001e20000100800 */
[--C-:B------:R-:W-:Y:S01]  /*55b0*/  @!P6 IMAD.IADD R7, R7, 0x1, -R2.reuse ;  /* 0x000000010707e824 */ /* 0x100fe200078e0a02 */
[----:B------:R-:W-:Y:S01]  /*55c0*/  IABS R17, R17 ;  /* 0x0000001100117213 */ /* 0x000fe20000000000 */
[----:B------:R-:W-:Y:S01]  /*55d0*/  @!P2 IMAD.IADD R5, R5, 0x1, -R2 ;  /* 0x000000010505a824 */ /* 0x000fe200078e0a02 */
[----:B------:R-:W-:Y:S01]  /*55e0*/  ISETP.GE.AND P6, PT, R8, RZ, PT ;  /* 0x000000ff0800720c */ /* 0x000fe20003fc6270 */
[----:B------:R-:W-:Y:S01]  /*55f0*/  @!P4 IMAD.MOV R7, RZ, RZ, -R7 ;  /* 0x000000ffff07c224 */ /* 0x000fe200078e0a07 */
[----:B------:R-:W-:Y:S01]  /*5600*/  ISETP.GE.AND P4, PT, R10, RZ, PT ;  /* 0x000000ff0a00720c */ /* 0x000fe20003f86270 */
[----:B------:R-:W-:Y:S01]  /*5610*/  IMAD.HI.U32 R8, R14, R17, RZ ;  /* 0x000000110e087227 */ /* 0x000fe200078e00ff */
[----:B------:R-:W-:-:S02]  /*5620*/  ISETP.GT.U32.AND P2, PT, R2, R5, PT ;  /* 0x000000050200720c */ /* 0x000fc40003f44070 */
[----:B------:R-:W-:Y:S01]  /*5630*/  STL [R1+0x3c0], R7 ;  /* 0x0003c00701007387 */ /* 0x000fe20000100800 */
[----:B0-----:R-:W-:Y:S01]  /*5640*/  IMAD.MOV.U32 R3, RZ, RZ, R6 ;  /* 0x000000ffff037224 */ /* 0x001fe200078e0006 */
[----:B------:R-:W-:Y:S01]  /*5650*/  IABS R10, R10 ;  /* 0x0000000a000a7213 */ /* 0x000fe20000000000 */
[----:B------:R-:W-:Y:S02]  /*5660*/  @!P5 IMAD.IADD R4, R4, 0x1, -R2 ;  /* 0x000000010404d824 */ /* 0x000fe400078e0a02 */
[----:B------:R-:W-:Y:S01]  /*5670*/  @!P0 IMAD.MOV R3, RZ, RZ, -R3 ;  /* 0x000000ffff038224 */ /* 0x000fe200078e0a03 */
[----:B------:R-:W-:Y:S01]  /*5680*/  ISETP.GE.AND P0, PT, R0, RZ, PT ;  /* 0x000000ff0000720c */ /* 0x000fe20003f06270 */
[----:B------:R-:W-:Y:S01]  /*5690*/  IMAD.MOV R8, RZ, RZ, -R8 ;  /* 0x000000ffff087224 */ /* 0x000fe200078e0a08 */
[----:B------:R-:W-:Y:S01]  /*56a0*/  IABS R0, R0 ;  /* 0x0000000000007213 */ /* 0x000fe20000000000 */
[----:B------:R-:W-:Y:S01]  /*56b0*/  VIADD R9, R11, 0x136 ;  /* 0x000001360b097836 */ /* 0x000fe20000000000 */
[----:B------:R0:W-:Y:S01]  /*56c0*/  STL [R1+0x3c4], R3 ;  /* 0x0003c40301007387 */ /* 0x0001e20000100800 */
[----:B------:R-:W-:-:S02]  /*56d0*/  IMAD R17, R2, R8, R17 ;  /* 0x0000000802117224 */ /* 0x000fc400078e0211 */
[----:B------:R-:W-:Y:S01]  /*56e0*/  IMAD.HI.U32 R6, R14, R0, RZ ;  /* 0x000000000e067227 */ /* 0x000fe200078e00ff */
[----:B------:R-:W-:Y:S02]  /*56f0*/  ISETP.GE.AND P5, PT, R9, RZ, PT ;  /* 0x000000ff0900720c */ /* 0x000fe40003fa6270 */
[----:B------:R-:W-:Y:S01]  /*5700*/  IABS R9, R9 ;  /* 0x0000000900097213 */ /* 0x000fe20000000000 */
[----:B------:R-:W-:Y:S02]  /*5710*/  IMAD.MOV R6, RZ, RZ, -R6 ;  /* 0x000000ffff067224 */ /* 0x000fe400078e0a06 */
[----:B------:R-:W-:Y:S02]  /*5720*/  @!P2 IMAD.IADD R5, R5, 0x1, -R2 ;  /* 0x000000010505a824 */ /* 0x000fe400078e0a02 */
[----:B0-----:R-:W-:Y:S02]  /*5730*/  IMAD.MOV.U32 R3, RZ, RZ, R4 ;  /* 0x000000ffff037224 */ /* 0x001fe400078e0004 */
[----:B------:R-:W-:-:S02]  /*5740*/  IMAD R0, R2, R6, R0 ;  /* 0x0000000602007224 */ /* 0x000fc400078e0200 */
[----:B------:R-:W-:Y:S01]  /*5750*/  @!P3 IMAD.MOV R3, RZ, RZ, -R3 ;  /* 0x000000ffff03b224 */ /* 0x000fe200078e0a03 */
[----:B------:R-:W-:Y:S01]  /*5760*/  ISETP.GT.U32.AND P3, PT, R2, R17, PT ;  /* 0x000000110200720c */ /* 0x000fe20003f64070 */
[----:B------:R-:W-:-:S03]  /*5770*/  IMAD.HI.U32 R7, R14, R10, RZ ;  /* 0x0000000a0e077227 */ /* 0x000fc600078e00ff */
[----:B------:R0:W-:Y:S01]  /*5780*/  STL [R1+0x3bc], R3 ;  /* 0x0003bc0301007387 */ /* 0x0001e20000100800 */
[----:B------:R-:W-:Y:S02]  /*5790*/  IMAD.MOV R7, RZ, RZ, -R7 ;  /* 0x000000ffff077224 */ /* 0x000fe400078e0a07 */
[----:B------:R-:W-:Y:S02]  /*57a0*/  VIADD R16, R11, 0x132 ;  /* 0x000001320b107836 */ /* 0x000fe40000000000 */
[----:B------:R-:W-:Y:S02]  /*57b0*/  IMAD R10, R2, R7, R10 ;  /* 0x00000007020a7224 */ /* 0x000fe400078e020a */
[----:B------:R-:W-:Y:S01]  /*57c0*/  IMAD.HI.U32 R4, R14, R9, RZ ;  /* 0x000000090e047227 */ /* 0x000fe200078e00ff */
[----:B------:R-:W-:Y:S02]  /*57d0*/  IABS R19, R16 ;  /* 0x0000001000137213 */ /* 0x000fe40000000000 */
[----:B------:R-:W-:Y:S01]  /*57e0*/  ISETP.GT.U32.AND P2, PT, R2, R10, PT ;  /* 0x0000000a0200720c */ /* 0x000fe20003f44070 */
[----:B0-----:R-:W-:-:S02]  /*57f0*/  IMAD.MOV.U32 R3, RZ, RZ, R5 ;  /* 0x000000ffff037224 */ /* 0x001fc400078e0005 */
[----:B------:R-:W-:Y:S02]  /*5800*/  @!P3 IMAD.IADD R17, R17, 0x1, -R2 ;  /* 0x000000011111b824 */ /* 0x000fe400078e0a02 */
[----:B------:R-:W-:Y:S01]  /*5810*/  @!P6 IMAD.MOV R3, RZ, RZ, -R3 ;  /* 0x000000ffff03e224 */ /* 0x000fe200078e0a03 */
[C---:B------:R-:W-:Y:S01]  /*5820*/  ISETP.GT.U32.AND P6, PT, R2.reuse, R0, PT ;  /* 0x000000000200720c */ /* 0x040fe20003fc4070 */
[----:B------:R-:W-:Y:S01]  /*5830*/  IMAD.MOV R4, RZ, RZ, -R4 ;  /* 0x000000ffff047224 */ /* 0x000fe200078e0a04 */
[C---:B------:R-:W-:Y:S01]  /*5840*/  ISETP.GT.U32.AND P3, PT, R2.reuse, R17, PT ;  /* 0x000000110200720c */ /* 0x040fe20003f64070 */
[----:B------:R-:W-:Y:S01]  /*5850*/  VIADD R21, R11, 0x134 ;  /* 0x000001340b157836 */ /* 0x000fe20000000000 */
[----:B------:R0:W-:Y:S01]  /*5860*/  STL [R1+0x3c8], R3 ;  /* 0x0003c80301007387 */ /* 0x0001e20000100800 */
[----:B------:R-:W-:Y:S02]  /*5870*/  IMAD R9, R2, R4, R9 ;  /* 0x0000000402097224 */ /* 0x000fe400078e0209 */
[----:B------:R-:W-:Y:S01]  /*5880*/  IMAD.HI.U32 R5, R14, R19, RZ ;  /* 0x000000130e057227 */ /* 0x000fe200078e00ff */
[----:B------:R-:W-:-:S03]  /*5890*/  IABS R4, R21 ;  /* 0x0000001500047213 */ /* 0x000fc60000000000 */
[--C-:B------:R-:W-:Y:S02]  /*58a0*/  @!P2 IMAD.IADD R10, R10, 0x1, -R2.reuse ;  /* 0x000000010a0aa824 */ /* 0x100fe400078e0a02 */
[--C-:B------:R-:W-:Y:S02]  /*58b0*/  @!P6 IMAD.IADD R0, R0, 0x1, -R2.reuse ;  /* 0x000000010000e824 */ /* 0x100fe400078e0a02 */
[----:B------:R-:W-:Y:S01]  /*58c0*/  IMAD.MOV R5, RZ, RZ, -R5 ;  /* 0x000000ffff057224 */ /* 0x000fe200078e0a05 */
[C---:B------:R-:W-:Y:S01]  /*58d0*/  ISETP.GT.U32.AND P2, PT, R2.reuse, R10, PT ;  /* 0x0000000a0200720c */ /* 0x040fe20003f44070 */
[----:B------:R-:W-:Y:S01]  /*58e0*/  @!P3 IMAD.IADD R17, R17, 0x1, -R2 ;  /* 0x000000011111b824 */ /* 0x000fe200078e0a02 */
[C---:B------:R-:W-:Y:S01]  /*58f0*/  ISETP.GT.U32.AND P6, PT, R2.reuse, R0, PT ;  /* 0x000000000200720c */ /* 0x040fe20003fc4070 */
[C---:B------:R-:W-:Y:S01]  /*5900*/  IMAD R19, R2.reuse, R5, R19 ;  /* 0x0000000502137224 */ /* 0x040fe200078e0213 */
[----:B------:R-:W-:Y:S01]  /*5910*/  ISETP.GT.U32.AND P3, PT, R2, R9, PT ;  /* 0x000000090200720c */ /* 0x000fe20003f64070 */
[----:B------:R-:W-:-:S04]  /*5920*/  IMAD.HI.U32 R15, R14, R4, RZ ;  /* 0x000000040e0f7227 */ /* 0x000fc800078e00ff */
[----:B------:R-:W-:Y:S02]  /*5930*/  IMAD.MOV R15, RZ, RZ, -R15 ;  /* 0x000000ffff0f7224 */ /* 0x000fe400078e0a0f */
[----:B------:R-:W-:Y:S02]  /*5940*/  VIADD R8, R11, 0x130 ;  /* 0x000001300b087836 */ /* 0x000fe40000000000 */
[----:B------:R-:W-:Y:S02]  /*5950*/  IMAD R4, R2, R15, R4 ;  /* 0x0000000f02047224 */ /* 0x000fe400078e0204 */
[--C-:B------:R-:W-:Y:S01]  /*5960*/  @!P6 IMAD.IADD R0, R0, 0x1, -R2.reuse ;  /* 0x000000010000e824 */ /* 0x100fe200078e0a02 */
[----:B------:R-:W-:Y:S01]  /*5970*/  ISETP.GT.U32.AND P6, PT, R2, R19, PT ;  /* 0x000000130200720c */ /* 0x000fe20003fc4070 */
[----:B0-----:R-:W-:Y:S01]  /*5980*/  IMAD.MOV.U32 R3, RZ, RZ, R17 ;  /* 0x000000ffff037224 */ /* 0x001fe200078e0011 */
[----:B------:R-:W-:Y:S01]  /*5990*/  IABS R6, R8 ;  /* 0x0000000800067213 */ /* 0x000fe20000000000 */
[----:B------:R-:W-:Y:S01]  /*59a0*/  @!P3 IMAD.IADD R9, R9, 0x1, -R2 ;  /* 0x000000010909b824 */ /* 0x000fe200078e0a02 */
[----:B------:R-:W-:Y:S01]  /*59b0*/  ISETP.GE.AND P3, PT, R21, RZ, PT ;  /* 0x000000ff1500720c */ /* 0x000fe20003f66270 */
[----:B------:R-:W-:-:S02]  /*59c0*/  VIADD R7, R11, 0x12e ;  /* 0x0000012e0b077836 */ /* 0x000fc40000000000 */
[----:B------:R-:W-:Y:S02]  /*59d0*/  VIADD R5, R11, 0x12c ;  /* 0x0000012c0b057836 */ /* 0x000fe40000000000 */
[--C-:B------:R-:W-:Y:S01]  /*59e0*/  @!P2 IMAD.IADD R10, R10, 0x1, -R2.reuse ;  /* 0x000000010a0aa824 */ /* 0x100fe200078e0a02 */
[C---:B------:R-:W-:Y:S01]  /*59f0*/  ISETP.GT.U32.AND P2, PT, R2.reuse, R4, PT ;  /* 0x000000040200720c */ /* 0x040fe20003f44070 */
[----:B------:R-:W-:Y:S01]  /*5a00*/  @!P1 IMAD.MOV R3, RZ, RZ, -R3 ;  /* 0x000000ffff039224 */ /* 0x000fe200078e0a03 */
[----:B------:R-:W-:Y:S01]  /*5a10*/  ISETP.GT.U32.AND P1, PT, R2, R9, PT ;  /* 0x000000090200720c */ /* 0x000fe20003f24070 */
[----:B------:R-:W-:Y:S01]  /*5a20*/  @!P6 IMAD.IADD R19, R19, 0x1, -R2 ;  /* 0x000000011313e824 */ /* 0x000fe200078e0a02 */
[----:B------:R-:W-:Y:S01]  /*5a30*/  IABS R18, R7 ;  /* 0x0000000700127213 */ /* 0x000fe20000000000 */
[----:B------:R-:W-:Y:S01]  /*5a40*/  IMAD.HI.U32 R20, R14, R6, RZ ;  /* 0x000000060e147227 */ /* 0x000fe200078e00ff */
[----:B------:R-:W-:Y:S01]  /*5a50*/  IABS R17, R5 ;  /* 0x0000000500117213 */ /* 0x000fe20000000000 */
[----:B------:R0:W-:Y:S01]  /*5a60*/  STL [R1+0x3b8], R3 ;  /* 0x0003b80301007387 */ /* 0x0001e20000100800 */
[----:B------:R-:W-:Y:S01]  /*5a70*/  ISETP.GT.U32.AND P6, PT, R2, R19, PT ;  /* 0x000000130200720c */ /* 0x000fe20003fc4070 */
[----:B------:R-:W-:-:S02]  /*5a80*/  IMAD.MOV R20, RZ, RZ, -R20 ;  /* 0x000000ffff147224 */ /* 0x000fc400078e0a14 */
[----:B------:R-:W-:-:S04]  /*5a90*/  IMAD.HI.U32 R15, R14, R18, RZ ;  /* 0x000000120e0f7227 */ /* 0x000fc800078e00ff */
[----:B------:R-:W-:Y:S02]  /*5aa0*/  IMAD R6, R2, R20, R6 ;  /* 0x0000001402067224 */ /* 0x000fe400078e0206 */
[----:B0-----:R-:W-:Y:S02]  /*5ab0*/  IMAD.MOV.U32 R3, RZ, RZ, R10 ;  /* 0x000000ffff037224 */ /* 0x001fe400078e000a */
[----:B------:R-:W-:-:S04]  /*5ac0*/  IMAD.HI.U32 R10, R14, R17, RZ ;  /* 0x000000110e0a7227 */ /* 0x000fc800078e00ff */
[----:B------:R-:W-:Y:S02]  /*5ad0*/  @!P4 IMAD.MOV R3, RZ, RZ, -R3 ;  /* 0x000000ffff03c224 */ /* 0x000fe400078e0a03 */
[----:B------:R-:W-:Y:S02]  /*5ae0*/  IMAD.MOV R15, RZ, RZ, -R15 ;  /* 0x000000ffff0f7224 */ /* 0x000fe400078e0a0f */
[--C-:B------:R-:W-:Y:S01]  /*5af0*/  @!P2 IMAD.IADD R4, R4, 0x1, -R2.reuse ;  /* 0x000000010404a824 */ /* 0x100fe200078e0a02 */
[----:B------:R0:W-:Y:S01]  /*5b00*/  STL [R1+0x3b4], R3 ;  /* 0x0003b40301007387 */ /* 0x0001e20000100800 */
[----:B------:R-:W-:Y:S01]  /*5b10*/  @!P1 IMAD.IADD R9, R9, 0x1, -R2 ;  /* 0x0000000109099824 */ /* 0x000fe200078e0a02 */
[C---:B------:R-:W-:Y:S01]  /*5b20*/  ISETP.GT.U32.AND P1, PT, R2.reuse, R6, PT ;  /* 0x000000060200720c */ /* 0x040fe20003f24070 */
[----:B------:R-:W-:Y:S01]  /*5b30*/  IMAD.MOV R10, RZ, RZ, -R10 ;  /* 0x000000ffff0a7224 */ /* 0x000fe200078e0a0a */
[C---:B------:R-:W-:Y:S01]  /*5b40*/  ISETP.GT.U32.AND P4, PT, R2.reuse, R4, PT ;  /* 0x000000040200720c */ /* 0x040fe20003f84070 */
[----:B------:R-:W-:Y:S01]  /*5b50*/  IMAD R18, R2, R15, R18 ;  /* 0x0000000f02127224 */ /* 0x000fe200078e0212 */
[----:B------:R-:W-:Y:S01]  /*5b60*/  ISETP.GE.AND P2, PT, R16, RZ, PT ;  /* 0x000000ff1000720c */ /* 0x000fe20003f46270 */
[----:B------:R-:W-:-:S02]  /*5b70*/  IMAD R17, R2, R10, R17 ;  /* 0x0000000a02117224 */ /* 0x000fc400078e0211 */
[----:B------:R-:W-:Y:S01]  /*5b80*/  @!P0 IMAD.MOV R0, RZ, RZ, -R0 ;  /* 0x000000ffff008224 */ /* 0x000fe200078e0a00 */
[----:B------:R-:W-:Y:S01]  /*5b90*/  ISETP.GE.AND P0, PT, R8, RZ, PT ;  /* 0x000000ff0800720c */ /* 0x000fe20003f06270 */
[----:B0-----:R-:W-:Y:S02]  /*5ba0*/  IMAD.MOV.U32 R3, RZ, RZ, R9 ;  /* 0x000000ffff037224 */ /* 0x001fe400078e0009 */
[--C-:B------:R-:W-:Y:S01]  /*5bb0*/  @!P6 IMAD.IADD R19, R19, 0x1, -R2.reuse ;  /* 0x000000011313e824 */ /* 0x100fe200078e0a02 */
[C---:B------:R-:W-:Y:S01]  /*5bc0*/  ISETP.GT.U32.AND P6, PT, R2.reuse, R17, PT ;  /* 0x000000110200720c */ /* 0x040fe20003fc4070 */
[----:B------:R-:W-:Y:S01]  /*5bd0*/  @!P5 IMAD.MOV R3, RZ, RZ, -R3 ;  /* 0x000000ffff03d224 */ /* 0x000fe200078e0a03 */
[----:B------:R-:W-:Y:S01]  /*5be0*/  ISETP.GT.U32.AND P5, PT, R2, R18, PT ;  /* 0x000000120200720c */ /* 0x000fe20003fa4070 */
[----:B------:R0:W-:Y:S01]  /*5bf0*/  STL [R1+0x3b0], R0 ;  /* 0x0003b00001007387 */ /* 0x0001e20000100800 */
[----:B------:R-:W-:Y:S02]  /*5c00*/  VIADD R8, R11, 0x128 ;  /* 0x000001280b087836 */ /* 0x000fe40000000000 */
[--C-:B------:R-:W-:Y:S01]  /*5c10*/  @!P1 IMAD.IADD R6, R6, 0x1, -R2.reuse ;  /* 0x0000000106069824 */ /* 0x100fe200078e0a02 */
[----:B------:R-:W-:Y:S01]  /*5c20*/  ISETP.GE.AND P1, PT, R5, RZ, PT ;  /* 0x000000ff0500720c */ /* 0x000fe20003f26270 */
[----:B------:R-:W-:Y:S01]  /*5c30*/  @!P4 IMAD.IADD R4, R4, 0x1, -R2 ;  /* 0x000000010404c824 */ /* 0x000fe200078e0a02 */
[----:B------:R-:W-:Y:S01]  /*5c40*/  IABS R5, R8 ;  /* 0x0000000800057213 */ /* 0x000fe20000000000 */
[----:B------:R1:W-:Y:S01]  /*5c50*/  STL [R1+0x3ac], R3 ;  /* 0x0003ac0301007387 */ /* 0x0003e20000100800 */
[----:B------:R-:W-:Y:S01]  /*5c60*/  ISETP.GE.AND P4, PT, R7, RZ, PT ;  /* 0x000000ff0700720c */ /* 0x000fe20003f86270 */
[----:B------:R-:W-:-:S02]  /*5c70*/  VIADD R16, R11, 0x126 ;  /* 0x000001260b107836 */ /* 0x000fc40000000000 */
[----:B0-----:R-:W-:Y:S02]  /*5c80*/  VIADD R0, R11, 0x12a ;  /* 0x0000012a0b007836 */ /* 0x001fe40000000000 */
[--C-:B------:R-:W-:Y:S01]  /*5c90*/  @!P5 IMAD.IADD R18, R18, 0x1, -R2.reuse ;  /* 0x000000011212d824 */ /* 0x100fe200078e0a02 */
[C---:B------:R-:W-:Y:S01]  /*5ca0*/  ISETP.GT.U32.AND P5, PT, R2.reuse, R6, PT ;  /* 0x000000060200720c */ /* 0x040fe20003fa4070 */
[----:B------:R-:W-:Y:S01]  /*5cb0*/  @!P6 IMAD.IADD R17, R17, 0x1, -R2 ;  /* 0x000000011111e824 */ /* 0x000fe200078e0a02 */
[----:B------:R-:W-:Y:S01]  /*5cc0*/  IABS R9, R0 ;  /* 0x0000000000097213 */ /* 0x000fe20000000000 */
[----:B-1----:R-:W-:Y:S01]  /*5cd0*/  IMAD.MOV.U32 R3, RZ, RZ, R4 ;  /* 0x000000ffff037224 */ /* 0x002fe200078e0004 */
[----:B------:R-:W-:Y:S01]  /*5ce0*/  ISETP.GT.U32.AND P6, PT, R2, R18, PT ;  /* 0x000000120200720c */ /* 0x000fe20003fc4070 */
[----:B------:R-:W-:Y:S01]  /*5cf0*/  IMAD.MOV.U32 R4, RZ, RZ, R5 ;  /* 0x000000ffff047224 */ /* 0x000fe200078e0005 */
[----:B------:R-:W-:Y:S01]  /*5d00*/  IABS R15, R16 ;  /* 0x00000010000f7213 */ /* 0x000fe20000000000 */
[----:B------:R-:W-:-:S04]  /*5d10*/  IMAD.HI.U32 R7, R14, R9, RZ ;  /* 0x000000090e077227 */ /* 0x000fc800078e00ff */
[----:B------:R-:W-:Y:S01]  /*5d20*/  @!P3 IMAD.MOV R3, RZ, RZ, -R3 ;  /* 0x000000ffff03b224 */ /* 0x000fe200078e0a03 */
[----:B------:R-:W-:Y:S01]  /*5d30*/  ISETP.GT.U32.AND P3, PT, R2, R17, PT ;  /* 0x000000110200720c */ /* 0x000fe20003f64070 */
[----:B------:R-:W-:Y:S02]  /*5d40*/  IMAD.MOV R7, RZ, RZ, -R7 ;  /* 0x000000ffff077224 */ /* 0x000fe400078e0a07 */
[----:B------:R-:W-:Y:S01]  /*5d50*/  IMAD.HI.U32 R5, R14, R4, RZ ;  /* 0x000000040e057227 */ /* 0x000fe200078e00ff */
[----:B------:R0:W-:Y:S03]  /*5d60*/  STL [R1+0x378], R3 ;  /* 0x0003780301007387 */ /* 0x0001e60000100800 */
[----:B------:R-:W-:Y:S02]  /*5d70*/  IMAD R9, R2, R7, R9 ;  /* 0x0000000702097224 */ /* 0x000fe400078e0209 */
[----:B------:R-:W-:-:S02]  /*5d80*/  IMAD.MOV R5, RZ, RZ, -R5 ;  /* 0x000000ffff057224 */ /* 0x000fc400078e0a05 */
[----:B------:R-:W-:Y:S01]  /*5d90*/  @!P5 IMAD.IADD R6, R6, 0x1, -R2 ;  /* 0x000000010606d824 */ /* 0x000fe200078e0a02 */
[C---:B------:R-:W-:Y:S01]  /*5da0*/  ISETP.GT.U32.AND P5, PT, R2.reuse, R9, PT ;  /* 0x000000090200720c */ /* 0x040fe20003fa4070 */
[C---:B------:R-:W-:Y:S02]  /*5db0*/  IMAD R4, R2.reuse, R5, R4 ;  /* 0x0000000502047224 */ /* 0x040fe400078e0204 */
[----:B------:R-:W-:Y:S02]  /*5dc0*/  @!P3 IMAD.IADD R17, R17, 0x1, -R2 ;  /* 0x000000011111b824 */ /* 0x000fe400078e0a02 */
[----:B------:R-:W-:Y:S01]  /*5dd0*/  VIADD R10, R11, 0x124 ;  /* 0x000001240b0a7836 */ /* 0x000fe20000000000 */
[----:B------:R-:W-:Y:S01]  /*5de0*/  ISETP.GT.U32.AND P3, PT, R2, R4, PT ;  /* 0x000000040200720c */ /* 0x000fe20003f64070 */
[----:B------:R-:W-:-:S03]  /*5df0*/  IMAD.HI.U32 R5, R14, R15, RZ ;  /* 0x0000000f0e057227 */ /* 0x000fc600078e00ff */
[----:B------:R-:W-:Y:S01]  /*5e00*/  IABS R21, R10 ;  /* 0x0000000a00157213 */ /* 0x000fe20000000000 */
[--C-:B------:R-:W-:Y:S01]  /*5e10*/  @!P6 IMAD.IADD R18, R18, 0x1, -R2.reuse ;  /* 0x000000011212e824 */ /* 0x100fe200078e0a02 */
[----:B------:R-:W-:Y:S01]  /*5e20*/  ISETP.GE.AND P6, PT, R0, RZ, PT ;  /* 0x000000ff0000720c */ /* 0x000fe20003fc6270 */
[----:B------:R-:W-:Y:S01]  /*5e30*/  @!P5 IMAD.IADD R9, R9, 0x1, -R2 ;  /* 0x000000010909d824 */ /* 0x000fe200078e0a02 */
[----:B------:R-:W-:Y:S01]  /*5e40*/  ISETP.GE.AND P5, PT, R8, RZ, PT ;  /* 0x000000ff0800720c */ /* 0x000fe20003fa6270 */
[----:B------:R-:W-:Y:S02]  /*5e50*/  IMAD.MOV.U32 R13, RZ, RZ, R19 ;  /* 0x000000ffff0d7224 */ /* 0x000fe400078e0013 */
[----:B------:R-:W-:-:S04]  /*5e60*/  IMAD.HI.U32 R7, R14, R21, RZ ;  /* 0x000000150e077227 */ /* 0x000fc800078e00ff */
[----:B------:R-:W-:Y:S02]  /*5e70*/  VIADD R0, R11, 0x122 ;  /* 0x000001220b007836 */ /* 0x000fe40000000000 */
[----:B------:R-:W-:Y:S02]  /*5e80*/  IMAD.MOV R5, RZ, RZ, -R5 ;  /* 0x000000ffff057224 */ /* 0x000fe400078e0a05 */
[----:B------:R-:W-:Y:S01]  /*5e90*/  @!P3 IMAD.IADD R4, R4, 0x1, -R2 ;  /* 0x000000010404b824 */ /* 0x000fe200078e0a02 */
[----:B------:R-:W-:Y:S01]  /*5ea0*/  ISETP.GT.U32.AND P3, PT, R2, R9, PT ;  /* 0x000000090200720c */ /* 0x000fe20003f64070 */
[----:B0-----:R-:W-:Y:S02]  /*5eb0*/  IMAD.MOV.U32 R3, RZ, RZ, R6 ;  /* 0x000000ffff037224 */ /* 0x001fe400078e0006 */
[----:B------:R-:W-:Y:S02]  /*5ec0*/  @!P2 IMAD.MOV R13, RZ, RZ, -R13 ;  /* 0x000000ffff0da224 */ /* 0x000fe400078e0a0d */
[----:B------:R-:W-:-:S02]  /*5ed0*/  IMAD.MOV R7, RZ, RZ, -R7 ;  /* 0x000000ffff077224 */ /* 0x000fc400078e0a07 */
[----:B------:R-:W-:Y:S01]  /*5ee0*/  VIADD R8, R11, 0x120 ;  /* 0x000001200b087836 */ /* 0x000fe20000000000 */
[----:B------:R0:W-:Y:S01]  /*5ef0*/  STL [R1+0x37c], R13 ;  /* 0x00037c0d01007387 */ /* 0x0001e20000100800 */
[C---:B------:R-:W-:Y:S01]  /*5f00*/  IMAD R15, R2.reuse, R5, R15 ;  /* 0x00000005020f7224 */ /* 0x040fe200078e020f */
[----:B------:R-:W-:Y:S01]  /*5f10*/  IABS R5, R0 ;  /* 0x0000000000057213 */ /* 0x000fe20000000000 */
[----:B------:R-:W-:Y:S01]  /*5f20*/  @!P0 IMAD.MOV R3, RZ, RZ, -R3 ;  /* 0x000000ffff038224 */ /* 0x000fe200078e0a03 */
[C---:B------:R-:W-:Y:S01]  /*5f30*/  ISETP.GT.U32.AND P0, PT, R2.reuse, R4, PT ;  /* 0x000000040200720c */ /* 0x040fe20003f04070 */
[----:B------:R-:W-:Y:S01]  /*5f40*/  IMAD R21, R2, R7, R21 ;  /* 0x0000000702157224 */ /* 0x000fe200078e0215 */
[----:B------:R-:W-:Y:S01]  /*5f50*/  IABS R7, R8 ;  /* 0x0000000800077213 */ /* 0x000fe20000000000 */
[----:B------:R-:W-:Y:S01]  /*5f60*/  IMAD.HI.U32 R6, R14, R5, RZ ;  /* 0x000000050e067227 */ /* 0x000fe200078e00ff */
[----:B------:R-:W-:Y:S01]  /*5f70*/  ISETP.GT.U32.AND P2, PT, R2, R15, PT ;  /* 0x0000000f0200720c */ /* 0x000fe20003f44070 */
[----:B------:R1:W-:Y:S02]  /*5f80*/  STL [R1+0x3a8], R3 ;  /* 0x0003a80301007387 */ /* 0x0003e40000100800 */
[----:B0-----:R-:W-:-:S02]  /*5f90*/  IMAD.MOV.U32 R13, RZ, RZ, R18 ;  /* 0x000000ffff0d7224 */ /* 0x001fc400078e0012 */
[----:B------:R-:W-:Y:S01]  /*5fa0*/  @!P3 IMAD.IADD R9, R9, 0x1, -R2 ;  /* 0x000000010909b824 */ /* 0x000fe200078e0a02 */
[----:B------:R-:W-:Y:S01]  /*5fb0*/  ISETP.GE.AND P3, PT, R10, RZ, PT ;  /* 0x000000ff0a00720c */ /* 0x000fe20003f66270 */
[----:B------:R-:W-:Y:S01]  /*5fc0*/  @!P4 IMAD.MOV R13, RZ, RZ, -R13 ;  /* 0x000000ffff0dc224 */ /* 0x000fe200078e0a0d */
[----:B------:R-:W-:Y:S01]  /*5fd0*/  ISETP.GT.U32.AND P4, PT, R2, R21, PT ;  /* 0x000000150200720c */ /* 0x000fe20003f84070 */
[----:B------:R-:W-:Y:S02]  /*5fe0*/  IMAD.MOV R6, RZ, RZ, -R6 ;  /* 0x000000ffff067224 */ /* 0x000fe400078e0a06 */
[----:B-1----:R-:W-:Y:S01]  /*5ff0*/  IMAD.MOV.U32 R3, RZ, RZ, R17 ;  /* 0x000000ffff037224 */ /* 0x002fe200078e0011 */
[----:B------:R0:W-:Y:S01]  /*6000*/  STL [R1+0x394], R13 ;  /* 0x0003940d01007387 */ /* 0x0001e20000100800 */
[----:B------:R-:W-:-:S04]  /*6010*/  IMAD.HI.U32 R17, R14, R7, RZ ;  /* 0x000000070e117227 */ /* 0x000fc800078e00ff */
[----:B------:R-:W-:Y:S01]  /*6020*/  @!P1 IMAD.MOV R3, RZ, RZ, -R3 ;  /* 0x000000ffff039224 */ /* 0x000fe200078e0a03 */
[----:B------:R-:W-:Y:S01]  /*6030*/  ISETP.GE.AND P1, PT, R16, RZ, PT ;  /* 0x000000ff1000720c */ /* 0x000fe20003f26270 */
[----:B------:R-:W-:Y:S02]  /*6040*/  IMAD.MOV R17, RZ, RZ, -R17 ;  /* 0x000000ffff117224 */ /* 0x000fe400078e0a11 */
[--C-:B------:R-:W-:Y:S01]  /*6050*/  @!P0 IMAD.IADD R4, R4, 0x1, -R2.reuse ;  /* 0x0000000104048824 */ /* 0x100fe200078e0a02 */
[----:B------:R1:W-:Y:S01]  /*6060*/  STL [R1+0x3a4], R3 ;  /* 0x0003a40301007387 */ /* 0x0003e20000100800 */
[----:B------:R-:W-:Y:S01]  /*6070*/  IMAD R5, R2, R6, R5 ;  /* 0x0000000602057224 */ /* 0x000fe200078e0205 */
[----:B------:R-:W-:Y:S01]  /*6080*/  ISETP.GE.AND P0, PT, R0, RZ, PT ;  /* 0x000000ff0000720c */ /* 0x000fe20003f06270 */
[----:B0-----:R-:W-:Y:S02]  /*6090*/  IMAD.MOV.U32 R13, RZ, RZ, R9 ;  /* 0x000000ffff0d7224 */ /* 0x001fe400078e0009 */
[----:B------:R-:W-:-:S02]  /*60a0*/  @!P2 IMAD.IADD R15, R15, 0x1, -R2 ;  /* 0x000000010f0fa824 */ /* 0x000fc400078e0a02 */
[C---:B------:R-:W-:Y:S02]  /*60b0*/  IMAD R7, R2.reuse, R17, R7 ;  /* 0x0000001102077224 */ /* 0x040fe400078e0207 */
[----:B------:R-:W-:Y:S01]  /*60c0*/  @!P6 IMAD.MOV R13, RZ, RZ, -R13 ;  /* 0x000000ffff0de224 */ /* 0x000fe200078e0a0d */
[C---:B------:R-:W-:Y:S01]  /*60d0*/  ISETP.GT.U32.AND P6, PT, R2.reuse, R5, PT ;  /* 0x000000050200720c */ /* 0x040fe20003fc4070 */
[----:B-1----:R-:W-:Y:S01]  /*60e0*/  IMAD.MOV.U32 R3, RZ, RZ, R4 ;  /* 0x000000ffff037224 */ /* 0x002fe200078e0004 */
[C---:B------:R-:W-:Y:S01]  /*60f0*/  ISETP.GT.U32.AND P2, PT, R2.reuse, R15, PT ;  /* 0x0000000f0200720c */ /* 0x040fe20003f44070 */
[--C-:B------:R-:W-:Y:S01]  /*6100*/  @!P4 IMAD.IADD R21, R21, 0x1, -R2.reuse ;  /* 0x000000011515c824 */ /* 0x100fe200078e0a02 */
[----:B------:R-:W-:Y:S01]  /*6110*/  STL [R1+0x398], R13 ;  /* 0x0003980d01007387 */ /* 0x000fe20000100800 */
[----:B------:R-:W-:Y:S01]  /*6120*/  @!P5 IMAD.MOV R3, RZ, RZ, -R3 ;  /* 0x000000ffff03d224 */ /* 0x000fe200078e0a03 */
[C---:B------:R-:W-:Y:S01]  /*6130*/  ISETP.GT.U32.AND P5, PT, R2.reuse, R7, PT ;  /* 0x000000070200720c */ /* 0x040fe20003fa4070 */
[C---:B------:R-:W-:Y:S01]  /*6140*/  VIADD R0, R11.reuse, 0x11e ;  /* 0x0000011e0b007836 */ /* 0x040fe20000000000 */
[----:B------:R-:W-:Y:S01]  /*6150*/  ISETP.GT.U32.AND P4, PT, R2, R21, PT ;  /* 0x000000150200720c */ /* 0x000fe20003f84070 */
[C---:B------:R-:W-:Y:S01]  /*6160*/  VIADD R6, R11.reuse, 0x11c ;  /* 0x0000011c0b067836 */ /* 0x040fe20000000000 */
[----:B------:R0:W-:Y:S01]  /*6170*/  STL [R1+0x3a0], R3 ;  /* 0x0003a00301007387 */ /* 0x0001e20000100800 */
[----:B------:R-:W-:Y:S01]  /*6180*/  VIADD R18, R11, 0x11a ;  /* 0x0000011a0b127836 */ /* 0x000fe20000000000 */
[----:B------:R-:W-:Y:S01]  /*6190*/  IABS R10, R0 ;  /* 0x00000000000a7213 */ /* 0x000fe20000000000 */
[--C-:B------:R-:W-:Y:S01]  /*61a0*/  @!P6 IMAD.IADD R5, R5, 0x1, -R2.reuse ;  /* 0x000000010505e824 */ /* 0x100fe200078e0a02 */
[----:B------:R-:W-:Y:S01]  /*61b0*/  IABS R4, R6 ;  /* 0x0000000600047213 */ /* 0x000fe20000000000 */
[----:B------:R-:W-:Y:S01]  /*61c0*/  @!P2 IMAD.IADD R15, R15, 0x1, -R2 ;  /* 0x000000010f0fa824 */ /* 0x000fe200078e0a02 */
[----:B------:R-:W-:Y:S01]  /*61d0*/  ISETP.GE.AND P2, PT, R8, RZ, PT ;  /* 0x000000ff0800720c */ /* 0x000fe20003f46270 */
[----:B------:R-:W-:Y:S01]  /*61e0*/  IMAD.HI.U32 R8, R14, R10, RZ ;  /* 0x0000000a0e087227 */ /* 0x000fe200078e00ff */
[----:B------:R-:W-:-:S02]  /*61f0*/  ISETP.GT.U32.AND P6, PT, R2, R5, PT ;  /* 0x000000050200720c */ /* 0x000fc40003fc4070 */
[----:B------:R-:W-:Y:S01]  /*6200*/  IABS R9, R18 ;  /* 0x0000001200097213 */ /* 0x000fe20000000000 */
[--C-:B------:R-:W-:Y:S02]  /*6210*/  @!P5 IMAD.IADD R7, R7, 0x1, -R2.reuse ;  /* 0x000000010707d824 */ /* 0x100fe400078e0a02 */
[----:B------:R-:W-:Y:S01]  /*6220*/  @!P4 IMAD.IADD R21, R21, 0x1, -R2 ;  /* 0x000000011515c824 */ /* 0x000fe200078e0a02 */
[----:B------:R-:W-:Y:S01]  /*6230*/  ISETP.GE.AND P4, PT, R0, RZ, PT ;  /* 0x000000ff0000720c */ /* 0x000fe20003f86270 */
[----:B------:R-:W-:Y:S01]  /*6240*/  IMAD.HI.U32 R0, R14, R4, RZ ;  /* 0x000000040e007227 */ /* 0x000fe200078e00ff */
[----:B------:R-:W-:-:S03]  /*6250*/  ISETP.GT.U32.AND P5, PT, R2, R7, PT ;  /* 0x000000070200720c */ /* 0x000fc60003fa4070 */
[----:B------:R-:W-:Y:S02]  /*6260*/  IMAD.MOV R8, RZ, RZ, -R8 ;  /* 0x000000ffff087224 */ /* 0x000fe400078e0a08 */
[----:B------:R-:W-:Y:S02]  /*6270*/  IMAD.MOV R0, RZ, RZ, -R0 ;  /* 0x000000ffff007224 */ /* 0x000fe400078e0a00 */
[C---:B------:R-:W-:Y:S02]  /*6280*/  IMAD R10, R2.reuse, R8, R10 ;  /* 0x00000008020a7224 */ /* 0x040fe400078e020a */
[C---:B------:R-:W-:Y:S02]  /*6290*/  IMAD R4, R2.reuse, R0, R4 ;  /* 0x0000000002047224 */ /* 0x040fe400078e0204 */
[----:B------:R-:W-:Y:S01]  /*62a0*/  @!P6 IMAD.IADD R5, R5, 0x1, -R2 ;  /* 0x000000010505e824 */ /* 0x000fe200078e0a02 */
[----:B------:R-:W-:Y:S01]  /*62b0*/  ISETP.GT.U32.AND P6, PT, R2, R10, PT ;  /* 0x0000000a0200720c */ /* 0x000fe20003fc4070 */
[----:B0-----:R-:W-:-:S02]  /*62c0*/  IMAD.MOV.U32 R3, RZ, RZ, R15 ;  /* 0x000000ffff037224 */ /* 0x001fc400078e000f */
[----:B------:R-:W-:Y:S01]  /*62d0*/  @!P5 IMAD.IADD R7, R7, 0x1, -R2 ;  /* 0x000000010707d824 */ /* 0x000fe200078e0a02 */
[----:B------:R-:W-:Y:S01]  /*62e0*/  ISETP.GT.U32.AND P5, PT, R2, R4, PT ;  /* 0x000000040200720c */ /* 0x000fe20003fa4070 */
[----:B------:R-:W-:Y:S01]  /*62f0*/  @!P1 IMAD.MOV R3, RZ, RZ, -R3 ;  /* 0x000000ffff039224 */ /* 0x000fe200078e0a03 */
[----:B------:R-:W-:Y:S01]  /*6300*/  ISETP.GE.AND P1, PT, R6, RZ, PT ;  /* 0x000000ff0600720c */ /* 0x000fe20003f26270 */
[----:B------:R-:W-:-:S03]  /*6310*/  IMAD.HI.U32 R6, R14, R9, RZ ;  /* 0x000000090e067227 */ /* 0x000fc600078e00ff */
[----:B------:R0:W-:Y:S01]  /*6320*/  STL [R1+0x39c], R3 ;  /* 0x00039c0301007387 */ /* 0x0001e20000100800 */
[C---:B------:R-:W-:Y:S02]  /*6330*/  VIADD R15, R11.reuse, 0x118 ;  /* 0x000001180b0f7836 */ /* 0x040fe40000000000 */
[----:B------:R-:W-:Y:S02]  /*6340*/  IMAD.MOV R6, RZ, RZ, -R6 ;  /* 0x000000ffff067224 */ /* 0x000fe400078e0a06 */
[--C-:B------:R-:W-:Y:S01]  /*6350*/  @!P6 IMAD.IADD R10, R10, 0x1, -R2.reuse ;  /* 0x000000010a0ae824 */ /* 0x100fe200078e0a02 */
[----:B------:R-:W-:Y:S01]  /*6360*/  IABS R19, R15 ;  /* 0x0000000f00137213 */ /* 0x000fe20000000000 */
[C---:B------:R-:W-:Y:S02]  /*6370*/  IMAD R9, R2.reuse, R6, R9 ;  /* 0x0000000602097224 */ /* 0x040fe400078e0209 */
[C---:B------:R-:W-:Y:S02]  /*6380*/  VIADD R16, R11.reuse, 0x116 ;  /* 0x000001160b107836 */ /* 0x040fe40000000000 */
[----:B0-----:R-:W-:Y:S01]  /*6390*/  IMAD.MOV.U32 R3, RZ, RZ, R21 ;  /* 0x000000ffff037224 */ /* 0x001fe200078e0015 */
[----:B------:R-:W-:Y:S01]  /*63a0*/  ISETP.GT.U32.AND P6, PT, R2, R9, PT ;  /* 0x000000090200720c */ /* 0x000fe20003fc4070 */
[----:B------:R-:W-:Y:S01]  /*63b0*/  @!P5 IMAD.IADD R4, R4, 0x1, -R2 ;  /* 0x000000010404d824 */ /* 0x000fe200078e0a02 */
[----:B------:R-:W-:Y:S01]  /*63c0*/  ISETP.GT.U32.AND P5, PT, R2, R10, PT ;  /* 0x0000000a0200720c */ /* 0x000fe20003fa4070 */
[----:B------:R-:W-:Y:S01]  /*63d0*/  VIADD R0, R11, 0x114 ;  /* 0x000001140b007836 */ /* 0x000fe20000000000 */
[----:B------:R-:W-:Y:S01]  /*63e0*/  IABS R17, R16 ;  /* 0x0000001000117213 */ /* 0x000fe20000000000 */
[----:B------:R-:W-:-:S03]  /*63f0*/  IMAD.HI.U32 R22, R14, R19, RZ ;  /* 0x000000130e167227 */ /* 0x000fc600078e00ff */
[----:B------:R-:W-:Y:S01]  /*6400*/  IABS R8, R0 ;  /* 0x0000000000087213 */ /* 0x000fe20000000000 */
[----:B------:R-:W-:Y:S01]  /*6410*/  @!P3 IMAD.MOV R3, RZ, RZ, -R3 ;  /* 0x000000ffff03b224 */ /* 0x000fe200078e0a03 */
[----:B------:R-:W-:Y:S01]  /*6420*/  ISETP.GE.AND P3, PT, R18, RZ, PT ;  /* 0x000000ff1200720c */ /* 0x000fe20003f66270 */
[----:B------:R-:W-:Y:S02]  /*6430*/  IMAD.MOV R22, RZ, RZ, -R22 ;  /* 0x000000ffff167224 */ /* 0x000fe400078e0a16 */
[----:B------:R-:W-:Y:S01]  /*6440*/  IMAD.HI.U32 R20, R14, R17, RZ ;  /* 0x000000110e147227 */ /* 0x000fe200078e00ff */
[----:B------:R0:W-:Y:S03]  /*6450*/  STL [R1+0x390], R3 ;  /* 0x0003900301007387 */ /* 0x0001e60000100800 */
[----:B------:R-:W-:Y:S02]  /*6460*/  IMAD R18, R2, R22, R19 ;  /* 0x0000001602127224 */ /* 0x000fe400078e0213 */
[----:B------:R-:W-:-:S02]  /*6470*/  IMAD.MOV.U32 R21, RZ, RZ, R8 ;  /* 0x000000ffff157224 */ /* 0x000fc400078e0008 */
[----:B------:R-:W-:Y:S02]  /*6480*/  IMAD.MOV R20, RZ, RZ, -R20 ;  /* 0x000000ffff147224 */ /* 0x000fe400078e0a14 */
[----:B------:R-:W-:Y:S01]  /*6490*/  @!P5 IMAD.IADD R10, R10, 0x1, -R2 ;  /* 0x000000010a0ad824 */ /* 0x000fe200078e0a02 */
[----:B------:R-:W-:Y:S01]  /*64a0*/  ISETP.GT.U32.AND P5, PT, R2, R18, PT ;  /* 0x000000120200720c */ /* 0x000fe20003fa4070 */
[----:B0-----:R-:W-:Y:S02]  /*64b0*/  IMAD.MOV.U32 R3, RZ, RZ, R5 ;  /* 0x000000ffff037224 */ /* 0x001fe400078e0005 */
[----:B------:R-:W-:-:S04]  /*64c0*/  IMAD.HI.U32 R5, R14, R21, RZ ;  /* 0x000000150e057227 */ /* 0x000fc800078e00ff */
[----:B------:R-:W-:Y:S02]  /*64d0*/  @!P0 IMAD.MOV R3, RZ, RZ, -R3 ;  /* 0x000000ffff038224 */ /* 0x000fe400078e0a03 */
[--C-:B------:R-:W-:Y:S01]  /*64e0*/  @!P6 IMAD.IADD R9, R9, 0x1, -R2.reuse ;  /* 0x000000010909e824 */ /* 0x100fe200078e0a02 */
[C---:B------:R-:W-:Y:S01]  /*64f0*/  ISETP.GT.U32.AND P6, PT, R2.reuse, R4, PT ;  /* 0x000000040200720c */ /* 0x040fe20003fc4070 */
[C---:B------:R-:W-:Y:S01]  /*6500*/  IMAD R8, R2.reuse, R20, R17 ;  /* 0x0000001402087224 */ /* 0x040fe200078e0211 */
[----:B------:R0:W-:Y:S01]  /*6510*/  STL [R1+0x374], R3 ;  /* 0x0003740301007387 */ /* 0x0001e20000100800 */
[----:B------:R-:W-:Y:S01]  /*6520*/  VIADD R6, R11, 0x112 ;  /* 0x000001120b067836 */ /* 0x000fe20000000000 */
[----:B------:R-:W-:Y:S01]  /*6530*/  ISETP.GT.U32.AND P0, PT, R2, R9, PT ;  /* 0x000000090200720c */ /* 0x000fe20003f04070 */
[----:B------:R-:W-:Y:S02]  /*6540*/  IMAD.MOV R5, RZ, RZ, -R5 ;  /* 0x000000ffff057224 */ /* 0x000fe400078e0a05 */
[----:B------:R-:W-:Y:S01]  /*6550*/  IMAD.MOV.U32 R13, RZ, RZ, R7 ;  /* 0x000000ffff0d7224 */ /* 0x000fe200078e0007 */
[----:B------:R-:W-:Y:S01]  /*6560*/  IABS R19, R6 ;  /* 0x0000000600137213 */ /* 0x000fe20000000000 */
[----:B------:R-:W-:-:S02]  /*6570*/  @!P5 IMAD.IADD R18, R18, 0x1, -R2 ;  /* 0x000000011212d824 */ /* 0x000fc400078e0a02 */
[----:B------:R-:W-:Y:S01]  /*6580*/  @!P2 IMAD.MOV R13, RZ, RZ, -R13 ;  /* 0x000000ffff0da224 */ /* 0x000fe200078e0a0d */
[----:B------:R-:W-:Y:S01]  /*6590*/  ISETP.GE.AND P2, PT, R15, RZ, PT ;  /* 0x000000ff0f00720c */ /* 0x000fe20003f46270 */
[----:B0-----:R-:W-:Y:S02]  /*65a0*/  IMAD.MOV.U32 R3, RZ, RZ, R10 ;  /* 0x000000ffff037224 */ /* 0x001fe400078e000a */
[C---:B------:R-:W-:Y:S01]  /*65b0*/  IMAD R10, R2.reuse, R5, R21 ;  /* 0x00000005020a7224 */ /* 0x040fe200078e0215 */
[----:B------:R-:W-:Y:S01]  /*65c0*/  STL [R1+0x370], R13 ;  /* 0x0003700d01007387 */ /* 0x000fe20000100800 */
[----:B------:R-:W-:Y:S01]  /*65d0*/  @!P4 IMAD.MOV R3, RZ, RZ, -R3 ;  /* 0x000000ffff03c224 */ /* 0x000fe200078e0a03 */
[----:B------:R-:W-:Y:S01]  /*65e0*/  ISETP.GT.U32.AND P4, PT, R2, R8, PT ;  /* 0x000000080200720c */ /* 0x000fe20003f84070 */
[----:B------:R-:W-:Y:S01]  /*65f0*/  IMAD.HI.U32 R7, R14, R19, RZ ;  /* 0x000000130e077227 */ /* 0x000fe200078e00ff */
[----:B------:R-:W-:Y:S02]  /*6600*/  ISETP.GT.U32.AND P5, PT, R2, R10, PT ;  /* 0x0000000a0200720c */ /* 0x000fe40003fa4070 */
[----:B------:R0:W-:Y:S01]  /*6610*/  STL [R1+0x36c], R3 ;  /* 0x00036c0301007387 */ /* 0x0001e20000100800 */
[----:B------:R-:W-:Y:S01]  /*6620*/  @!P6 IMAD.IADD R4, R4, 0x1, -R2 ;  /* 0x000000010404e824 */ /* 0x000fe200078e0a02 */
[----:B------:R-:W-:Y:S01]  /*6630*/  ISETP.GE.AND P6, PT, R16, RZ, PT ;  /* 0x000000ff1000720c */ /* 0x000fe20003fc6270 */
[----:B------:R-:W-:-:S02]  /*6640*/  IMAD.MOV R7, RZ, RZ, -R7 ;  /* 0x000000ffff077224 */ /* 0x000fc400078e0a07 */
[--C-:B------:R-:W-:Y:S01]  /*6650*/  @!P0 IMAD.IADD R9, R9, 0x1, -R2.reuse ;  /* 0x0000000109098824 */ /* 0x100fe200078e0a02 */
[----:B------:R-:W-:Y:S01]  /*6660*/  ISETP.GE.AND P0, PT, R0, RZ, PT ;  /* 0x000000ff0000720c */ /* 0x000fe20003f06270 */
[----:B------:R-:W-:Y:S02]  /*6670*/  IMAD R0, R2, R7, R19 ;  /* 0x0000000702007224 */ /* 0x000fe400078e0213 */
[----:B------:R-:W-:Y:S01]  /*6680*/  @!P4 IMAD.IADD R8, R8, 0x1, -R2 ;  /* 0x000000010808c824 */ /* 0x000fe200078e0a02 */
[C---:B------:R-:W-:Y:S01]  /*6690*/  ISETP.GT.U32.AND P4, PT, R2.reuse, R18, PT ;  /* 0x000000120200720c */ /* 0x040fe20003f84070 */
[----:B0-----:R-:W-:Y:S02]  /*66a0*/  IMAD.MOV.U32 R3, RZ, RZ, R4 ;  /* 0x000000ffff037224 */ /* 0x001fe400078e0004 */
[C---:B------:R-:W-:Y:S02]  /*66b0*/  VIADD R7, R11.reuse, 0x110 ;  /* 0x000001100b077836 */ /* 0x040fe40000000000 */
[----:B------:R-:W-:Y:S01]  /*66c0*/  @!P1 IMAD.MOV R3, RZ, RZ, -R3 ;  /* 0x000000ffff039224 */ /* 0x000fe200078e0a03 */
[----:B------:R-:W-:Y:S01]  /*66d0*/  ISETP.GT.U32.AND P1, PT, R2, R8, PT ;  /* 0x000000080200720c */ /* 0x000fe20003f24070 */
[----:B------:R-:W-:Y:S01]  /*66e0*/  @!P5 IMAD.IADD R10, R10, 0x1, -R2 ;  /* 0x000000010a0ad824 */ /* 0x000fe200078e0a02 */
[----:B------:R-:W-:Y:S01]  /*66f0*/  IABS R19, R7 ;  /* 0x0000000700137213 */ /* 0x000fe20000000000 */
[C---:B------:R-:W-:Y:S01]  /*6700*/  VIADD R15, R11.reuse, 0x10e ;  /* 0x0000010e0b0f7836 */ /* 0x040fe20000000000 */
[----:B------:R0:W-:Y:S01]  /*6710*/  STL [R1+0x368], R3 ;  /* 0x0003680301007387 */ /* 0x0001e20000100800 */
[----:B------:R-:W-:Y:S01]  /*6720*/  VIADD R5, R11, 0x10c ;  /* 0x0000010c0b057836 */ /* 0x000fe20000000000 */
[----:B------:R-:W-:Y:S01]  /*6730*/  ISETP.GT.U32.AND P5, PT, R2, R10, PT ;  /* 0x0000000a0200720c */ /* 0x000fe20003fa4070 */
[----:B------:R-:W-:Y:S01]  /*6740*/  IMAD.HI.U32 R21, R14, R19, RZ ;  /* 0x000000130e157227 */ /* 0x000fe200078e00ff */
[----:B------:R-:W-:-:S02]  /*6750*/  IABS R20, R15 ;  /* 0x0000000f00147213 */ /* 0x000fc40000000000 */
[----:B------:R-:W-:Y:S01]  /*6760*/  IABS R4, R5 ;  /* 0x0000000500047213 */ /* 0x000fe20000000000 */
[--C-:B------:R-:W-:Y:S01]  /*6770*/  @!P4 IMAD.IADD R18, R18, 0x1, -R2.reuse ;  /* 0x000000011212c824 */ /* 0x100fe200078e0a02 */
[----:B------:R-:W-:Y:S01]  /*6780*/  ISETP.GT.U32.AND P4, PT, R2, R0, PT ;  /* 0x000000000200720c */ /* 0x000fe20003f84070 */
[----:B------:R-:W-:Y:S02]  /*6790*/  IMAD.MOV R21, RZ, RZ, -R21 ;  /* 0x000000ffff157224 */ /* 0x000fe400078e0a15 */
[--C-:B------:R-:W-:Y:S01]  /*67a0*/  @!P1 IMAD.IADD R8, R8, 0x1, -R2.reuse ;  /* 0x0000000108089824 */ /* 0x100fe200078e0a02 */
[----:B------:R-:W-:Y:S01]  /*67b0*/  ISETP.GE.AND P1, PT, R6, RZ, PT ;  /* 0x000000ff0600720c */ /* 0x000fe20003f26270 */
[----:B------:R-:W-:Y:S02]  /*67c0*/  IMAD R6, R2, R21, R19 ;  /* 0x0000001502067224 */ /* 0x000fe400078e0213 */
[----:B------:R-:W-:Y:S02]  /*67d0*/  VIADD R17, R11, 0x10a ;  /* 0x0000010a0b117836 */ /* 0x000fe40000000000 */
[----:B------:R-:W-:Y:S01]  /*67e0*/  @!P5 IMAD.IADD R10, R10, 0x1, -R2 ;  /* 0x000000010a0ad824 */ /* 0x000fe200078e0a02 */
[----:B------:R-:W-:Y:S01]  /*67f0*/  ISETP.GT.U32.AND P5, PT, R2, R6, PT ;  /* 0x000000060200720c */ /* 0x000fe20003fa4070 */
[----:B------:R-:W-:Y:S01]  /*6800*/  IMAD.HI.U32 R19, R14, R20, RZ ;  /* 0x000000140e137227 */ /* 0x000fe200078e00ff */
[----:B------:R-:W-:-:S03]  /*6810*/  IABS R16, R17 ;  /* 0x0000001100107213 */ /* 0x000fc60000000000 */
[----:B------:R-:W-:Y:S01]  /*6820*/  @!P4 IMAD.IADD R0, R0, 0x1, -R2 ;  /* 0x000000010000c824 */ /* 0x000fe200078e0a02 */
[----:B------:R-:W-:Y:S01]  /*6830*/  ISETP.GE.AND P4, PT, R7, RZ, PT ;  /* 0x000000ff0700720c */ /* 0x000fe20003f86270 */
[----:B0-----:R-:W-:Y:S02]  /*6840*/  IMAD.MOV.U32 R3, RZ, RZ, R18 ;  /* 0x000000ffff037224 */ /* 0x001fe400078e0012 */
[----:B------:R-:W-:Y:S01]  /*6850*/  @!P3 IMAD.MOV R9, RZ, RZ, -R9 ;  /* 0x000000ffff09b224 */ /* 0x000fe200078e0a09 */
[----:B------:R-:W-:Y:S01]  /*6860*/  ISETP.GT.U32.AND P3, PT, R2, R0, PT ;  /* 0x000000000200720c */ /* 0x000fe20003f64070 */
[----:B------:R-:W-:-:S03]  /*6870*/  IMAD.HI.U32 R22, R14, R4, RZ ;  /* 0x000000040e167227 */ /* 0x000fc600078e00ff */
[----:B------:R-:W-:Y:S01]  /*6880*/  STL [R1+0x364], R9 ;  /* 0x0003640901007387 */ /* 0x000fe20000100800 */
[----:B------:R-:W-:-:S04]  /*6890*/  IMAD.HI.U32 R21, R14, R16, RZ ;  /* 0x000000100e157227 */ /* 0x000fc800078e00ff */
[----:B------:R-:W-:Y:S02]  /*68a0*/  IMAD.MOV R19, RZ, RZ, -R19 ;  /* 0x000000ffff137224 */ /* 0x000fe400078e0a13 */
[----:B------:R-:W-:Y:S02]  /*68b0*/  @!P2 IMAD.MOV R3, RZ, RZ, -R3 ;  /* 0x000000ffff03a224 */ /* 0x000fe400078e0a03 */
[----:B------:R-:W-:Y:S02]  /*68c0*/  IMAD.MOV R22, RZ, RZ, -R22 ;  /* 0x000000ffff167224 */ /* 0x000fe400078e0a16 */
[----:B------:R-:W-:Y:S01]  /*68d0*/  IMAD.MOV R21, RZ, RZ, -R21 ;  /* 0x000000ffff157224 */ /* 0x000fe200078e0a15 */
[----:B------:R0:W-:Y:S01]  /*68e0*/  STL [R1+0x360], R3 ;  /* 0x0003600301007387 */ /* 0x0001e20000100800 */
[----:B------:R-:W-:Y:S02]  /*68f0*/  IMAD R19, R2, R19, R20 ;  /* 0x0000001302137224 */ /* 0x000fe400078e0214 */
[----:B------:R-:W-:-:S02]  /*6900*/  VIADD R7, R11, 0x108 ;  /* 0x000001080b077836 */ /* 0x000fc40000000000 */
[----:B------:R-:W-:Y:S01]  /*6910*/  @!P5 IMAD.IADD R6, R6, 0x1, -R2 ;  /* 0x000000010606d824 */ /* 0x000fe200078e0a02 */
[C---:B------:R-:W-:Y:S01]  /*6920*/  ISETP.GT.U32.AND P5, PT, R2.reuse, R19, PT ;  /* 0x000000130200720c */ /* 0x040fe20003fa4070 */
[----:B------:R-:W-:Y:S02]  /*6930*/  IMAD.MOV.U32 R13, RZ, RZ, R8 ;  /* 0x000000ffff0d7224 */ /* 0x000fe400078e0008 */
[C---:B------:R-:W-:Y:S01]  /*6940*/  IMAD R4, R2.reuse, R22, R4 ;  /* 0x0000001602047224 */ /* 0x040fe200078e0204 */
[C---:B------:R-:W-:Y:S01]  /*6950*/  ISETP.GT.U32.AND P2, PT, R2.reuse, R6, PT ;  /* 0x000000060200720c */ /* 0x040fe20003f44070 */
[----:B0-----:R-:W-:Y:S02]  /*6960*/  IMAD.MOV.U32 R3, RZ, RZ, R10 ;  /* 0x000000ffff037224 */ /* 0x001fe400078e000a */
[C---:B------:R-:W-:Y:S01]  /*6970*/  IMAD R16, R2.reuse, R21, R16 ;  /* 0x0000001502107224 */ /* 0x040fe200078e0210 */
[----:B------:R-:W-:Y:S01]  /*6980*/  IABS R21, R7 ;  /* 0x0000000700157213 */ /* 0x000fe20000000000 */
[----:B------:R-:W-:Y:S01]  /*6990*/  @!P6 IMAD.MOV R13, RZ, RZ, -R13 ;  /* 0x000000ffff0de224 */ /* 0x000fe200078e0a0d */
[----:B------:R-:W-:Y:S01]  /*69a0*/  ISETP.GT.U32.AND P6, PT, R2, R4, PT ;  /* 0x000000040200720c */ /* 0x000fe20003fc4070 */
[----:B------:R-:W-:Y:S01]  /*69b0*/  @!P0 IMAD.MOV R3, RZ, RZ, -R3 ;  /* 0x000000ffff038224 */ /* 0x000fe200078e0a03 */
[----:B------:R-:W-:Y:S01]  /*69c0*/  ISETP.GE.AND P0, PT, R15, RZ, PT ;  /* 0x000000ff0f00720c */ /* 0x000fe20003f06270 */
[----:B------:R-:W-:Y:S01]  /*69d0*/  @!P3 IMAD.IADD R0, R0, 0x1, -R2 ;  /* 0x000000010000b824 */ /* 0x000fe200078e0a02 */
[----:B------:R-:W-:Y:S01]  /*69e0*/  STL [R1+0x35c], R13 ;  /* 0x00035c0d01007387 */ /* 0x000fe20000100800 */
[----:B------:R-:W-:Y:S01]  /*69f0*/  IMAD.MOV.U32 R18, RZ, RZ, R21 ;  /* 0x000000ffff127224 */ /* 0x000fe200078e0015 */
[----:B------:R-:W-:Y:S01]  /*6a00*/  ISETP.GT.U32.AND P3, PT, R2, R16, PT ;  /* 0x000000100200720c */ /* 0x000fe20003f64070 */
[----:B------:R-:W-:Y:S01]  /*6a10*/  VIADD R20, R11, 0x106 ;  /* 0x000001060b147836 */ /* 0x000fe20000000000 */
[----:B------:R0:W-:Y:S01]  /*6a20*/  STL [R1+0x358], R3 ;  /* 0x0003580301007387 */ /* 0x0001e20000100800 */
[----:B------:R-:W-:-:S03]  /*6a30*/  IMAD.HI.U32 R8, R14, R18, RZ ;  /* 0x000000120e087227 */ /* 0x000fc600078e00ff */
[----:B------:R-:W-:Y:S01]  /*6a40*/  IABS R9, R20 ;  /* 0x0000001400097213 */ /* 0x000fe20000000000 */
[----:B------:R-:W-:Y:S02]  /*6a50*/  IMAD.MOV R8, RZ, RZ, -R8 ;  /* 0x000000ffff087224 */ /* 0x000fe400078e0a08 */
[--C-:B------:R-:W-:Y:S01]  /*6a60*/  @!P2 IMAD.IADD R6, R6, 0x1, -R2.reuse ;  /* 0x000000010606a824 */ /* 0x100fe200078e0a02 */
[----:B------:R-:W-:Y:S01]  /*6a70*/  ISETP.GE.AND P2, PT, R5, RZ, PT ;  /* 0x000000ff0500720c */ /* 0x000fe20003f46270 */
[----:B------:R-:W-:Y:S01]  /*6a80*/  @!P5 IMAD.IADD R19, R19, 0x1, -R2 ;  /* 0x000000011313d824 */ /* 0x000fe200078e0a02 */
[----:B------:R-:W-:Y:S01]  /*6a90*/  ISETP.GE.AND P5, PT, R17, RZ, PT ;  /* 0x000000ff1100720c */ /* 0x000fe20003fa6270 */
[----:B0-----:R-:W-:Y:S02]  /*6aa0*/  IMAD.MOV.U32 R3, RZ, RZ, R0 ;  /* 0x000000ffff037224 */ /* 0x001fe400078e0000 */
[----:B------:R-:W-:Y:S02]  /*6ab0*/  IMAD R8, R2, R8, R18 ;  /* 0x0000000802087224 */ /* 0x000fe400078e0212 */
[----:B------:R-:W-:-:S02]  /*6ac0*/  @!P1 IMAD.MOV R3, RZ, RZ, -R3 ;  /* 0x000000ffff039224 */ /* 0x000fc400078e0a03 */
[--C-:B------:R-:W-:Y:S01]  /*6ad0*/  @!P6 IMAD.IADD R4, R4, 0x1, -R2.reuse ;  /* 0x000000010404e824 */ /* 0x100fe200078e0a02 */
[----:B------:R-:W-:Y:S01]  /*6ae0*/  ISETP.GT.U32.AND P6, PT, R2, R19, PT ;  /* 0x000000130200720c */ /* 0x000fe20003fc4070 */
[----:B------:R-:W-:Y:S01]  /*6af0*/  IMAD.HI.U32 R5, R14, R9, RZ ;  /* 0x000000090e057227 */ /* 0x000fe200078e00ff */
[----:B------:R0:W-:Y:S02]  /*6b00*/  STL [R1+0x354], R3 ;  /* 0x0003540301007387 */ /* 0x0001e40000100800 */
[----:B------:R-:W-:Y:S01]  /*6b10*/  ISETP.GT.U32.AND P1, PT, R2, R4, PT ;  /* 0x000000040200720c */ /* 0x000fe20003f24070 */
[----:B------:R-:W-:Y:S02]  /*6b20*/  IMAD.MOV R5, RZ, RZ, -R5 ;  /* 0x000000ffff057224 */ /* 0x000fe400078e0a05 */
[----:B------:R-:W-:Y:S02]  /*6b30*/  @!P3 IMAD.IADD R16, R16, 0x1, -R2 ;  /* 0x000000011010b824 */ /* 0x000fe400078e0a02 */
[----:B------:R-:W-:-:S02]  /*6b40*/  IMAD R0, R2, R5, R9 ;  /* 0x0000000502007224 */ /* 0x000fc400078e0209 */
[----:B------:R-:W-:Y:S01]  /*6b50*/  VIADD R5, R11, 0x102 ;  /* 0x000001020b057836 */ /* 0x000fe20000000000 */
[C---:B------:R-:W-:Y:S01]  /*6b60*/  ISETP.GT.U32.AND P3, PT, R2.reuse, R16, PT ;  /* 0x000000100200720c */ /* 0x040fe20003f64070 */
[----:B0-----:R-:W-:Y:S02]  /*6b70*/  IMAD.MOV.U32 R3, RZ, RZ, R6 ;  /* 0x000000ffff037224 */ /* 0x001fe400078e0006 */
[----:B------:R-:W-:Y:S01]  /*6b80*/  @!P6 IMAD.IADD R19, R19, 0x1, -R2 ;  /* 0x000000011313e824 */ /* 0x000fe200078e0a02 */
[----:B------:R-:W-:Y:S01]  /*6b90*/  IABS R10, R5 ;  /* 0x00000005000a7213 */ /* 0x000fe20000000000 */
[----:B------:R-:W-:Y:S01]  /*6ba0*/  @!P4 IMAD.MOV R3, RZ, RZ, -R3 ;  /* 0x000000ffff03c224 */ /* 0x000fe200078e0a03 */
[----:B------:R-:W-:Y:S01]  /*6bb0*/  ISETP.GT.U32.AND P4, PT, R2, R8, PT ;  /* 0x000000080200720c */ /* 0x000fe20003f84070 */
[----:B------:R-:W-:Y:S01]  /*6bc0*/  VIADD R15, R11, 0x104 ;  /* 0x000001040b0f7836 */ /* 0x000fe20000000000 */
[----:B------:R-:W-:Y:S01]  /*6bd0*/  ISETP.GE.AND P6, PT, R7, RZ, PT ;  /* 0x000000ff0700720c */ /* 0x000fe20003fc6270 */
[----:B------:R-:W-:Y:S01]  /*6be0*/  VIADD R9, R11, 0x100 ;  /* 0x000001000b097836 */ /* 0x000fe20000000000 */
[----:B------:R0:W-:Y:S01]  /*6bf0*/  STL [R1+0x34c], R3 ;  /* 0x00034c0301007387 */ /* 0x0001e20000100800 */
[----:B------:R-:W-:Y:S01]  /*6c00*/  IMAD.HI.U32 R17, R14, R10, RZ ;  /* 0x0000000a0e117227 */ /* 0x000fe200078e00ff */
[----:B------:R-:W-:-:S02]  /*6c10*/  IABS R6, R15 ;  /* 0x0000000f00067213 */ /* 0x000fc40000000000 */
[----:B------:R-:W-:Y:S01]  /*6c20*/  IABS R7, R9 ;  /* 0x0000000900077213 */ /* 0x000fe20000000000 */
[--C-:B------:R-:W-:Y:S01]  /*6c30*/  @!P1 IMAD.IADD R4, R4, 0x1, -R2.reuse ;  /* 0x0000000104049824 */ /* 0x100fe200078e0a02 */
[----:B------:R-:W-:Y:S01]  /*6c40*/  ISETP.GT.U32.AND P1, PT, R2, R0, PT ;  /* 0x000000000200720c */ /* 0x000fe20003f24070 */
[--C-:B------:R-:W-:Y:S01]  /*6c50*/  @!P3 IMAD.IADD R16, R16, 0x1, -R2.reuse ;  /* 0x000000011010b824 */ /* 0x100fe200078e0a02 */
[----:B------:R-:W-:Y:S01]  /*6c60*/  ISETP.GE.AND P3, PT, R20, RZ, PT ;  /* 0x000000ff1400720c */ /* 0x000fe20003f66270 */
[----:B------:R-:W-:Y:S01]  /*6c70*/  @!P4 IMAD.IADD R8, R8, 0x1, -R2 ;  /* 0x000000010808c824 */ /* 0x000fe200078e0a02 */
[----:B------:R-:W-:Y:S01]  /*6c80*/  ISETP.GE.AND P4, PT, R15, RZ, PT ;  /* 0x000000ff0f00720c */ /* 0x000fe20003f86270 */
[----:B0-----:R-:W-:Y:S02]  /*6c90*/  IMAD.MOV.U32 R3, RZ, RZ, R19 ;  /* 0x000000ffff037224 */ /* 0x001fe400078e0013 */
[----:B------:R-:W-:Y:S02]  /*6ca0*/  IMAD.MOV R15, RZ, RZ, -R17 ;  /* 0x000000ffff0f7224 */ /* 0x000fe400078e0a11 */
[----:B------:R-:W-:Y:S01]  /*6cb0*/  @!P0 IMAD.MOV R3, RZ, RZ, -R3 ;  /* 0x000000ffff038224 */ /* 0x000fe200078e0a03 */
[----:B------:R-:W-:Y:S01]  /*6cc0*/  ISETP.GT.U32.AND P0, PT, R2, R8, PT ;  /* 0x000000080200720c */ /* 0x000fe20003f04070 */
[----:B------:R-:W-:-:S02]  /*6cd0*/  IMAD.MOV.U32 R13, RZ, RZ, R4 ;  /* 0x000000ffff0d7224 */ /* 0x000fc400078e0004 */
[----:B------:R-:W-:Y:S01]  /*6ce0*/  IMAD R4, R2, R15, R10 ;  /* 0x0000000f02047224 */ /* 0x000fe200078e020a */
[----:B------:R0:W-:Y:S01]  /*6cf0*/  STL [R1+0x340], R3 ;  /* 0x0003400301007387 */ /* 0x0001e20000100800 */
[----:B------:R-:W-:-:S04]  /*6d00*/  IMAD.HI.U32 R18, R14, R6, RZ ;  /* 0x000000060e127227 */ /* 0x000fc800078e00ff */
[----:B------:R-:W-:-:S04]  /*6d10*/  IMAD.HI.U32 R10, R14, R7, RZ ;  /* 0x000000070e0a7227 */ /* 0x000fc800078e00ff */
[----:B------:R-:W-:Y:S02]  /*6d20*/  @!P2 IMAD.MOV R13, RZ, RZ, -R13 ;  /* 0x000000ffff0da224 */ /* 0x000fe400078e0a0d */
[----:B0-----:R-:W-:Y:S02]  /*6d30*/  IMAD.MOV.U32 R3, RZ, RZ, R16 ;  /* 0x000000ffff037224 */ /* 0x001fe400078e0010 */
[----:B------:R-:W-:Y:S01]  /*6d40*/  IMAD.MOV R18, RZ, RZ, -R18 ;  /* 0x000000ffff127224 */ /* 0x000fe200078e0a12 */
[----:B------:R0:W-:Y:S01]  /*6d50*/  STL [R1+0x320], R13 ;  /* 0x0003200d01007387 */ /* 0x0001e20000100800 */
[----:B------:R-:W-:Y:S01]  /*6d60*/  @!P5 IMAD.MOV R3, RZ, RZ, -R3 ;  /* 0x000000ffff03d224 */ /* 0x000fe200078e0a03 */
[----:B------:R-:W-:Y:S01]  /*6d70*/  ISETP.GE.AND P5, PT, R5, RZ, PT ;  /* 0x000000ff0500720c */ /* 0x000fe20003fa6270 */
[----:B------:R-:W-:Y:S02]  /*6d80*/  IMAD.MOV R5, RZ, RZ, -R10 ;  /* 0x000000ffff057224 */ /* 0x000fe400078e0a0a */
[----:B------:R-:W-:Y:S01]  /*6d90*/  @!P0 IMAD.IADD R8, R8, 0x1, -R2 ;  /* 0x0000000108088824 */ /* 0x000fe200078e0a02 */
[C---:B------:R-:W-:Y:S01]  /*6da0*/  ISETP.GT.U32.AND P0, PT, R2.reuse, R4, PT ;  /* 0x000000040200720c */ /* 0x040fe20003f04070 */
[C---:B------:R-:W-:Y:S01]  /*6db0*/  IMAD R6, R2.reuse, R18, R6 ;  /* 0x0000001202067224 */ /* 0x040fe200078e0206 */
[----:B------:R1:W-:Y:S01]  /*6dc0*/  STL [R1+0x324], R3 ;  /* 0x0003240301007387 */ /* 0x0003e20000100800 */
[----:B------:R-:W-:-:S02]  /*6dd0*/  IMAD R5, R2, R5, R7 ;  /* 0x0000000502057224 */ /* 0x000fc400078e0207 */
[----:B0-----:R-:W-:Y:S01]  /*6de0*/  IMAD.MOV.U32 R13, RZ, RZ, R8 ;  /* 0x000000ffff0d7224 */ /* 0x001fe200078e0008 */
[----:B------:R-:W-:Y:S01]  /*6df0*/  ISETP.GT.U32.AND P2, PT, R2, R6, PT ;  /* 0x000000060200720c */ /* 0x000fe20003f44070 */
[--C-:B------:R-:W-:Y:S02]  /*6e00*/  @!P1 IMAD.IADD R0, R0, 0x1, -R2.reuse ;  /* 0x0000000100009824 */ /* 0x100fe400078e0a02 */
[----:B------:R-:W-:Y:S01]  /*6e10*/  @!P6 IMAD.MOV R13, RZ, RZ, -R13 ;  /* 0x000000ffff0de224 */ /* 0x000fe200078e0a0d */
[C---:B------:R-:W-:Y:S01]  /*6e20*/  ISETP.GT.U32.AND P6, PT, R2.reuse, R5, PT ;  /* 0x000000050200720c */ /* 0x040fe20003fc4070 */
[C---:B------:R-:W-:Y:S01]  /*6e30*/  VIADD R10, R11.reuse, 0xfc ;  /* 0x000000fc0b0a7836 */ /* 0x040fe20000000000 */
[----:B------:R-:W-:Y:S01]  /*6e40*/  ISETP.GT.U32.AND P1, PT, R2, R0, PT ;  /* 0x000000000200720c */ /* 0x000fe20003f24070 */
[--C-:B------:R-:W-:Y:S01]  /*6e50*/  @!P0 IMAD.IADD R4, R4, 0x1, -R2.reuse ;  /* 0x0000000104048824 */ /* 0x100fe200078e0a02 */
[----:B------:R0:W-:Y:S01]  /*6e60*/  STL [R1+0x328], R13 ;  /* 0x0003280d01007387 */ /* 0x0001e20000100800 */
[C---:B------:R-:W-:Y:S01]  /*6e70*/  VIADD R15, R11.reuse, 0xfe ;  /* 0x000000fe0b0f7836 */ /* 0x040fe20000000000 */
[----:B------:R-:W-:Y:S01]  /*6e80*/  IABS R23, R10 ;  /* 0x0000000a00177213 */ /* 0x000fe20000000000 */
[----:B------:R-:W-:Y:S01]  /*6e90*/  VIADD R19, R11, 0xf4 ;  /* 0x000000f40b137836 */ /* 0x000fe20000000000 */
[----:B------:R-:W-:Y:S01]  /*6ea0*/  ISETP.GT.U32.AND P0, PT, R2, R4, PT ;  /* 0x000000040200720c */ /* 0x000fe20003f04070 */
[----:B------:R-:W-:Y:S01]  /*6eb0*/  @!P2 IMAD.IADD R6, R6, 0x1, -R2 ;  /* 0x000000010606a824 */ /* 0x000fe200078e0a02 */
[----:B------:R-:W-:Y:S01]  /*6ec0*/  IABS R22, R15 ;  /* 0x0000000f00167213 */ /* 0x000fe20000000000 */
[----:B------:R-:W-:-:S03]  /*6ed0*/  IMAD.HI.U32 R8, R14, R23, RZ ;  /* 0x000000170e087227 */ /* 0x000fc600078e00ff */
[----:B------:R-:W-:Y:S01]  /*6ee0*/  ISETP.GT.U32.AND P2, PT, R2, R6, PT ;  /* 0x000000060200720c */ /* 0x000fe20003f44070 */
[--C-:B------:R-:W-:Y:S02]  /*6ef0*/  @!P6 IMAD.IADD R5, R5, 0x1, -R2.reuse ;  /* 0x000000010505e824 */ /* 0x100fe400078e0a02 */
[----:B------:R-:W-:Y:S01]  /*6f00*/  @!P1 IMAD.IADD R0, R0, 0x1, -R2 ;  /* 0x0000000100009824 */ /* 0x000fe200078e0a02 */
[----:B------:R-:W-:Y:S01]  /*6f10*/  ISETP.GE.AND P1, PT, R9, RZ, PT ;  /* 0x000000ff0900720c */ /* 0x000fe20003f26270 */
[----:B------:R-:W-:Y:S01]  /*6f20*/  IMAD.MOV R8, RZ, RZ, -R8 ;  /* 0x000000ffff087224 */ /* 0x000fe200078e0a08 */
[C---:B------:R-:W-:Y:S01]  /*6f30*/  ISETP.GT.U32.AND P6, PT, R2.reuse, R5, PT ;  /* 0x000000050200720c */ /* 0x040fe20003fc4070 */
[----:B-1----:R-:W-:Y:S02]  /*6f40*/  IMAD.MOV.U32 R3, RZ, RZ, R0 ;  /* 0x000000ffff037224 */ /* 0x002fe400078e0000 */
[----:B------:R-:W-:Y:S02]  /*6f50*/  VIADD R9, R11, 0xfa ;  /* 0x000000fa0b097836 */ /* 0x000fe40000000000 */
[----:B------:R-:W-:Y:S01]  /*6f60*/  @!P3 IMAD.MOV R3, RZ, RZ, -R3 ;  /* 0x000000ffff03b224 */ /* 0x000fe200078e0a03 */
[----:B------:R-:W-:Y:S01]  /*6f70*/  ISETP.GE.AND P3, PT, R15, RZ, PT ;  /* 0x000000ff0f00720c */ /* 0x000fe20003f66270 */
[----:B------:R-:W-:Y:S01]  /*6f80*/  IMAD R23, R2, R8, R23 ;  /* 0x0000000802177224 */ /* 0x000fe200078e0217 */
[----:B------:R-:W-:Y:S01]  /*6f90*/  IABS R7, R9 ;  /* 0x0000000900077213 */ /* 0x000fe20000000000 */
[----:B------:R-:W-:Y:S01]  /*6fa0*/  IMAD.HI.U32 R15, R14, R22, RZ ;  /* 0x000000160e0f7227 */ /* 0x000fe200078e00ff */
[----:B------:R1:W-:Y:S01]  /*6fb0*/  STL [R1+0x334], R3 ;  /* 0x0003340301007387 */ /* 0x0003e20000100800 */
[----:B------:R-:W-:-:S02]  /*6fc0*/  IABS R8, R19 ;  /* 0x0000001300087213 */ /* 0x000fc40000000000 */
[--C-:B------:R-:W-:Y:S01]  /*6fd0*/  @!P2 IMAD.IADD R6, R6, 0x1, -R2.reuse ;  /* 0x000000010606a824 */ /* 0x100fe200078e0a02 */
[----:B------:R-:W-:Y:S01]  /*6fe0*/  ISETP.GE.AND P2, PT, R10, RZ, PT ;  /* 0x000000ff0a00720c */ /* 0x000fe20003f46270 */
[--C-:B------:R-:W-:Y:S01]  /*6ff0*/  @!P6 IMAD.IADD R5, R5, 0x1, -R2.reuse ;  /* 0x000000010505e824 */ /* 0x100fe200078e0a02 */
[----:B------:R-:W-:Y:S01]  /*7000*/  ISETP.GT.U32.AND P6, PT, R2, R23, PT ;  /* 0x000000170200720c */ /* 0x000fe20003fc4070 */
[----:B------:R-:W-:Y:S02]  /*7010*/  IMAD.MOV R10, RZ, RZ, -R15 ;  /* 0x000000ffff0a7224 */ /* 0x000fe400078e0a0f */
[----:B------:R-:W-:Y:S01]  /*7020*/  @!P0 IMAD.IADD R4, R4, 0x1, -R2 ;  /* 0x0000000104048824 */ /* 0x000fe200078e0a02 */
[----:B------:R-:W-:Y:S01]  /*7030*/  ISETP.GE.AND P0, PT, R9, RZ, PT ;  /* 0x000000ff0900720c */ /* 0x000fe20003f06270 */
[----:B------:R-:W-:-:S04]  /*7040*/  IMAD.HI.U32 R0, R14, R7, RZ ;  /* 0x000000070e007227 */ /* 0x000fc800078e00ff */
[C---:B------:R-:W-:Y:S02]  /*7050*/  IMAD R22, R2.reuse, R10, R22 ;  /* 0x0000000a02167224 */ /* 0x040fe400078e0216 */
[----:B0-----:R-:W-:Y:S02]  /*7060*/  IMAD.MOV.U32 R13, RZ, RZ, R6 ;  /* 0x000000ffff0d7224 */ /* 0x001fe400078e0006 */
[----:B-1----:R-:W-:Y:S02]  /*7070*/  IMAD.MOV.U32 R3, RZ, RZ, R4 ;  /* 0x000000ffff037224 */ /* 0x002fe400078e0004 */
[----:B------:R-:W-:Y:S02]  /*7080*/  IMAD.MOV R0, RZ, RZ, -R0 ;  /* 0x000000ffff007224 */ /* 0x000fe400078e0a00 */
[C---:B------:R-:W-:Y:S02]  /*7090*/  VIADD R10, R11.reuse, 0xf8 ;  /* 0x000000f80b0a7836 */ /* 0x040fe40000000000 */
[----:B------:R-:W-:Y:S01]  /*70a0*/  @!P4 IMAD.MOV R13, RZ, RZ, -R13 ;  /* 0x000000ffff0dc224 */ /* 0x000fe200078e0a0d */
[----:B------:R-:W-:Y:S01]  /*70b0*/  ISETP.GT.U32.AND P4, PT, R2, R22, PT ;  /* 0x000000160200720c */ /* 0x000fe20003f84070 */
[----:B------:R-:W-:Y:S01]  /*70c0*/  @!P5 IMAD.MOV R3, RZ, RZ, -R3 ;  /* 0x000000ffff03d224 */ /* 0x000fe200078e0a03 */
[----:B------:R-:W-:Y:S01]  /*70d0*/  ISETP.GE.AND P5, PT, R10, RZ, PT ;  /* 0x000000ff0a00720c */ /* 0x000fe20003fa6270 */
[----:B------:R-:W-:Y:S01]  /*70e0*/  IMAD R0, R2, R0, R7 ;  /* 0x0000000002007224 */ /* 0x000fe200078e0207 */
[----:B------:R-:W-:Y:S01]  /*70f0*/  IABS R10, R10 ;  /* 0x0000000a000a7213 */ /* 0x000fe20000000000 */
[----:B------:R-:W-:Y:S01]  /*7100*/  VIADD R7, R11, 0xf6 ;  /* 0x000000f60b077836 */ /* 0x000fe20000000000 */
[----:B------:R-:W-:Y:S01]  /*7110*/  STL [R1+0x338], R13 ;  /* 0x0003380d01007387 */ /* 0x000fe20000100800 */
[----:B------:R-:W-:-:S02]  /*7120*/  @!P6 IMAD.IADD R23, R23, 0x1, -R2 ;  /* 0x000000011717e824 */ /* 0x000fc400078e0a02 */
[----:B------:R-:W-:Y:S01]  /*7130*/  IMAD.HI.U32 R9, R14, R10, RZ ;  /* 0x0000000a0e097227 */ /* 0x000fe200078e00ff */
[----:B------:R0:W-:Y:S01]  /*7140*/  STL [R1+0x33c], R3 ;  /* 0x00033c0301007387 */ /* 0x0001e20000100800 */
[----:B------:R-:W-:Y:S02]  /*7150*/  IABS R16, R7 ;  /* 0x0000000700107213 */ /* 0x000fe40000000000 */
[----:B------:R-:W-:Y:S01]  /*7160*/  ISETP.GT.U32.AND P6, PT, R2, R23, PT ;  /* 0x000000170200720c */ /* 0x000fe20003fc4070 */
[----:B------:R-:W-:Y:S02]  /*7170*/  @!P4 IMAD.IADD R22, R22, 0x1, -R2 ;  /* 0x000000011616c824 */ /* 0x000fe400078e0a02 */
[----:B------:R-:W-:-:S03]  /*7180*/  IMAD.HI.U32 R6, R14, R16, RZ ;  /* 0x000000100e067227 */ /* 0x000fc600078e00ff */
[C---:B------:R-:W-:Y:S01]  /*7190*/  ISETP.GT.U32.AND P4, PT, R2.reuse, R22, PT ;  /* 0x000000160200720c */ /* 0x040fe20003f84070 */
[----:B0-----:R-:W-:Y:S02]  /*71a0*/  IMAD.MOV.U32 R3, RZ, RZ, R5 ;  /* 0x000000ffff037224 */ /* 0x001fe400078e0005 */
[----:B------:R-:W-:Y:S02]  /*71b0*/  IMAD.MOV R9, RZ, RZ, -R9 ;  /* 0x000000ffff097224 */ /* 0x000fe400078e0a09 */
[----:B------:R-:W-:Y:S01]  /*71c0*/  @!P1 IMAD.MOV R3, RZ, RZ, -R3 ;  /* 0x000000ffff039224 */ /* 0x000fe200078e0a03 */
[C---:B------:R-:W-:Y:S01]  /*71d0*/  ISETP.GT.U32.AND P1, PT, R2.reuse, R0, PT ;  /* 0x000000000200720c */ /* 0x040fe20003f24070 */
[----:B------:R-:W-:Y:S02]  /*71e0*/  IMAD.MOV R6, RZ, RZ, -R6 ;  /* 0x000000ffff067224 */ /* 0x000fe400078e0a06 */
[C---:B------:R-:W-:Y:S01]  /*71f0*/  IMAD R10, R2.reuse, R9, R10 ;  /* 0x00000009020a7224 */ /* 0x040fe200078e020a */
[----:B------:R0:W-:Y:S01]  /*7200*/  STL [R1+0x330], R3 ;  /* 0x0003300301007387 */ /* 0x0001e20000100800 */
[----:B------:R-:W-:-:S02]  /*7210*/  IMAD R16, R2, R6, R16 ;  /* 0x0000000602107224 */ /* 0x000fc400078e0210 */
[--C-:B------:R-:W-:Y:S01]  /*7220*/  @!P6 IMAD.IADD R23, R23, 0x1, -R2.reuse ;  /* 0x000000011717e824 */ /* 0x100fe200078e0a02 */
[----:B------:R-:W-:Y:S01]  /*7230*/  ISETP.GT.U32.AND P6, PT, R2, R10, PT ;  /* 0x0000000a0200720c */ /* 0x000fe20003fc4070 */
[----:B------:R-:W-:Y:S02]  /*7240*/  VIADD R15, R11, 0xf2 ;  /* 0x000000f20b0f7836 */ /* 0x000fe40000000000 */
[--C-:B------:R-:W-:Y:S01]  /*7250*/  @!P4 IMAD.IADD R22, R22, 0x1, -R2.reuse ;  /* 0x000000011616c824 */ /* 0x100fe200078e0a02 */
[----:B------:R-:W-:Y:S01]  /*7260*/  ISETP.GE.AND P4, PT, R7, RZ, PT ;  /* 0x000000ff0700720c */ /* 0x000fe20003f86270 */
[----:B------:R-:W-:Y:S01]  /*7270*/  @!P1 IMAD.IADD R0, R0, 0x1, -R2 ;  /* 0x0000000100009824 */ /* 0x000fe200078e0a02 */
[----:B------:R-:W-:Y:S01]  /*7280*/  ISETP.GT.U32.AND P1, PT, R2, R16, PT ;  /* 0x000000100200720c */ /* 0x000fe20003f24070 */
[C---:B------:R-:W-:Y:S01]  /*7290*/  VIADD R6, R11.reuse, 0xf0 ;  /* 0x000000f00b067836 */ /* 0x040fe20000000000 */
[----:B------:R-:W-:Y:S01]  /*72a0*/  IABS R18, R15 ;  /* 0x0000000f00127213 */ /* 0x000fe20000000000 */
[----:B------:R-:W-:-:S02]  /*72b0*/  VIADD R7, R11, 0xee ;  /* 0x000000ee0b077836 */ /* 0x000fc40000000000 */
[----:B0-----:R-:W-:Y:S01]  /*72c0*/  IMAD.MOV.U32 R3, RZ, RZ, R22 ;  /* 0x000000ffff037224 */ /* 0x001fe200078e0016 */
[----:B------:R-:W-:Y:S01]  /*72d0*/  IABS R9, R6 ;  /* 0x0000000600097213 */ /* 0x000fe20000000000 */
[----:B------:R-:W-:Y:S01]  /*72e0*/  @!P6 IMAD.IADD R10, R10, 0x1, -R2 ;  /* 0x000000010a0ae824 */ /* 0x000fe200078e0a02 */
[----:B------:R-:W-:Y:S01]  /*72f0*/  ISETP.GT.U32.AND P6, PT, R2, R0, PT ;  /* 0x000000000200720c */ /* 0x000fe20003fc4070 */
[----:B------:R-:W-:Y:S01]  /*7300*/  IMAD.HI.U32 R17, R14, R8, RZ ;  /* 0x000000080e117227 */ /* 0x000fe200078e00ff */
[----:B------:R-:W-:-:S03]  /*7310*/  IABS R20, R7 ;  /* 0x0000000700147213 */ /* 0x000fc60000000000 */
[----:B------:R-:W-:-:S04]  /*7320*/  IMAD.HI.U32 R4, R14, R18, RZ ;  /* 0x000000120e047227 */ /* 0x000fc800078e00ff */
[----:B------:R-:W-:Y:S01]  /*7330*/  @!P1 IMAD.IADD R16, R16, 0x1, -R2 ;  /* 0x0000000110109824 */ /* 0x000fe200078e0a02 */
[C---:B------:R-:W-:Y:S01]  /*7340*/  ISETP.GT.U32.AND P1, PT, R2.reuse, R10, PT ;  /* 0x0000000a0200720c */ /* 0x040fe20003f24070 */
[----:B------:R-:W-:Y:S02]  /*7350*/  @!P3 IMAD.MOV R3, RZ, RZ, -R3 ;  /* 0x000000ffff03b224 */ /* 0x000fe400078e0a03 */
[----:B------:R-:W-:Y:S01]  /*7360*/  IMAD.MOV R5, RZ, RZ, -R17 ;  /* 0x000000ffff057224 */ /* 0x000fe200078e0a11 */
[----:B------:R-:W-:Y:S01]  /*7370*/  ISETP.GT.U32.AND P3, PT, R2, R16, PT ;  /* 0x000000100200720c */ /* 0x000fe20003f64070 */
[----:B------:R-:W-:Y:S01]  /*7380*/  IMAD.MOV R4, RZ, RZ, -R4 ;  /* 0x000000ffff047224 */ /* 0x000fe200078e0a04 */
[----:B------:R0:W-:Y:S01]  /*7390*/  STL [R1+0x314], R3 ;  /* 0x0003140301007387 */ /* 0x0001e20000100800 */
[----:B------:R-:W-:-:S04]  /*73a0*/  IMAD.HI.U32 R24, R14, R9, RZ ;  /* 0x000000090e187227 */ /* 0x000fc800078e00ff */
[C---:B------:R-:W-:Y:S02]  /*73b0*/  IMAD R8, R2.reuse, R5, R8 ;  /* 0x0000000502087224 */ /* 0x040fe400078e0208 */
[----:B------:R-:W-:Y:S02]  /*73c0*/  IMAD R18, R2, R4, R18 ;  /* 0x0000000402127224 */ /* 0x000fe400078e0212 */
[----:B------:R-:W-:-:S04]  /*73d0*/  IMAD.HI.U32 R22, R14, R20, RZ ;  /* 0x000000140e167227 */ /* 0x000fc800078e00ff */
[----:B0-----:R-:W-:Y:S02]  /*73e0*/  IMAD.MOV.U32 R3, RZ, RZ, R23 ;  /* 0x000000ffff037224 */ /* 0x001fe400078e0017 */
[----:B------:R-:W-:Y:S02]  /*73f0*/  IMAD.MOV R24, RZ, RZ, -R24 ;  /* 0x000000ffff187224 */ /* 0x000fe400078e0a18 */
[----:B------:R-:W-:Y:S02]  /*7400*/  IMAD.MOV R22, RZ, RZ, -R22 ;  /* 0x000000ffff167224 */ /* 0x000fe400078e0a16 */
[----:B------:R-:W-:Y:S01]  /*7410*/  @!P2 IMAD.MOV R3, RZ, RZ, -R3 ;  /* 0x000000ffff03a224 */ /* 0x000fe200078e0a03 */
[----:B------:R-:W-:Y:S01]  /*7420*/  ISETP.GT.U32.AND P2, PT, R2, R8, PT ;  /* 0x000000080200720c */ /* 0x000fe20003f44070 */
[----:B------:R-:W-:Y:S01]  /*7430*/  @!P6 IMAD.IADD R0, R0, 0x1, -R2 ;  /* 0x000000010000e824 */ /* 0x000fe200078e0a02 */
[C---:B------:R-:W-:Y:S01]  /*7440*/  ISETP.GT.U32.AND P6, PT, R2.reuse, R18, PT ;  /* 0x000000120200720c */ /* 0x040fe20003fc4070 */
[----:B------:R-:W-:Y:S01]  /*7450*/  IMAD R9, R2, R24, R9 ;  /* 0x0000001802097224 */ /* 0x000fe200078e0209 */
[----:B------:R0:W-:Y:S01]  /*7460*/  STL [R1+0x2ec], R3 ;  /* 0x0002ec0301007387 */ /* 0x0001e20000100800 */
[----:B------:R-:W-:-:S02]  /*7470*/  VIADD R4, R11, 0xec ;  /* 0x000000ec0b047836 */ /* 0x000fc40000000000 */
[----:B------:R-:W-:Y:S02]  /*7480*/  IMAD R20, R2, R22, R20 ;  /* 0x0000001602147224 */ /* 0x000fe400078e0214 */
[--C-:B------:R-:W-:Y:S01]  /*7490*/  @!P1 IMAD.IADD R10, R10, 0x1, -R2.reuse ;  /* 0x000000010a0a9824 */ /* 0x100fe200078e0a02 */
[----:B------:R-:W-:Y:S01]  /*74a0*/  ISETP.GT.U32.AND P1, PT, R2, R9, PT ;  /* 0x000000090200720c */ /* 0x000fe20003f24070 */
[----:B------:R-:W-:Y:S01]  /*74b0*/  @!P3 IMAD.IADD R16, R16, 0x1, -R2 ;  /* 0x000000011010b824 */ /* 0x000fe200078e0a02 */
[----:B------:R-:W-:Y:S01]  /*74c0*/  IABS R21, R4 ;  /* 0x0000000400157213 */ /* 0x000fe20000000000 */
[----:B------:R-:W-:Y:S01]  /*74d0*/  VIADD R5, R11, 0xea ;  /* 0x000000ea0b057836 */ /* 0x000fe20000000000 */
[----:B------:R-:W-:Y:S01]  /*74e0*/  ISETP.GT.U32.AND P3, PT, R2, R20, PT ;  /* 0x000000140200720c */ /* 0x000fe20003f64070 */
[----:B------:R-:W-:Y:S02]  /*74f0*/  IMAD.MOV.U32 R13, RZ, RZ, R0 ;  /* 0x000000ffff0d7224 */ /* 0x000fe400078e0000 */
[----:B0-----:R-:W-:Y:S01]  /*7500*/  IMAD.MOV.U32 R3, RZ, RZ, R10 ;  /* 0x000000ffff037224 */ /* 0x001fe200078e000a */
[----:B------:R-:W-:Y:S01]  /*7510*/  IABS R17, R5 ;  /* 0x0000000500117213 */ /* 0x000fe20000000000 */
[----:B------:R-:W-:-:S04]  /*7520*/  IMAD.HI.U32 R23, R14, R21, RZ ;  /* 0x000000150e177227 */ /* 0x000fc800078e00ff */
[--C-:B------:R-:W-:Y:S01]  /*7530*/  @!P2 IMAD.IADD R8, R8, 0x1, -R2.reuse ;  /* 0x000000010808a824 */ /* 0x100fe200078e0a02 */
[----:B------:R-:W-:Y:S01]  /*7540*/  ISETP.GE.AND P2, PT, R19, RZ, PT ;  /* 0x000000ff1300720c */ /* 0x000fe20003f46270 */
[--C-:B------:R-:W-:Y:S01]  /*7550*/  @!P6 IMAD.IADD R18, R18, 0x1, -R2.reuse ;  /* 0x000000011212e824 */ /* 0x100fe200078e0a02 */
[----:B------:R-:W-:Y:S01]  /*7560*/  ISETP.GE.AND P6, PT, R15, RZ, PT ;  /* 0x000000ff0f00720c */ /* 0x000fe20003fc6270 */
[----:B------:R-:W-:Y:S02]  /*7570*/  @!P0 IMAD.MOV R13, RZ, RZ, -R13 ;  /* 0x000000ffff0d8224 */ /* 0x000fe400078e0a0d */
[----:B------:R-:W-:Y:S01]  /*7580*/  @!P5 IMAD.MOV R3, RZ, RZ, -R3 ;  /* 0x000000ffff03d224 */ /* 0x000fe200078e0a03 */
[C---:B------:R-:W-:Y:S01]  /*7590*/  ISETP.GT.U32.AND P0, PT, R2.reuse, R18, PT ;  /* 0x000000120200720c */ /* 0x040fe20003f04070 */
[----:B------:R-:W-:Y:S01]  /*75a0*/  IMAD.MOV R23, RZ, RZ, -R23 ;  /* 0x000000ffff177224 */ /* 0x000fe200078e0a17 */
[----:B------:R-:W-:Y:S01]  /*75b0*/  STL [R1+0x2e8], R13 ;  /* 0x0002e80d01007387 */ /* 0x000fe20000100800 */
[----:B------:R-:W-:Y:S01]  /*75c0*/  @!P1 IMAD.IADD R9, R9, 0x1, -R2 ;  /* 0x0000000109099824 */ /* 0x000fe200078e0a02 */
[----:B------:R-:W-:Y:S01]  /*75d0*/  ISETP.GT.U32.AND P1, PT, R2, R8, PT ;  /* 0x000000080200720c */ /* 0x000fe20003f24070 */
[----:B------:R-:W-:Y:S01]  /*75e0*/  IMAD.HI.U32 R24, R14, R17, RZ ;  /* 0x000000110e187227 */ /* 0x000fe200078e00ff */
[----:B------:R0:W-:Y:S03]  /*75f0*/  STL [R1+0x2e4], R3 ;  /* 0x0002e40301007387 */ /* 0x0001e60000100800 */
[----:B------:R-:W-:-:S02]  /*7600*/  IMAD R21, R2, R23, R21 ;  /* 0x0000001702157224 */ /* 0x000fc400078e0215 */
[----:B------:R-:W-:Y:S01]  /*7610*/  @!P3 IMAD.IADD R20, R20, 0x1, -R2 ;  /* 0x000000011414b824 */ /* 0x000fe200078e0a02 */
[C---:B------:R-:W-:Y:S01]  /*7620*/  ISETP.GT.U32.AND P3, PT, R2.reuse, R9, PT ;  /* 0x000000090200720c */ /* 0x040fe20003f64070 */
[----:B------:R-:W-:Y:S02]  /*7630*/  IMAD.MOV R24, RZ, RZ, -R24 ;  /* 0x000000ffff187224 */ /* 0x000fe400078e0a18 */
[----:B------:R-:W-:Y:S01]  /*7640*/  VIADD R19, R11, 0xe8 ;  /* 0x000000e80b137836 */ /* 0x000fe20000000000 */
[C---:B------:R-:W-:Y:S01]  /*7650*/  ISETP.GT.U32.AND P5, PT, R2.reuse, R20, PT ;  /* 0x000000140200720c */ /* 0x040fe20003fa4070 */
[----:B0-----:R-:W-:Y:S02]  /*7660*/  IMAD.MOV.U32 R3, RZ, RZ, R16 ;  /* 0x000000ffff037224 */ /* 0x001fe400078e0010 */
[C---:B------:R-:W-:Y:S01]  /*7670*/  IMAD R17, R2.reuse, R24, R17 ;  /* 0x0000001802117224 */ /* 0x040fe200078e0211 */
[----:B------:R-:W-:Y:S01]  /*7680*/  IABS R10, R19 ;  /* 0x00000013000a7213 */ /* 0x000fe20000000000 */
[----:B------:R-:W-:Y:S01]  /*7690*/  @!P4 IMAD.MOV R3, RZ, RZ, -R3 ;  /* 0x000000ffff03c224 */ /* 0x000fe200078e0a03 */
[----:B------:R-:W-:Y:S01]  /*76a0*/  ISETP.GT.U32.AND P4, PT, R2, R21, PT ;  /* 0x000000150200720c */ /* 0x000fe20003f84070 */
[--C-:B------:R-:W-:Y:S01]  /*76b0*/  @!P1 IMAD.IADD R8, R8, 0x1, -R2.reuse ;  /* 0x0000000108089824 */ /* 0x100fe200078e0a02 */
[----:B------:R-:W-:Y:S01]  /*76c0*/  ISETP.GE.AND P1, PT, R6, RZ, PT ;  /* 0x000000ff0600720c */ /* 0x000fe20003f26270 */
[----:B------:R-:W-:Y:S01]  /*76d0*/  @!P0 IMAD.IADD R18, R18, 0x1, -R2 ;  /* 0x0000000112128824 */ /* 0x000fe200078e0a02 */
[----:B------:R-:W-:Y:S01]  /*76e0*/  ISETP.GT.U32.AND P0, PT, R2, R17, PT ;  /* 0x000000110200720c */ /* 0x000fe20003f04070 */
[----:B------:R-:W-:Y:S01]  /*76f0*/  IMAD.MOV.U32 R6, RZ, RZ, R10 ;  /* 0x000000ffff067224 */ /* 0x000fe200078e000a */
[----:B------:R0:W-:Y:S01]  /*7700*/  STL [R1+0x2d8], R3 ;  /* 0x0002d80301007387 */ /* 0x0001e20000100800 */
[----:B------:R-:W-:Y:S01]  /*7710*/  @!P3 IMAD.IADD R9, R9, 0x1, -R2 ;  /* 0x000000010909b824 */ /* 0x000fe200078e0a02 */
[----:B------:R-:W-:Y:S01]  /*7720*/  ISETP.GE.AND P3, PT, R7, RZ, PT ;  /* 0x000000ff0700720c */ /* 0x000fe20003f66270 */
[----:B------:R-:W-:-:S04]  /*7730*/  IMAD.HI.U32 R7, R14, R6, RZ ;  /* 0x000000060e077227 */ /* 0x000fc800078e00ff */
[----:B------:R-:W-:Y:S01]  /*7740*/  @!P4 IMAD.IADD R21, R21, 0x1, -R2 ;  /* 0x000000011515c824 */ /* 0x000fe200078e0a02 */
[----:B------:R-:W-:Y:S01]  /*7750*/  ISETP.GE.AND P4, PT, R5, RZ, PT ;  /* 0x000000ff0500720c */ /* 0x000fe20003f86270 */
[----:B------:R-:W-:Y:S02]  /*7760*/  VIADD R15, R11, 0xe6 ;  /* 0x000000e60b0f7836 */ /* 0x000fe40000000000 */
[----:B------:R-:W-:Y:S02]  /*7770*/  IMAD.MOV R5, RZ, RZ, -R7 ;  /* 0x000000ffff057224 */ /* 0x000fe400078e0a07 */
[----:B------:R-:W-:Y:S01]  /*7780*/  IMAD.MOV.U32 R13, RZ, RZ, R8 ;  /* 0x000000ffff0d7224 */ /* 0x000fe200078e0008 */
[----:B------:R-:W-:Y:S01]  /*7790*/  IABS R0, R15 ;  /* 0x0000000f00007213 */ /* 0x000fe20000000000 */
[----:B0-----:R-:W-:Y:S02]  /*77a0*/  IMAD.MOV.U32 R3, RZ, RZ, R18 ;  /* 0x000000ffff037224 */ /* 0x001fe400078e0012 */
[----:B------:R-:W-:Y:S01]  /*77b0*/  @!P0 IMAD.IADD R17, R17, 0x1, -R2 ;  /* 0x0000000111118824 */ /* 0x000fe200078e0a02 */
[C---:B------:R-:W-:Y:S01]  /*77c0*/  ISETP.GT.U32.AND P0, PT, R2.reuse, R21, PT ;  /* 0x000000150200720c */ /* 0x040fe20003f04070 */
[----:B------:R-:W-:-:S02]  /*77d0*/  IMAD R6, R2, R5, R6 ;  /* 0x0000000502067224 */ /* 0x000fc400078e0206 */
[----:B------:R-:W-:Y:S02]  /*77e0*/  IMAD.MOV.U32 R7, RZ, RZ, R9 ;  /* 0x000000ffff077224 */ /* 0x000fe400078e0009 */
[----:B------:R-:W-:Y:S01]  /*77f0*/  @!P2 IMAD.MOV R13, RZ, RZ, -R13 ;  /* 0x000000ffff0da224 */ /* 0x000fe200078e0a0d */
[----:B------:R-:W-:Y:S01]  /*7800*/  ISETP.GT.U32.AND P2, PT, R2, R17, PT ;  /* 0x000000110200720c */ /* 0x000fe20003f44070 */
[----:B------:R-:W-:Y:S01]  /*7810*/  @!P6 IMAD.MOV R3, RZ, RZ, -R3 ;  /* 0x000000ffff03e224 */ /* 0x000fe200078e0a03 */
[----:B------:R-:W-:Y:S01]  /*7820*/  ISETP.GE.AND P6, PT, R19, RZ, PT ;  /* 0x000000ff1300720c */ /* 0x000fe20003fc6270 */
[----:B------:R-:W-:Y:S01]  /*7830*/  @!P5 IMAD.IADD R20, R20, 0x1, -R2 ;  /* 0x000000011414d824 */ /* 0x000fe200078e0a02 */
[----:B------:R-:W-:Y:S01]  /*7840*/  ISETP.GE.AND P5, PT, R4, RZ, PT ;  /* 0x000000ff0400720c */ /* 0x000fe20003fa6270 */
[----:B------:R-:W-:Y:S01]  /*7850*/  @!P1 IMAD.MOV R7, RZ, RZ, -R7 ;  /* 0x000000ffff079224 */ /* 0x000fe200078e0a07 */
[----:B------:R-:W-:Y:S01]  /*7860*/  ISETP.GT.U32.AND P1, PT, R2, R6, PT ;  /* 0x000000060200720c */ /* 0x000fe20003f24070 */
[----:B------:R-:W-:Y:S01]  /*7870*/  IMAD.HI.U32 R4, R14, R0, RZ ;  /* 0x000000000e047227 */ /* 0x000fe200078e00ff */
[----:B------:R-:W-:Y:S03]  /*7880*/  STL [R1+0x2d4], R13 ;  /* 0x0002d40d01007387 */ /* 0x000fe60000100800 */
[----:B------:R-:W-:Y:S01]  /*7890*/  IMAD.MOV R4, RZ, RZ, -R4 ;  /* 0x000000ffff047224 */ /* 0x000fe200078e0a04 */
[----:B------:R0:W-:Y:S01]  /*78a0*/  STL [R1+0x2d0], R3 ;  /* 0x0002d00301007387 */ /* 0x0001e20000100800 */
[----:B------:R-:W-:Y:S01]  /*78b0*/  @!P0 IMAD.IADD R21, R21, 0x1, -R2 ;  /* 0x0000000115158824 */ /* 0x000fe200078e0a02 */
[----:B------:R-:W-:Y:S01]  /*78c0*/  ISETP.GE.AND P0, PT, R15, RZ, PT ;  /* 0x000000ff0f00720c */ /* 0x000fe20003f06270 */
[----:B------:R-:W-:Y:S01]  /*78d0*/  IMAD R4, R2, R4, R0 ;  /* 0x0000000402047224 */ /* 0x000fe200078e0200 */
[----:B------:R1:W-:Y:S01]  /*78e0*/  STL [R1+0x2cc], R7 ;  /* 0x0002cc0701007387 */ /* 0x0003e20000100800 */
[----:B------:R-:W-:-:S02]  /*78f0*/  VIADD R0, R11, 0xe2 ;  /* 0x000000e20b007836 */ /* 0x000fc40000000000 */
[----:B------:R-:W-:Y:S02]  /*7900*/  VIADD R5, R11, 0xe4 ;  /* 0x000000e40b057836 */ /* 0x000fe40000000000 */
[----:B------:R-:W-:Y:S01]  /*7910*/  @!P1 IMAD.IADD R6, R6, 0x1, -R2 ;  /* 0x0000000106069824 */ /* 0x000fe200078e0a02 */
[----:B------:R-:W-:Y:S01]  /*7920*/  ISETP.GE.AND P1, PT, R0, RZ, PT ;  /* 0x000000ff0000720c */ /* 0x000fe20003f26270 */
[----:B0-----:R-:W-:Y:S01]  /*7930*/  IMAD.MOV.U32 R3, RZ, RZ, R20 ;  /* 0x000000ffff037224 */ /* 0x001fe200078e0014 */
[----:B------:R-:W-:Y:S01]  /*7940*/  IABS R16, R5 ;  /* 0x0000000500107213 */ /* 0x000fe20000000000 */
[----:B------:R-:W-:Y:S01]  /*7950*/  @!P2 IMAD.IADD R17, R17, 0x1, -R2 ;  /* 0x000000011111a824 */ /* 0x000fe200078e0a02 */
[----:B-1----:R-:W-:Y:S01]  /*7960*/  IABS R7, R0 ;  /* 0x0000000000077213 */ /* 0x002fe20000000000 */
[----:B------:R-:W-:Y:S01]  /*7970*/  @!P3 IMAD.MOV R3, RZ, RZ, -R3 ;  /* 0x000000ffff03b224 */ /* 0x000fe200078e0a03 */
[----:B------:R-:W-:Y:S01]  /*7980*/  ISETP.GT.U32.AND P3, PT, R2, R4, PT ;  /* 0x000000040200720c */ /* 0x000fe20003f64070 */
[----:B------:R-:W-:Y:S01]  /*7990*/  VIADD R15, R11, 0xe0 ;  /* 0x000000e00b0f7836 */ /* 0x000fe20000000000 */
[----:B------:R-:W-:Y:S01]  /*79a0*/  ISETP.GE.AND P2, PT, R5, RZ, PT ;  /* 0x000000ff0500720c */ /* 0x000fe20003f46270 */
[----:B------:R-:W-:Y:S01]  /*79b0*/  IMAD.MOV.U32 R5, RZ, RZ, R7 ;  /* 0x000000ffff057224 */ /* 0x000fe200078e0007 */
[----:B------:R0:W-:Y:S01]  /*79c0*/  STL [R1+0x1dc], R3 ;  /* 0x0001dc0301007387 */ /* 0x0001e20000100800 */
[----:B------:R-:W-:-:S04]  /*79d0*/  IMAD.HI.U32 R7, R14, R16, RZ ;  /* 0x000000100e077227 */ /* 0x000fc800078e00ff */
[----:B------:R-:W-:Y:S02]  /*79e0*/  IMAD.MOV R7, RZ, RZ, -R7 ;  /* 0x000000ffff077224 */ /* 0x000fe400078e0a07 */
[----:B------:R-:W-:-:S04]  /*79f0*/  IMAD.HI.U32 R0, R14, R5, RZ ;  /* 0x000000050e007227 */ /* 0x000fc800078e00ff */
[----:B0-----:R-:W-:Y:S02]  /*7a00*/  IMAD.MOV.U32 R3, RZ, RZ, R21 ;  /* 0x000000ffff037224 */ /* 0x001fe400078e0015 */
[----:B------:R-:W-:Y:S02]  /*7a10*/  @!P3 IMAD.IADD R4, R4, 0x1, -R2 ;  /* 0x000000010404b824 */ /* 0x000fe400078e0a02 */
[----:B------:R-:W-:Y:S01]  /*7a20*/  @!P5 IMAD.MOV R3, RZ, RZ, -R3 ;  /* 0x000000ffff03d224 */ /* 0x000fe200078e0a03 */
[C---:B------:R-:W-:Y:S01]  /*7a30*/  ISETP.GT.U32.AND P5, PT, R2.reuse, R6, PT ;  /* 0x000000060200720c */ /* 0x040fe20003fa4070 */
[C---:B------:R-:W-:Y:S01]  /*7a40*/  IMAD R16, R2.reuse, R7, R16 ;  /* 0x0000000702107224 */ /* 0x040fe200078e0210 */
[----:B------:R-:W-:Y:S01]  /*7a50*/  ISETP.GT.U32.AND P3, PT, R2, R4, PT ;  /* 0x000000040200720c */ /* 0x000fe20003f64070 */
[----:B------:R-:W-:Y:S01]  /*7a60*/  IMAD.MOV R0, RZ, RZ, -R0 ;  /* 0x000000ffff007224 */ /* 0x000fe200078e0a00 */
[----:B------:R0:W-:Y:S01]  /*7a70*/  STL [R1+0x294], R3 ;  /* 0x0002940301007387 */ /* 0x0001e20000100800 */
[----:B------:R-:W-:-:S02]  /*7a80*/  VIADD R10, R11, 0xdc ;  /* 0x000000dc0b0a7836 */ /* 0x000fc40000000000 */
[----:B------:R-:W-:Y:S02]  /*7a90*/  IMAD R5, R2, R0, R5 ;  /* 0x0000000002057224 */ /* 0x000fe400078e0205 */
[C---:B------:R-:W-:Y:S02]  /*7aa0*/  VIADD R8, R11.reuse, 0xde ;  /* 0x000000de0b087836 */ /* 0x040fe40000000000 */
[----:B------:R-:W-:Y:S02]  /*7ab0*/  VIADD R0, R11, 0xda ;  /* 0x000000da0b007836 */ /* 0x000fe40000000000 */
[----:B------:R-:W-:Y:S01]  /*7ac0*/  @!P5 IMAD.IADD R6, R6, 0x1, -R2 ;  /* 0x000000010606d824 */ /* 0x000fe200078e0a02 */
[----:B------:R-:W-:Y:S01]  /*7ad0*/  ISETP.GT.U32.AND P5, PT, R2, R16, PT ;  /* 0x000000100200720c */ /* 0x000fe20003fa4070 */
[----:B0-----:R-:W-:Y:S02]  /*7ae0*/  IMAD.MOV.U32 R3, RZ, RZ, R17 ;  /* 0x000000ffff037224 */ /* 0x001fe400078e0011 */
[----:B------:R-:W-:-:S02]  /*7af0*/  IMAD.MOV.U32 R9, RZ, RZ, R6 ;  /* 0x000000ffff097224 */ /* 0x000fc400078e0006 */
[----:B------:R-:W-:Y:S01]  /*7b00*/  @!P4 IMAD.MOV R3, RZ, RZ, -R3 ;  /* 0x000000ffff03c224 */ /* 0x000fe200078e0a03 */
[----:B------:R-:W-:Y:S01]  /*7b10*/  ISETP.GE.AND P4, PT, R15, RZ, PT ;  /* 0x000000ff0f00720c */ /* 0x000fe20003f86270 */
[----:B------:R-:W-:Y:S01]  /*7b20*/  @!P6 IMAD.MOV R9, RZ, RZ, -R9 ;  /* 0x000000ffff09e224 */ /* 0x000fe200078e0a09 */
[----:B------:R-:W-:Y:S01]  /*7b30*/  ISETP.GT.U32.AND P6, PT, R2, R5, PT ;  /* 0x000000050200720c */ /* 0x000fe20003fc4070 */
[--C-:B------:R-:W-:Y:S01]  /*7b40*/  @!P3 IMAD.IADD R4, R4, 0x1, -R2.reuse ;  /* 0x000000010404b824 */ /* 0x100fe200078e0a02 */
[----:B------:R-:W-:Y:S01]  /*7b50*/  IABS R15, R15 ;  /* 0x0000000f000f7213 */ /* 0x000fe20000000000 */
[----:B------:R0:W-:Y:S01]  /*7b60*/  STL [R1+0x2a4], R3 ;  /* 0x0002a40301007387 */ /* 0x0001e20000100800 */
[----:B------:R-:W-:Y:S01]  /*7b70*/  ISETP.GE.AND P3, PT, R8, RZ, PT ;  /* 0x000000ff0800720c */ /* 0x000fe20003f66270 */
[----:B------:R-:W-:Y:S01]  /*7b80*/  @!P5 IMAD.IADD R16, R16, 0x1, -R2 ;  /* 0x000000011010d824 */ /* 0x000fe200078e0a02 */
[----:B------:R-:W-:Y:S01]  /*7b90*/  IABS R8, R8 ;  /* 0x0000000800087213 */ /* 0x000fe20000000000 */
[----:B------:R-:W-:Y:S01]  /*7ba0*/  IMAD.HI.U32 R7, R14, R15, RZ ;  /* 0x0000000f0e077227 */ /* 0x000fe200078e00ff */
[----:B------:R1:W-:Y:S02]  /*7bb0*/  STL [R1+0x2bc], R9 ;  /* 0x0002bc0901007387 */ /* 0x0003e40000100800 */
[----:B------:R-:W-:Y:S01]  /*7bc0*/  ISETP.GT.U32.AND P5, PT, R2, R16, PT ;  /* 0x000000100200720c */ /* 0x000fe20003fa4070 */
[----:B------:R-:W-:-:S02]  /*7bd0*/  IMAD.MOV R6, RZ, RZ, -R7 ;  /* 0x000000ffff067224 */ /* 0x000fc400078e0a07 */
[----:B0-----:R-:W-:Y:S02]  /*7be0*/  IMAD.MOV.U32 R3, RZ, RZ, R4 ;  /* 0x000000ffff037224 */ /* 0x001fe400078e0004 */
[----:B------:R-:W-:Y:S02]  /*7bf0*/  @!P6 IMAD.IADD R5, R5, 0x1, -R2 ;  /* 0x000000010505e824 */ /* 0x000fe400078e0a02 */
[----:B------:R-:W-:Y:S01]  /*7c00*/  @!P0 IMAD.MOV R3, RZ, RZ, -R3 ;  /* 0x000000ffff038224 */ /* 0x000fe200078e0a03 */
[----:B------:R-:W-:Y:S01]  /*7c10*/  ISETP.GE.AND P0, PT, R10, RZ, PT ;  /* 0x000000ff0a00720c */ /* 0x000fe20003f06270 */
[----:B------:R-:W-:Y:S01]  /*7c20*/  IMAD R15, R2, R6, R15 ;  /* 0x00000006020f7224 */ /* 0x000fe200078e020f */
[----:B------:R-:W-:Y:S01]  /*7c30*/  IABS R10, R10 ;  /* 0x0000000a000a7213 */ /* 0x000fe20000000000 */
[----:B------:R-:W-:Y:S01]  /*7c40*/  IMAD.HI.U32 R4, R14, R8, RZ ;  /* 0x000000080e047227 */ /* 0x000fe200078e00ff */
[----:B------:R-:W-:Y:S01]  /*7c50*/  ISETP.GT.U32.AND P6, PT, R2, R5, PT ;  /* 0x000000050200720c */ /* 0x000fe20003fc4070 */
[----:B------:R0:W-:Y:S01]  /*7c60*/  STL [R1+0x2c8], R3 ;  /* 0x0002c80301007387 */ /* 0x0001e20000100800 */
[----:B-1----:R-:W-:Y:S01]  /*7c70*/  IABS R9, R0 ;  /* 0x0000000000097213 */ /* 0x002fe20000000000 */
[----:B------:R-:W-:-:S04]  /*7c80*/  IMAD.HI.U32 R6, R14, R10, RZ ;  /* 0x0000000a0e067227 */ /* 0x000fc800078e00ff */
[----:B------:R-:W-:Y:S02]  /*7c90*/  IMAD.MOV R6, RZ, RZ, -R6 ;  /* 0x000000ffff067224 */ /* 0x000fe400078e0a06 */
[----:B------:R-:W-:Y:S01]  /*7ca0*/  @!P5 IMAD.IADD R16, R16, 0x1, -R2 ;  /* 0x000000011010d824 */ /* 0x000fe200078e0a02 */
[C---:B------:R-:W-:Y:S01]  /*7cb0*/  ISETP.GT.U32.AND P5, PT, R2.reuse, R15, PT ;  /* 0x0000000f0200720c */ /* 0x040fe20003fa4070 */
[----:B------:R-:W-:Y:S02]  /*7cc0*/  IMAD.MOV R4, RZ, RZ, -R4 ;  /* 0x000000ffff047224 */ /* 0x000fe400078e0a04 */
[----:B------:R-:W-:Y:S02]  /*7cd0*/  IMAD R10, R2, R6, R10 ;  /* 0x00000006020a7224 */ /* 0x000fe400078e020a */
[----:B------:R-:W-:-:S04]  /*7ce0*/  IMAD.HI.U32 R7, R14, R9, RZ ;  /* 0x000000090e077227 */ /* 0x000fc800078e00ff */
[C---:B------:R-:W-:Y:S02]  /*7cf0*/  IMAD R8, R2.reuse, R4, R8 ;  /* 0x0000000402087224 */ /* 0x040fe400078e0208 */
[----:B0-----:R-:W-:Y:S02]  /*7d00*/  IMAD.MOV.U32 R3, RZ, RZ, R16 ;  /* 0x000000ffff037224 */ /* 0x001fe400078e0010 */
[----:B------:R-:W-:Y:S01]  /*7d10*/  @!P6 IMAD.IADD R5, R5, 0x1, -R2 ;  /* 0x000000010505e824 */ /* 0x000fe200078e0a02 */
[C---:B------:R-:W-:Y:S01]  /*7d20*/  ISETP.GT.U32.AND P6, PT, R2.reuse, R10, PT ;  /* 0x0000000a0200720c */ /* 0x040fe20003fc4070 */
[----:B------:R-:W-:Y:S02]  /*7d30*/  IMAD.MOV R7, RZ, RZ, -R7 ;  /* 0x000000ffff077224 */ /* 0x000fe400078e0a07 */
[----:B------:R-:W-:Y:S01]  /*7d40*/  @!P2 IMAD.MOV R3, RZ, RZ, -R3 ;  /* 0x000000ffff03a224 */ /* 0x000fe200078e0a03 */
[C---:B------:R-:W-:Y:S01]  /*7d50*/  ISETP.GT.U32.AND P2, PT, R2.reuse, R8, PT ;  /* 0x000000080200720c */ /* 0x040fe20003f44070 */
[----:B------:R-:W-:-:S02]  /*7d60*/  IMAD R9, R2, R7, R9 ;  /* 0x0000000702097224 */ /* 0x000fc400078e0209 */
[--C-:B------:R-:W-:Y:S01]  /*7d70*/  @!P5 IMAD.IADD R15, R15, 0x1, -R2.reuse ;  /* 0x000000010f0fd824 */ /* 0x100fe200078e0a02 */
[----:B------:R0:W-:Y:S01]  /*7d80*/  STL [R1+0x2c4], R3 ;  /* 0x0002c40301007387 */ /* 0x0001e20000100800 */
[C---:B------:R-:W-:Y:S01]  /*7d90*/  VIADD R21, R11.reuse, 0xd8 ;  /* 0x000000d80b157836 */ /* 0x040fe20000000000 */
[----:B------:R-:W-:Y:S01]  /*7da0*/  ISETP.GT.U32.AND P5, PT, R2, R9, PT ;  /* 0x000000090200720c */ /* 0x000fe20003fa4070 */
[C---:B------:R-:W-:Y:S02]  /*7db0*/  VIADD R18, R11.reuse, 0xd6 ;  /* 0x000000d60b127836 */ /* 0x040fe40000000000 */
[--C-:B------:R-:W-:Y:S01]  /*7dc0*/  @!P6 IMAD.IADD R10, R10, 0x1, -R2.reuse ;  /* 0x000000010a0ae824 */ /* 0x100fe200078e0a02 */
[----:B------:R-:W-:Y:S01]  /*7dd0*/  IABS R4, R21 ;  /* 0x0000001500047213 */ /* 0x000fe20000000000 */
[----:B------:R-:W-:Y:S01]  /*7de0*/  VIADD R7, R11, 0xd4 ;  /* 0x000000d40b077836 */ /* 0x000fe20000000000 */
[----:B------:R-:W-:Y:S01]  /*7df0*/  IABS R17, R18 ;  /* 0x0000001200117213 */ /* 0x000fe20000000000 */
[----:B------:R-:W-:Y:S01]  /*7e00*/  @!P2 IMAD.IADD R8, R8, 0x1, -R2 ;  /* 0x000000010808a824 */ /* 0x000fe200078e0a02 */
[----:B------:R-:W-:Y:S01]  /*7e10*/  ISETP.GT.U32.AND P2, PT, R2, R15, PT ;  /* 0x0000000f0200720c */ /* 0x000fe20003f44070 */
[----:B0-----:R-:W-:Y:S01]  /*7e20*/  IMAD.MOV.U32 R3, RZ, RZ, R5 ;  /* 0x000000ffff037224 */ /* 0x001fe200078e0005 */
[----:B------:R-:W-:Y:S01]  /*7e30*/  IABS R20, R7 ;  /* 0x0000000700147213 */ /* 0x000fe20000000000 */
[----:B------:R-:W-:Y:S01]  /*7e40*/  IMAD.HI.U32 R6, R14, R4, RZ ;  /* 0x000000040e067227 */ /* 0x000fe200078e00ff */
[----:B------:R-:W-:-:S03]  /*7e50*/  ISETP.GT.U32.AND P6, PT, R2, R8, PT ;  /* 0x000000080200720c */ /* 0x000fc60003fc4070 */
[----:B------:R-:W-:Y:S01]  /*7e60*/  @!P1 IMAD.MOV R3, RZ, RZ, -R3 ;  /* 0x000000ffff039224 */ /* 0x000fe200078e0a03 */
[----:B------:R-:W-:Y:S01]  /*7e70*/  ISETP.GT.U32.AND P1, PT, R2, R10, PT ;  /* 0x0000000a0200720c */ /* 0x000fe20003f24070 */
[----:B------:R-:W-:-:S03]  /*7e80*/  IMAD.HI.U32 R5, R14, R17, RZ ;  /* 0x000000110e057227 */ /* 0x000fc600078e00ff */
[----:B------:R0:W-:Y:S01]  /*7e90*/  STL [R1+0x2c0], R3 ;  /* 0x0002c00301007387 */ /* 0x0001e20000100800 */
[----:B------:R-:W-:Y:S02]  /*7ea0*/  @!P5 IMAD.IADD R9, R9, 0x1, -R2 ;  /* 0x000000010909d824 */ /* 0x000fe400078e0a02 */
[----:B------:R-:W-:Y:S02]  /*7eb0*/  IMAD.MOV R6, RZ, RZ, -R6 ;  /* 0x000000ffff067224 */ /* 0x000fe400078e0a06 */
[----:B------:R-:W-:Y:S01]  /*7ec0*/  IMAD.MOV R5, RZ, RZ, -R5 ;  /* 0x000000ffff057224 */ /* 0x000fe200078e0a05 */
[C---:B------:R-:W-:Y:S01]  /*7ed0*/  ISETP.GT.U32.AND P5, PT, R2.reuse, R9, PT ;  /* 0x000000090200720c */ /* 0x040fe20003fa4070 */
[C---:B------:R-:W-:Y:S02]  /*7ee0*/  IMAD R4, R2.reuse, R6, R4 ;  /* 0x0000000602047224 */ /* 0x040fe400078e0204 */
[C---:B------:R-:W-:Y:S02]  /*7ef0*/  IMAD R17, R2.reuse, R5, R17 ;  /* 0x0000000502117224 */ /* 0x040fe400078e0211 */
[--C-:B------:R-:W-:Y:S01]  /*7f00*/  @!P2 IMAD.IADD R15, R15, 0x1, -R2.reuse ;  /* 0x000000010f0fa824 */ /* 0x100fe200078e0a02 */
[----:B------:R-:W-:Y:S01]  /*7f10*/  ISETP.GT.U32.AND P2, PT, R2, R4, PT ;  /* 0x000000040200720c */ /* 0x000fe20003f44070 */
[----:B------:R-:W-:Y:S01]  /*7f20*/  @!P1 IMAD.IADD R10, R10, 0x1, -R2 ;  /* 0x000000010a0a9824 */ /* 0x000fe200078e0a02 */
[----:B------:R-:W-:Y:S01]  /*7f30*/  ISETP.GT.U32.AND P1, PT, R2, R17, PT ;  /* 0x000000110200720c */ /* 0x000fe20003f24070 */
[----:B------:R-:W-:-:S02]  /*7f40*/  VIADD R5, R11, 0xd0 ;  /* 0x000000d00b057836 */ /* 0x000fc40000000000 */
[--C-:B------:R-:W-:Y:S01]  /*7f50*/  @!P6 IMAD.IADD R8, R8, 0x1, -R2.reuse ;  /* 0x000000010808e824 */ /* 0x100fe200078e0a02 */
[----:B------:R-:W-:Y:S01]  /*7f60*/  ISETP.GE.AND P6, PT, R0, RZ, PT ;  /* 0x000000ff0000720c */ /* 0x000fe20003fc6270 */
[----:B------:R-:W-:Y:S01]  /*7f70*/  @!P5 IMAD.IADD R9, R9, 0x1, -R2 ;  /* 0x000000010909d824 */ /* 0x000fe200078e0a02 */
[----:B------:R-:W-:Y:S01]  /*7f80*/  ISETP.GE.AND P5, PT, R21, RZ, PT ;  /* 0x000000ff1500720c */ /* 0x000fe20003fa6270 */
[----:B0-----:R-:W-:Y:S01]  /*7f90*/  IMAD.MOV.U32 R3, RZ, RZ, R8 ;  /* 0x000000ffff037224 */ /* 0x001fe200078e0008 */
[----:B------:R-:W-:Y:S01]  /*7fa0*/  IABS R21, R5 ;  /* 0x0000000500157213 */ /* 0x000fe20000000000 */
[----:B------:R-:W-:Y:S02]  /*7fb0*/  VIADD R6, R11, 0xd2 ;  /* 0x000000d20b067836 */ /* 0x000fe40000000000 */
[--C-:B------:R-:W-:Y:S01]  /*7fc0*/  @!P2 IMAD.IADD R4, R4, 0x1, -R2.reuse ;  /* 0x000000010404a824 */ /* 0x100fe200078e0a02 */
[----:B------:R-:W-:Y:S01]  /*7fd0*/  ISETP.GE.AND P2, PT, R18, RZ, PT ;  /* 0x000000ff1200720c */ /* 0x000fe20003f46270 */
[----:B------:R-:W-:Y:S01]  /*7fe0*/  @!P1 IMAD.IADD R17, R17, 0x1, -R2 ;  /* 0x0000000111119824 */ /* 0x000fe200078e0a02 */
[----:B------:R-:W-:Y:S01]  /*7ff0*/  IABS R19, R6 ;  /* 0x0000000600137213 */ /* 0x000fe20000000000 */
[----:B------:R-:W-:Y:S01]  /*8000*/  IMAD.MOV.U32 R18, RZ, RZ, R21 ;  /* 0x000000ffff127224 */ /* 0x000fe200078e0015 */
[C---:B------:R-:W-:Y:S01]  /*8010*/  ISETP.GT.U32.AND P1, PT, R2.reuse, R4, PT ;  /* 0x000000040200720c */ /* 0x040fe20003f24070 */
[----:B------:R-:W-:Y:S01]  /*8020*/  @!P3 IMAD.MOV R3, RZ, RZ, -R3 ;  /* 0x000000ffff03b224 */ /* 0x000fe200078e0a03 */
[----:B------:R-:W-:Y:S01]  /*8030*/  ISETP.GT.U32.AND P3, PT, R2, R17, PT ;  /* 0x000000110200720c */ /* 0x000fe20003f64070 */
[----:B------:R-:W-:-:S04]  /*8040*/  IMAD.HI.U32 R16, R14, R20, RZ ;  /* 0x000000140e107227 */ /* 0x000fc800078e00ff */
[----:B------:R-:W-:Y:S02]  /*8050*/  IMAD.MOV.U32 R13, RZ, RZ, R15 ;  /* 0x000000ffff0d7224 */ /* 0x000fe400078e000f */
[----:B------:R-:W-:-:S04]  /*8060*/  IMAD.HI.U32 R15, R14, R18, RZ ;  /* 0x000000120e0f7227 */ /* 0x000fc800078e00ff */
[----:B------:R-:W-:Y:S02]  /*8070*/  IMAD.MOV R16, RZ, RZ, -R16 ;  /* 0x000000ffff107224 */ /* 0x000fe400078e0a10 */
[----:B------:R-:W-:Y:S02]  /*8080*/  IMAD.MOV R8, RZ, RZ, -R15 ;  /* 0x000000ffff087224 */ /* 0x000fe400078e0a0f */
[C---:B------:R-:W-:Y:S02]  /*8090*/  IMAD R20, R2.reuse, R16, R20 ;  /* 0x0000001002147224 */ /* 0x040fe400078e0214 */
[----:B------:R-:W-:Y:S02]  /*80a0*/  IMAD R18, R2, R8, R18 ;  /* 0x0000000802127224 */ /* 0x000fe400078e0212 */
[----:B------:R-:W-:-:S04]  /*80b0*/  IMAD.HI.U32 R0, R14, R19, RZ ;  /* 0x000000130e007227 */ /* 0x000fc800078e00ff */
[----:B------:R-:W-:Y:S01]  /*80c0*/  @!P4 IMAD.MOV R13, RZ, RZ, -R13 ;  /* 0x000000ffff0dc224 */ /* 0x000fe200078e0a0d */
[C---:B------:R-:W-:Y:S01]  /*80d0*/  ISETP.GT.U32.AND P4, PT, R2.reuse, R20, PT ;  /* 0x000000140200720c */ /* 0x040fe20003f84070 */
[----:B------:R-:W-:Y:S01]  /*80e0*/  @!P3 IMAD.IADD R17, R17, 0x1, -R2 ;  /* 0x000000011111b824 */ /* 0x000fe200078e0a02 */
[----:B------:R-:W-:Y:S01]  /*80f0*/  ISETP.GT.U32.AND P3, PT, R2, R18, PT ;  /* 0x000000120200720c */ /* 0x000fe20003f64070 */
[----:B------:R-:W-:Y:S01]  /*8100*/  IMAD.MOV R0, RZ, RZ, -R0 ;  /* 0x000000ffff007224 */ /* 0x000fe200078e0a00 */
[----:B------:R-:W-:Y:S01]  /*8110*/  STL [R1+0x280], R13 ;  /* 0x0002800d01007387 */ /* 0x000fe20000100800 */
[----:B------:R-:W-:Y:S01]  /*8120*/  @!P1 IMAD.IADD R4, R4, 0x1, -R2 ;  /* 0x0000000104049824 */ /* 0x000fe200078e0a02 */
[----:B------:R-:W-:Y:S01]  /*8130*/  ISETP.GE.AND P1, PT, R6, RZ, PT ;  /* 0x000000ff0600720c */ /* 0x000fe20003f26270 */
[----:B------:R-:W-:Y:S01]  /*8140*/  IMAD R19, R2, R0, R19 ;  /* 0x0000000002137224 */ /* 0x000fe200078e0213 */
[----:B------:R0:W-:Y:S01]  /*8150*/  STL [R1+0x284], R3 ;  /* 0x0002840301007387 */ /* 0x0001e20000100800 */
[----:B------:R-:W-:-:S02]  /*8160*/  VIADD R6, R11, 0xcc ;  /* 0x000000cc0b067836 */ /* 0x000fc40000000000 */
[----:B------:R-:W-:Y:S02]  /*8170*/  VIADD R0, R11, 0xce ;  /* 0x000000ce0b007836 */ /* 0x000fe40000000000 */
[--C-:B------:R-:W-:Y:S01]  /*8180*/  @!P4 IMAD.IADD R20, R20, 0x1, -R2.reuse ;  /* 0x000000011414c824 */ /* 0x100fe200078e0a02 */
[----:B------:R-:W-:Y:S01]  /*8190*/  ISETP.GE.AND P4, PT, R5, RZ, PT ;  /* 0x000000ff0500720c */ /* 0x000fe20003f86270 */
[----:B------:R-:W-:Y:S01]  /*81a0*/  @!P3 IMAD.IADD R18, R18, 0x1, -R2 ;  /* 0x000000011212b824 */ /* 0x000fe200078e0a02 */
[----:B------:R-:W-:Y:S01]  /*81b0*/  IABS R5, R6 ;  /* 0x0000000600057213 */ /* 0x000fe20000000000 */
[----:B------:R-:W-:Y:S01]  /*81c0*/  @!P0 IMAD.MOV R10, RZ, RZ, -R10 ;  /* 0x000000ffff0a8224 */ /* 0x000fe200078e0a0a */
[----:B------:R-:W-:Y:S01]  /*81d0*/  ISETP.GE.AND P0, PT, R7, RZ, PT ;  /* 0x000000ff0700720c */ /* 0x000fe20003f06270 */
[----:B0-----:R-:W-:Y:S01]  /*81e0*/  IMAD.MOV.U32 R3, RZ, RZ, R9 ;  /* 0x000000ffff037224 */ /* 0x001fe200078e0009 */
[----:B------:R-:W-:Y:S01]  /*81f0*/  ISETP.GT.U32.AND P3, PT, R2, R18, PT ;  /* 0x000000120200720c */ /* 0x000fe20003f64070 */
[----:B------:R-:W-:Y:S01]  /*8200*/  IMAD.HI.U32 R7, R14, R5, RZ ;  /* 0x000000050e077227 */ /* 0x000fe200078e00ff */
[----:B------:R-:W-:Y:S01]  /*8210*/  IABS R15, R0 ;  /* 0x00000000000f7213 */ /* 0x000fe20000000000 */
[----:B------:R-:W-:Y:S02]  /*8220*/  STL [R1+0x288], R10 ;  /* 0x0002880a01007387 */ /* 0x000fe40000100800 */
[----:B------:R-:W-:Y:S01]  /*8230*/  @!P6 IMAD.MOV R3, RZ, RZ, -R3 ;  /* 0x000000ffff03e224 */ /* 0x000fe200078e0a03 */
[----:B------:R-:W-:Y:S01]  /*8240*/  ISETP.GT.U32.AND P6, PT, R2, R19, PT ;  /* 0x000000130200720c */ /* 0x000fe20003fc4070 */
[----:B------:R-:W-:-:S02]  /*8250*/  IMAD.MOV R7, RZ, RZ, -R7 ;  /* 0x000000ffff077224 */ /* 0x000fc400078e0a07 */
[----:B------:R-:W-:Y:S01]  /*8260*/  IMAD.HI.U32 R8, R14, R15, RZ ;  /* 0x0000000f0e087227 */ /* 0x000fe200078e00ff */
[----:B------:R0:W-:Y:S03]  /*8270*/  STL [R1+0x28c], R3 ;  /* 0x00028c0301007387 */ /* 0x0001e60000100800 */
[----:B------:R-:W-:Y:S02]  /*8280*/  IMAD R5, R2, R7, R5 ;  /* 0x0000000702057224 */ /* 0x000fe400078e0205 */
[----:B------:R-:W-:Y:S02]  /*8290*/  IMAD.MOV R8, RZ, RZ, -R8 ;  /* 0x000000ffff087224 */ /* 0x000fe400078e0a08 */
[--C-:B------:R-:W-:Y:S01]  /*82a0*/  @!P3 IMAD.IADD R18, R18, 0x1, -R2.reuse ;  /* 0x000000011212b824 */ /* 0x100fe200078e0a02 */
[C---:B------:R-:W-:Y:S01]  /*82b0*/  ISETP.GT.U32.AND P3, PT, R2.reuse, R5, PT ;  /* 0x000000050200720c */ /* 0x040fe20003f64070 */
[----:B------:R-:W-:Y:S01]  /*82c0*/  @!P6 IMAD.IADD R19, R19, 0x1, -R2 ;  /* 0x000000011313e824 */ /* 0x000fe200078e0a02 */
[----:B------:R-:W-:Y:S01]  /*82d0*/  ISETP.GT.U32.AND P6, PT, R2, R20, PT ;  /* 0x000000140200720c */ /* 0x000fe20003fc4070 */
[----:B0-----:R-:W-:-:S02]  /*82e0*/  IMAD.MOV.U32 R3, RZ, RZ, R4 ;  /* 0x000000ffff037224 */ /* 0x001fc400078e0004 */
[C---:B------:R-:W-:Y:S02]  /*82f0*/  IMAD R15, R2.reuse, R8, R15 ;  /* 0x00000008020f7224 */ /* 0x040fe400078e020f */
[----:B------:R-:W-:Y:S01]  /*8300*/  @!P5 IMAD.MOV R3, RZ, RZ, -R3 ;  /* 0x000000ffff03d224 */ /* 0x000fe200078e0a03 */
[----:B------:R-:W-:Y:S01]  /*8310*/  ISETP.GT.U32.AND P5, PT, R2, R19, PT ;  /* 0x000000130200720c */ /* 0x000fe20003fa4070 */
[C---:B------:R-:W-:Y:S02]  /*8320*/  VIADD R7, R11.reuse, 0xc6 ;  /* 0x000000c60b077836 */ /* 0x040fe40000000000 */
[----:B------:R-:W-:Y:S01]  /*8330*/  VIADD R9, R11, 0xca ;  /* 0x000000ca0b097836 */ /* 0x000fe20000000000 */
[----:B------:R0:W-:Y:S01]  /*8340*/  STL [R1+0x290], R3 ;  /* 0x0002900301007387 */ /* 0x0001e20000100800 */
[----:B------:R-:W-:Y:S01]  /*8350*/  IMAD.MOV.U32 R13, RZ, RZ, R17 ;  /* 0x000000ffff0d7224 */ /* 0x000fe200078e0011 */
[----:B------:R-:W-:Y:S01]  /*8360*/  IABS R10, R7 ;  /* 0x00000007000a7213 */ /* 0x000fe20000000000 */
[--C-:B------:R-:W-:Y:S01]  /*8370*/  @!P6 IMAD.IADD R20, R20, 0x1, -R2.reuse ;  /* 0x000000011414e824 */ /* 0x100fe200078e0a02 */
[----:B------:R-:W-:Y:S01]  /*8380*/  ISETP.GT.U32.AND P6, PT, R2, R15, PT ;  /* 0x0000000f0200720c */ /* 0x000fe20003fc4070 */
[----:B------:R-:W-:Y:S01]  /*8390*/  @!P3 IMAD.IADD R5, R5, 0x1, -R2 ;  /* 0x000000010505b824 */ /* 0x000fe200078e0a02 */
[----:B------:R-:W-:Y:S01]  /*83a0*/  IABS R16, R9 ;  /* 0x0000000900107213 */ /* 0x000fe20000000000 */
[----:B------:R-:W-:-:S02]  /*83b0*/  @!P2 IMAD.MOV R13, RZ, RZ, -R13 ;  /* 0x000000ffff0da224 */ /* 0x000fc400078e0a0d */
[----:B------:R-:W-:Y:S01]  /*83c0*/  VIADD R4, R11, 0xc8 ;  /* 0x000000c80b047836 */ /* 0x000fe20000000000 */
[----:B------:R-:W-:Y:S01]  /*83d0*/  ISETP.GT.U32.AND P3, PT, R2, R5, PT ;  /* 0x000000050200720c */ /* 0x000fe20003f64070 */
[--C-:B------:R-:W-:Y:S01]  /*83e0*/  @!P5 IMAD.IADD R19, R19, 0x1, -R2.reuse ;  /* 0x000000011313d824 */ /* 0x100fe200078e0a02 */
[----:B------:R1:W-:Y:S01]  /*83f0*/  STL [R1+0x1c0], R13 ;  /* 0x0001c00d01007387 */ /* 0x0003e20000100800 */
[----:B------:R-:W-:Y:S01]  /*8400*/  IMAD.HI.U32 R17, R14, R10, RZ ;  /* 0x0000000a0e117227 */ /* 0x000fe200078e00ff */
[----:B------:R-:W-:Y:S02]  /*8410*/  IABS R8, R4 ;  /* 0x0000000400087213 */ /* 0x000fe40000000000 */
[----:B------:R-:W-:Y:S01]  /*8420*/  ISETP.GE.AND P5, PT, R0, RZ, PT ;  /* 0x000000ff0000720c */ /* 0x000fe20003fa6270 */
[----:B------:R-:W-:Y:S01]  /*8430*/  @!P6 IMAD.IADD R15, R15, 0x1, -R2 ;  /* 0x000000010f0fe824 */ /* 0x000fe200078e0a02 */
[----:B------:R-:W-:Y:S01]  /*8440*/  ISETP.GE.AND P6, PT, R6, RZ, PT ;  /* 0x000000ff0600720c */ /* 0x000fe20003fc6270 */
[----:B0-----:R-:W-:-:S02]  /*8450*/  IMAD.MOV.U32 R3, RZ, RZ, R20 ;  /* 0x000000ffff037224 */ /* 0x001fc400078e0014 */
[----:B------:R-:W-:Y:S01]  /*8460*/  IMAD.HI.U32 R21, R14, R16, RZ ;  /* 0x000000100e157227 */ /* 0x000fe200078e00ff */
[----:B------:R-:W-:-:S03]  /*8470*/  ISETP.GT.U32.AND P2, PT, R2, R15, PT ;  /* 0x0000000f0200720c */ /* 0x000fc60003f44070 */
        /* <DEDUP_REMOVED lines=49> */
[----:B------:R-:W-:Y:S01]  /*8790*/  @!P6 IMAD.MOV R3, RZ, RZ, -R3 ;  /* 0x000000ffff03e224 */ /* 0x000fe200078e0a03 */
[----:B------:R-:W-:Y:S01]  /*87a0*/  ISETP.GE.AND P6, PT, R6, RZ, PT ;  /* 0x000000ff0600720c */ /* 0x000fe20003fc6270 */
[----:B------:R-:W-:Y:S02]  /*87b0*/  IMAD R15, R2, R5, R15 ;  /* 0x00000005020f7224 */ /* 0x000fe400078e020f */
[----:B------:R-:W-:Y:S01]  /*87c0*/  @!P4 IMAD.IADD R8, R8, 0x1, -R2 ;  /* 0x000000010808c824 */ /* 0x000fe200078e0a02 */
[----:B------:R-:W-:Y:S01]  /*87d0*/  ISETP.GE.AND P4, PT, R4, RZ, PT ;  /* 0x000000ff0400720c */ /* 0x000fe20003f86270 */
[----:B------:R-:W-:Y:S01]  /*87e0*/  VIADD R4, R11, 0xbe ;  /* 0x000000be0b047836 */ /* 0x000fe20000000000 */
[----:B------:R-:W-:Y:S01]  /*87f0*/  ISETP.GT.U32.AND P3, PT, R2, R15, PT ;  /* 0x0000000f0200720c */ /* 0x000fe20003f64070 */
[----:B------:R-:W-:Y:S01]  /*8800*/  IMAD.HI.U32 R18, R14, R10, RZ ;  /* 0x0000000a0e127227 */ /* 0x000fe200078e00ff */
[----:B------:R0:W-:Y:S02]  /*8810*/  STL [R1+0x27c], R3 ;  /* 0x00027c0301007387 */ /* 0x0001e40000100800 */
[----:B------:R-:W-:Y:S01]  /*8820*/  IABS R6, R4 ;  /* 0x0000000400067213 */ /* 0x000fe20000000000 */
[----:B------:R-:W-:-:S02]  /*8830*/  IMAD.MOV R18, RZ, RZ, -R18 ;  /* 0x000000ffff127224 */ /* 0x000fc400078e0a12 */
[----:B------:R-:W-:Y:S02]  /*8840*/  @!P5 IMAD.IADD R0, R0, 0x1, -R2 ;  /* 0x000000010000d824 */ /* 0x000fe400078e0a02 */
[C---:B------:R-:W-:Y:S02]  /*8850*/  IMAD R10, R2.reuse, R18, R10 ;  /* 0x00000012020a7224 */ /* 0x040fe400078e020a */
[----:B------:R-:W-:Y:S01]  /*8860*/  IMAD.MOV.U32 R13, RZ, RZ, R8 ;  /* 0x000000ffff0d7224 */ /* 0x000fe200078e0008 */
[C---:B------:R-:W-:Y:S01]  /*8870*/  ISETP.GT.U32.AND P5, PT, R2.reuse, R0, PT ;  /* 0x000000000200720c */ /* 0x040fe20003fa4070 */
[----:B0-----:R-:W-:Y:S02]  /*8880*/  IMAD.MOV.U32 R3, RZ, RZ, R16 ;  /* 0x000000ffff037224 */ /* 0x001fe400078e0010 */
[----:B------:R-:W-:Y:S02]  /*8890*/  @!P3 IMAD.IADD R15, R15, 0x1, -R2 ;  /* 0x000000010f0fb824 */ /* 0x000fe400078e0a02 */
[----:B------:R-:W-:Y:S01]  /*88a0*/  @!P1 IMAD.MOV R3, RZ, RZ, -R3 ;  /* 0x000000ffff039224 */ /* 0x000fe200078e0a03 */
[----:B------:R-:W-:Y:S01]  /*88b0*/  ISETP.GE.AND P1, PT, R7, RZ, PT ;  /* 0x000000ff0700720c */ /* 0x000fe20003f26270 */
[----:B------:R-:W-:Y:S01]  /*88c0*/  VIADD R5, R11, 0xbc ;  /* 0x000000bc0b057836 */ /* 0x000fe20000000000 */
[----:B------:R-:W-:Y:S01]  /*88d0*/  ISETP.GT.U32.AND P3, PT, R2, R15, PT ;  /* 0x0000000f0200720c */ /* 0x000fe20003f64070 */
[----:B------:R-:W-:Y:S01]  /*88e0*/  IMAD.HI.U32 R7, R14, R6, RZ ;  /* 0x000000060e077227 */ /* 0x000fe200078e00ff */
[----:B------:R0:W-:Y:S02]  /*88f0*/  STL [R1+0x278], R3 ;  /* 0x0002780301007387 */ /* 0x0001e40000100800 */
[----:B------:R-:W-:Y:S01]  /*8900*/  IABS R17, R5 ;  /* 0x0000000500117213 */ /* 0x000fe20000000000 */
[----:B------:R-:W-:Y:S01]  /*8910*/  @!P2 IMAD.MOV R13, RZ, RZ, -R13 ;  /* 0x000000ffff0da224 */ /* 0x000fe200078e0a0d */
[----:B------:R-:W-:Y:S01]  /*8920*/  ISETP.GT.U32.AND P2, PT, R2, R10, PT ;  /* 0x0000000a0200720c */ /* 0x000fe20003f44070 */
[----:B------:R-:W-:-:S02]  /*8930*/  IMAD.MOV R7, RZ, RZ, -R7 ;  /* 0x000000ffff077224 */ /* 0x000fc400078e0a07 */
[----:B------:R-:W-:Y:S01]  /*8940*/  IMAD.HI.U32 R8, R14, R17, RZ ;  /* 0x000000110e087227 */ /* 0x000fe200078e00ff */
[----:B------:R1:W-:Y:S03]  /*8950*/  STL [R1+0x254], R13 ;  /* 0x0002540d01007387 */ /* 0x0003e60000100800 */
[C---:B------:R-:W-:Y:S02]  /*8960*/  IMAD R6, R2.reuse, R7, R6 ;  /* 0x0000000702067224 */ /* 0x040fe400078e0206 */
[----:B------:R-:W-:Y:S02]  /*8970*/  @!P3 IMAD.IADD R15, R15, 0x1, -R2 ;  /* 0x000000010f0fb824 */ /* 0x000fe400078e0a02 */
[----:B------:R-:W-:Y:S01]  /*8980*/  IMAD.MOV R8, RZ, RZ, -R8 ;  /* 0x000000ffff087224 */ /* 0x000fe200078e0a08 */
[----:B------:R-:W-:Y:S01]  /*8990*/  ISETP.GT.U32.AND P3, PT, R2, R6, PT ;  /* 0x000000060200720c */ /* 0x000fe20003f64070 */
[--C-:B------:R-:W-:Y:S01]  /*89a0*/  @!P5 IMAD.IADD R0, R0, 0x1, -R2.reuse ;  /* 0x000000010000d824 */ /* 0x100fe200078e0a02 */
[----:B------:R-:W-:Y:S01]  /*89b0*/  ISETP.GE.AND P5, PT, R5, RZ, PT ;  /* 0x000000ff0500720c */ /* 0x000fe20003fa6270 */
[----:B------:R-:W-:-:S02]  /*89c0*/  @!P2 IMAD.IADD R10, R10, 0x1, -R2 ;  /* 0x000000010a0aa824 */ /* 0x000fc400078e0a02 */
[----:B0-----:R-:W-:Y:S02]  /*89d0*/  IMAD.MOV.U32 R3, RZ, RZ, R9 ;  /* 0x000000ffff037224 */ /* 0x001fe400078e0009 */
[C---:B------:R-:W-:Y:S01]  /*89e0*/  IMAD R17, R2.reuse, R8, R17 ;  /* 0x0000000802117224 */ /* 0x040fe200078e0211 */
[----:B------:R-:W-:Y:S01]  /*89f0*/  ISETP.GT.U32.AND P2, PT, R2, R10, PT ;  /* 0x0000000a0200720c */ /* 0x000fe20003f44070 */
[----:B-1----:R-:W-:Y:S02]  /*8a00*/  IMAD.MOV.U32 R13, RZ, RZ, R0 ;  /* 0x000000ffff0d7224 */ /* 0x002fe400078e0000 */
[----:B------:R-:W-:Y:S01]  /*8a10*/  @!P0 IMAD.MOV R3, RZ, RZ, -R3 ;  /* 0x000000ffff038224 */ /* 0x000fe200078e0a03 */
[----:B------:R-:W-:Y:S01]  /*8a20*/  ISETP.GE.AND P0, PT, R4, RZ, PT ;  /* 0x000000ff0400720c */ /* 0x000fe20003f06270 */
[----:B------:R-:W-:Y:S01]  /*8a30*/  @!P6 IMAD.MOV R13, RZ, RZ, -R13 ;  /* 0x000000ffff0de224 */ /* 0x000fe200078e0a0d */
[----:B------:R-:W-:Y:S01]  /*8a40*/  ISETP.GT.U32.AND P6, PT, R2, R17, PT ;  /* 0x000000110200720c */ /* 0x000fe20003fc4070 */
[----:B------:R-:W-:Y:S01]  /*8a50*/  @!P3 IMAD.IADD R6, R6, 0x1, -R2 ;  /* 0x000000010606b824 */ /* 0x000fe200078e0a02 */
[----:B------:R0:W-:Y:S01]  /*8a60*/  STL [R1+0x258], R3 ;  /* 0x0002580301007387 */ /* 0x0001e20000100800 */
[----:B------:R-:W-:-:S02]  /*8a70*/  VIADD R9, R11, 0xba ;  /* 0x000000ba0b097836 */ /* 0x000fc40000000000 */
[C---:B------:R-:W-:Y:S01]  /*8a80*/  VIADD R8, R11.reuse, 0xb8 ;  /* 0x000000b80b087836 */ /* 0x040fe20000000000 */
[----:B------:R-:W-:Y:S01]  /*8a90*/  ISETP.GT.U32.AND P3, PT, R2, R6, PT ;  /* 0x000000060200720c */ /* 0x000fe20003f64070 */
[--C-:B------:R-:W-:Y:S01]  /*8aa0*/  @!P2 IMAD.IADD R10, R10, 0x1, -R2.reuse ;  /* 0x000000010a0aa824 */ /* 0x100fe200078e0a02 */
[----:B------:R-:W-:Y:S01]  /*8ab0*/  IABS R5, R9 ;  /* 0x0000000900057213 */ /* 0x000fe20000000000 */
[----:B------:R-:W-:Y:S01]  /*8ac0*/  STL [R1+0x26c], R13 ;  /* 0x00026c0d01007387 */ /* 0x000fe20000100800 */
[----:B------:R-:W-:Y:S01]  /*8ad0*/  IABS R7, R8 ;  /* 0x0000000800077213 */ /* 0x000fe20000000000 */
[----:B------:R-:W-:Y:S01]  /*8ae0*/  VIADD R4, R11, 0xb6 ;  /* 0x000000b60b047836 */ /* 0x000fe20000000000 */
[----:B------:R-:W-:Y:S01]  /*8af0*/  ISETP.GE.AND P2, PT, R8, RZ, PT ;  /* 0x000000ff0800720c */ /* 0x000fe20003f46270 */
[----:B0-----:R-:W-:Y:S02]  /*8b00*/  IMAD.MOV.U32 R3, RZ, RZ, R15 ;  /* 0x000000ffff037224 */ /* 0x001fe400078e000f */
[----:B------:R-:W-:Y:S01]  /*8b10*/  @!P6 IMAD.IADD R17, R17, 0x1, -R2 ;  /* 0x000000011111e824 */ /* 0x000fe200078e0a02 */
[----:B------:R-:W-:Y:S01]  /*8b20*/  IABS R0, R4 ;  /* 0x0000000400007213 */ /* 0x000fe20000000000 */
[----:B------:R-:W-:Y:S01]  /*8b30*/  @!P4 IMAD.MOV R3, RZ, RZ, -R3 ;  /* 0x000000ffff03c224 */ /* 0x000fe200078e0a03 */
[----:B------:R-:W-:Y:S01]  /*8b40*/  ISETP.GE.AND P4, PT, R9, RZ, PT ;  /* 0x000000ff0900720c */ /* 0x000fe20003f86270 */
[----:B------:R-:W-:Y:S01]  /*8b50*/  IMAD.HI.U32 R15, R14, R5, RZ ;  /* 0x000000050e0f7227 */ /* 0x000fe200078e00ff */
[----:B------:R-:W-:-:S02]  /*8b60*/  ISETP.GT.U32.AND P6, PT, R2, R17, PT ;  /* 0x000000110200720c */ /* 0x000fc40003fc4070 */
        /* <DEDUP_REMOVED lines=63> */
[----:B------:R-:W-:-:S03]  /*8f60*/  IMAD.HI.U32 R19, R14, R15, RZ ;  /* 0x0000000f0e137227 */ /* 0x000fc600078e00ff */
[----:B------:R-:W-:Y:S01]  /*8f70*/  ISETP.GT.U32.AND P0, PT, R2, R9, PT ;  /* 0x000000090200720c */ /* 0x000fe20003f04070 */
[----:B------:R-:W-:Y:S02]  /*8f80*/  @!P4 IMAD.IADD R10, R10, 0x1, -R2 ;  /* 0x000000010a0ac824 */ /* 0x000fe400078e0a02 */
[----:B------:R-:W-:Y:S02]  /*8f90*/  IMAD.MOV R19, RZ, RZ, -R19 ;  /* 0x000000ffff137224 */ /* 0x000fe400078e0a13 */
[----:B0-----:R-:W-:Y:S01]  /*8fa0*/  IMAD.MOV.U32 R3, RZ, RZ, R0 ;  /* 0x000000ffff037224 */ /* 0x001fe200078e0000 */
[C---:B------:R-:W-:Y:S01]  /*8fb0*/  ISETP.GT.U32.AND P4, PT, R2.reuse, R10, PT ;  /* 0x0000000a0200720c */ /* 0x040fe20003f84070 */
[C---:B------:R-:W-:Y:S02]  /*8fc0*/  VIADD R6, R11.reuse, 0xaa ;  /* 0x000000aa0b067836 */ /* 0x040fe40000000000 */
[----:B------:R-:W-:Y:S01]  /*8fd0*/  @!P1 IMAD.MOV R3, RZ, RZ, -R3 ;  /* 0x000000ffff039224 */ /* 0x000fe200078e0a03 */
[C---:B------:R-:W-:Y:S01]  /*8fe0*/  ISETP.GT.U32.AND P1, PT, R2.reuse, R16, PT ;  /* 0x000000100200720c */ /* 0x040fe20003f24070 */
[C---:B------:R-:W-:Y:S01]  /*8ff0*/  IMAD R4, R2.reuse, R19, R15 ;  /* 0x0000001302047224 */ /* 0x040fe200078e020f */
[----:B------:R-:W-:Y:S01]  /*9000*/  IABS R17, R6 ;  /* 0x0000000600117213 */ /* 0x000fe20000000000 */
[----:B------:R-:W-:Y:S01]  /*9010*/  VIADD R5, R11, 0xac ;  /* 0x000000ac0b057836 */ /* 0x000fe20000000000 */
[----:B------:R0:W-:Y:S01]  /*9020*/  STL [R1+0x248], R3 ;  /* 0x0002480301007387 */ /* 0x0001e20000100800 */
[----:B------:R-:W-:Y:S01]  /*9030*/  @!P0 IMAD.IADD R9, R9, 0x1, -R2 ;  /* 0x0000000109098824 */ /* 0x000fe200078e0a02 */
[----:B------:R-:W-:Y:S01]  /*9040*/  ISETP.GT.U32.AND P5, PT, R2, R4, PT ;  /* 0x000000040200720c */ /* 0x000fe20003fa4070 */
[----:B------:R-:W-:Y:S01]  /*9050*/  VIADD R7, R11, 0xa8 ;  /* 0x000000a80b077836 */ /* 0x000fe20000000000 */
[----:B------:R-:W-:Y:S01]  /*9060*/  ISETP.GE.AND P0, PT, R8, RZ, PT ;  /* 0x000000ff0800720c */ /* 0x000fe20003f06270 */
[----:B------:R-:W-:Y:S01]  /*9070*/  IMAD.HI.U32 R8, R14, R17, RZ ;  /* 0x000000110e087227 */ /* 0x000fe200078e00ff */
[----:B------:R-:W-:-:S02]  /*9080*/  IABS R15, R5 ;  /* 0x00000005000f7213 */ /* 0x000fc40000000000 */
[----:B------:R-:W-:Y:S01]  /*9090*/  IABS R0, R7 ;  /* 0x0000000700007213 */ /* 0x000fe20000000000 */
[--C-:B------:R-:W-:Y:S02]  /*90a0*/  @!P1 IMAD.IADD R16, R16, 0x1, -R2.reuse ;  /* 0x0000000110109824 */ /* 0x100fe400078e0a02 */
[----:B------:R-:W-:Y:S02]  /*90b0*/  @!P4 IMAD.IADD R10, R10, 0x1, -R2 ;  /* 0x000000010a0ac824 */ /* 0x000fe400078e0a02 */
[----:B------:R-:W-:Y:S01]  /*90c0*/  IMAD.MOV R8, RZ, RZ, -R8 ;  /* 0x000000ffff087224 */ /* 0x000fe200078e0a08 */
[----:B------:R-:W-:Y:S01]  /*90d0*/  ISETP.GT.U32.AND P1, PT, R2, R16, PT ;  /* 0x000000100200720c */ /* 0x000fe20003f24070 */
[----:B------:R-:W-:-:S04]  /*90e0*/  IMAD.HI.U32 R18, R14, R15, RZ ;  /* 0x0000000f0e127227 */ /* 0x000fc800078e00ff */
[----:B0-----:R-:W-:Y:S02]  /*90f0*/  IMAD.MOV.U32 R3, RZ, RZ, R10 ;  /* 0x000000ffff037224 */ /* 0x001fe400078e000a */
[----:B------:R-:W-:Y:S02]  /*9100*/  IMAD R10, R2, R8, R17 ;  /* 0x00000008020a7224 */ /* 0x000fe400078e0211 */
[----:B------:R-:W-:Y:S02]  /*9110*/  IMAD.MOV R18, RZ, RZ, -R18 ;  /* 0x000000ffff127224 */ /* 0x000fe400078e0a12 */
[--C-:B------:R-:W-:Y:S02]  /*9120*/  @!P5 IMAD.IADD R4, R4, 0x1, -R2.reuse ;  /* 0x000000010404d824 */ /* 0x100fe400078e0a02 */
[----:B------:R-:W-:Y:S02]  /*9130*/  IMAD.MOV.U32 R13, RZ, RZ, R9 ;  /* 0x000000ffff0d7224 */ /* 0x000fe400078e0009 */
[----:B------:R-:W-:Y:S01]  /*9140*/  @!P1 IMAD.IADD R16, R16, 0x1, -R2 ;  /* 0x0000000110109824 */ /* 0x000fe200078e0a02 */
[C---:B------:R-:W-:Y:S01]  /*9150*/  ISETP.GT.U32.AND P1, PT, R2.reuse, R10, PT ;  /* 0x0000000a0200720c */ /* 0x040fe20003f24070 */
[C---:B------:R-:W-:Y:S01]  /*9160*/  IMAD R15, R2.reuse, R18, R15 ;  /* 0x00000012020f7224 */ /* 0x040fe200078e020f */
[----:B------:R-:W-:Y:S01]  /*9170*/  ISETP.GT.U32.AND P5, PT, R2, R4, PT ;  /* 0x000000040200720c */ /* 0x000fe20003fa4070 */
[----:B------:R-:W-:-:S03]  /*9180*/  IMAD.HI.U32 R9, R14, R0, RZ ;  /* 0x000000000e097227 */ /* 0x000fc600078e00ff */
[C---:B------:R-:W-:Y:S01]  /*9190*/  ISETP.GT.U32.AND P4, PT, R2.reuse, R15, PT ;  /* 0x0000000f0200720c */ /* 0x040fe20003f84070 */
[----:B------:R-:W-:Y:S02]  /*91a0*/  IMAD.MOV R9, RZ, RZ, -R9 ;  /* 0x000000ffff097224 */ /* 0x000fe400078e0a09 */
[----:B------:R-:W-:Y:S01]  /*91b0*/  @!P6 IMAD.MOV R13, RZ, RZ, -R13 ;  /* 0x000000ffff0de224 */ /* 0x000fe200078e0a0d */
[----:B------:R-:W-:Y:S01]  /*91c0*/  ISETP.GE.AND P6, PT, R5, RZ, PT ;  /* 0x000000ff0500720c */ /* 0x000fe20003fc6270 */
[----:B------:R-:W-:Y:S02]  /*91d0*/  IMAD R5, R2, R9, R0 ;  /* 0x0000000902057224 */ /* 0x000fe400078e0200 */
[----:B------:R-:W-:Y:S01]  /*91e0*/  VIADD R0, R11, 0xa6 ;  /* 0x000000a60b007836 */ /* 0x000fe20000000000 */
[----:B------:R0:W-:Y:S01]  /*91f0*/  STL [R1+0x244], R13 ;  /* 0x0002440d01007387 */ /* 0x0001e20000100800 */
[--C-:B------:R-:W-:Y:S02]  /*9200*/  @!P1 IMAD.IADD R10, R10, 0x1, -R2.reuse ;  /* 0x000000010a0a9824 */ /* 0x100fe400078e0a02 */
[--C-:B------:R-:W-:Y:S01]  /*9210*/  @!P5 IMAD.IADD R4, R4, 0x1, -R2.reuse ;  /* 0x000000010404d824 */ /* 0x100fe200078e0a02 */
[----:B------:R-:W-:Y:S01]  /*9220*/  IABS R8, R0 ;  /* 0x0000000000087213 */ /* 0x000fe20000000000 */
[----:B------:R-:W-:Y:S01]  /*9230*/  @!P4 IMAD.IADD R15, R15, 0x1, -R2 ;  /* 0x000000010f0fc824 */ /* 0x000fe200078e0a02 */
[----:B------:R-:W-:Y:S01]  /*9240*/  ISETP.GT.U32.AND P1, PT, R2, R10, PT ;  /* 0x0000000a0200720c */ /* 0x000fe20003f24070 */
[----:B------:R-:W-:Y:S01]  /*9250*/  @!P3 IMAD.MOV R3, RZ, RZ, -R3 ;  /* 0x000000ffff03b224 */ /* 0x000fe200078e0a03 */
[----:B------:R-:W-:Y:S01]  /*9260*/  ISETP.GE.AND P5, PT, R7, RZ, PT ;  /* 0x000000ff0700720c */ /* 0x000fe20003fa6270 */
[----:B------:R-:W-:Y:S01]  /*9270*/  IMAD.HI.U32 R9, R14, R8, RZ ;  /* 0x000000080e097227 */ /* 0x000fe200078e00ff */
[----:B------:R-:W-:-:S02]  /*9280*/  ISETP.GT.U32.AND P4, PT, R2, R15, PT ;  /* 0x0000000f0200720c */ /* 0x000fc40003f84070 */
[----:B------:R1:W-:Y:S01]  /*9290*/  STL [R1+0x22c], R3 ;  /* 0x00022c0301007387 */ /* 0x0003e20000100800 */
[----:B0-----:R-:W-:Y:S01]  /*92a0*/  IMAD.MOV.U32 R13, RZ, RZ, R4 ;  /* 0x000000ffff0d7224 */ /* 0x001fe200078e0004 */
[----:B------:R-:W-:Y:S01]  /*92b0*/  ISETP.GE.AND P3, PT, R6, RZ, PT ;  /* 0x000000ff0600720c */ /* 0x000fe20003f66270 */
[----:B------:R-:W-:Y:S02]  /*92c0*/  VIADD R4, R11, 0xa4 ;  /* 0x000000a40b047836 */ /* 0x000fe40000000000 */
[----:B------:R-:W-:Y:S02]  /*92d0*/  IMAD.MOV R9, RZ, RZ, -R9 ;  /* 0x000000ffff097224 */ /* 0x000fe400078e0a09 */
[----:B------:R-:W-:Y:S01]  /*92e0*/  @!P1 IMAD.IADD R10, R10, 0x1, -R2 ;  /* 0x000000010a0a9824 */ /* 0x000fe200078e0a02 */
[----:B------:R-:W-:Y:S01]  /*92f0*/  IABS R19, R4 ;  /* 0x0000000400137213 */ /* 0x000fe20000000000 */
[----:B------:R-:W-:Y:S02]  /*9300*/  IMAD R8, R2, R9, R8 ;  /* 0x0000000902087224 */ /* 0x000fe400078e0208 */
[----:B-1----:R-:W-:-:S02]  /*9310*/  IMAD.MOV.U32 R3, RZ, RZ, R16 ;  /* 0x000000ffff037224 */ /* 0x002fc400078e0010 */
[----:B------:R-:W-:Y:S01]  /*9320*/  @!P2 IMAD.MOV R13, RZ, RZ, -R13 ;  /* 0x000000ffff0da224 */ /* 0x000fe200078e0a0d */
[----:B------:R-:W-:Y:S01]  /*9330*/  ISETP.GT.U32.AND P1, PT, R2, R8, PT ;  /* 0x000000080200720c */ /* 0x000fe20003f24070 */
[----:B------:R-:W-:Y:S01]  /*9340*/  @!P0 IMAD.MOV R3, RZ, RZ, -R3 ;  /* 0x000000ffff038224 */ /* 0x000fe200078e0a03 */
[----:B------:R-:W-:Y:S01]  /*9350*/  ISETP.GE.AND P0, PT, R4, RZ, PT ;  /* 0x000000ff0400720c */ /* 0x000fe20003f06270 */
[----:B------:R-:W-:Y:S01]  /*9360*/  IMAD.HI.U32 R4, R14, R19, RZ ;  /* 0x000000130e047227 */ /* 0x000fe200078e00ff */
[----:B------:R0:W-:Y:S01]  /*9370*/  STL [R1+0x23c], R13 ;  /* 0x00023c0d01007387 */ /* 0x0001e20000100800 */
[----:B------:R-:W-:Y:S02]  /*9380*/  ISETP.GE.AND P2, PT, R0, RZ, PT ;  /* 0x000000ff0000720c */ /* 0x000fe40003f46270 */
[----:B------:R-:W-:Y:S01]  /*9390*/  @!P4 IMAD.IADD R15, R15, 0x1, -R2 ;  /* 0x000000010f0fc824 */ /* 0x000fe200078e0a02 */
[----:B------:R-:W-:Y:S01]  /*93a0*/  ISETP.GT.U32.AND P4, PT, R2, R5, PT ;  /* 0x000000050200720c */ /* 0x000fe20003f84070 */
[----:B------:R-:W-:Y:S01]  /*93b0*/  VIADD R7, R11, 0xa0 ;  /* 0x000000a00b077836 */ /* 0x000fe20000000000 */
[----:B------:R1:W-:Y:S01]  /*93c0*/  STL [R1+0x240], R3 ;  /* 0x0002400301007387 */ /* 0x0003e20000100800 */
[----:B------:R-:W-:-:S02]  /*93d0*/  IMAD.MOV R4, RZ, RZ, -R4 ;  /* 0x000000ffff047224 */ /* 0x000fc400078e0a04 */
[----:B------:R-:W-:Y:S01]  /*93e0*/  VIADD R0, R11, 0xa2 ;  /* 0x000000a20b007836 */ /* 0x000fe20000000000 */
[----:B------:R-:W-:Y:S01]  /*93f0*/  IABS R17, R7 ;  /* 0x0000000700117213 */ /* 0x000fe20000000000 */
[----:B------:R-:W-:Y:S02]  /*9400*/  IMAD R19, R2, R4, R19 ;  /* 0x0000000402137224 */ /* 0x000fe400078e0213 */
[----:B0-----:R-:W-:Y:S01]  /*9410*/  IMAD.MOV.U32 R13, RZ, RZ, R15 ;  /* 0x000000ffff0d7224 */ /* 0x001fe200078e000f */
[----:B------:R-:W-:Y:S01]  /*9420*/  IABS R6, R0 ;  /* 0x0000000000067213 */ /* 0x000fe20000000000 */
[----:B------:R-:W-:Y:S02]  /*9430*/  @!P1 IMAD.IADD R8, R8, 0x1, -R2 ;  /* 0x0000000108089824 */ /* 0x000fe400078e0a02 */
[----:B------:R-:W-:Y:S01]  /*9440*/  @!P6 IMAD.MOV R13, RZ, RZ, -R13 ;  /* 0x000000ffff0de224 */ /* 0x000fe200078e0a0d */
[----:B------:R-:W-:Y:S01]  /*9450*/  ISETP.GT.U32.AND P6, PT, R2, R19, PT ;  /* 0x000000130200720c */ /* 0x000fe20003fc4070 */
[----:B------:R-:W-:Y:S01]  /*9460*/  IMAD.HI.U32 R4, R14, R17, RZ ;  /* 0x000000110e047227 */ /* 0x000fe200078e00ff */
[----:B------:R-:W-:-:S02]  /*9470*/  ISETP.GT.U32.AND P1, PT, R2, R8, PT ;  /* 0x000000080200720c */ /* 0x000fc40003f24070 */
[----:B------:R-:W-:Y:S01]  /*9480*/  STL [R1+0x234], R13 ;  /* 0x0002340d01007387 */ /* 0x000fe20000100800 */
[----:B------:R-:W-:Y:S02]  /*9490*/  IMAD.MOV R4, RZ, RZ, -R4 ;  /* 0x000000ffff047224 */ /* 0x000fe400078e0a04 */
[----:B------:R-:W-:-:S04]  /*94a0*/  IMAD.HI.U32 R9, R14, R6, RZ ;  /* 0x000000060e097227 */ /* 0x000fc800078e00ff */
[----:B-1----:R-:W-:Y:S02]  /*94b0*/  IMAD.MOV.U32 R3, RZ, RZ, R10 ;  /* 0x000000ffff037224 */ /* 0x002fe400078e000a */
[----:B------:R-:W-:Y:S02]  /*94c0*/  IMAD R17, R2, R4, R17 ;  /* 0x0000000402117224 */ /* 0x000fe400078e0211 */
[----:B------:R-:W-:Y:S02]  /*94d0*/  IMAD.MOV R9, RZ, RZ, -R9 ;  /* 0x000000ffff097224 */ /* 0x000fe400078e0a09 */
[----:B------:R-:W-:Y:S02]  /*94e0*/  VIADD R4, R11, 0x9e ;  /* 0x0000009e0b047836 */ /* 0x000fe40000000000 */
[----:B------:R-:W-:Y:S01]  /*94f0*/  @!P3 IMAD.MOV R3, RZ, RZ, -R3 ;  /* 0x000000ffff03b224 */ /* 0x000fe200078e0a03 */
[----:B------:R-:W-:Y:S01]  /*9500*/  ISETP.GE.AND P3, PT, R0, RZ, PT ;  /* 0x000000ff0000720c */ /* 0x000fe20003f66270 */
[--C-:B------:R-:W-:Y:S01]  /*9510*/  @!P6 IMAD.IADD R19, R19, 0x1, -R2.reuse ;  /* 0x000000011313e824 */ /* 0x100fe200078e0a02 */
[----:B------:R-:W-:Y:S01]  /*9520*/  IABS R10, R4 ;  /* 0x00000004000a7213 */ /* 0x000fe20000000000 */
[----:B------:R-:W-:Y:S01]  /*9530*/  @!P4 IMAD.IADD R5, R5, 0x1, -R2 ;  /* 0x000000010505c824 */ /* 0x000fe200078e0a02 */
[----:B------:R0:W-:Y:S01]  /*9540*/  STL [R1+0x238], R3 ;  /* 0x0002380301007387 */ /* 0x0001e20000100800 */
[C---:B------:R-:W-:Y:S01]  /*9550*/  IMAD R0, R2.reuse, R9, R6 ;  /* 0x0000000902007224 */ /* 0x040fe200078e0206 */
[----:B------:R-:W-:Y:S01]  /*9560*/  ISETP.GT.U32.AND P6, PT, R2, R19, PT ;  /* 0x000000130200720c */ /* 0x000fe20003fc4070 */
[----:B------:R-:W-:Y:S01]  /*9570*/  @!P1 IMAD.IADD R8, R8, 0x1, -R2 ;  /* 0x0000000108089824 */ /* 0x000fe200078e0a02 */
[----:B------:R-:W-:Y:S01]  /*9580*/  ISETP.GT.U32.AND P4, PT, R2, R5, PT ;  /* 0x000000050200720c */ /* 0x000fe20003f84070 */
[----:B------:R-:W-:Y:S01]  /*9590*/  IMAD.HI.U32 R18, R14, R10, RZ ;  /* 0x0000000a0e127227 */ /* 0x000fe200078e00ff */
[----:B------:R-:W-:-:S03]  /*95a0*/  ISETP.GT.U32.AND P1, PT, R2, R0, PT ;  /* 0x000000000200720c */ /* 0x000fc60003f24070 */
[C---:B------:R-:W-:Y:S02]  /*95b0*/  VIADD R6, R11.reuse, 0x9c ;  /* 0x0000009c0b067836 */ /* 0x040fe40000000000 */
[----:B------:R-:W-:Y:S02]  /*95c0*/  IMAD.MOV R18, RZ, RZ, -R18 ;  /* 0x000000ffff127224 */ /* 0x000fe400078e0a12 */
[----:B------:R-:W-:Y:S01]  /*95d0*/  VIADD R16, R11, 0x96 ;  /* 0x000000960b107836 */ /* 0x000fe20000000000 */
[----:B------:R-:W-:Y:S01]  /*95e0*/  IABS R24, R6 ;  /* 0x0000000600187213 */ /* 0x000fe20000000000 */
[C---:B------:R-:W-:Y:S02]  /*95f0*/  IMAD R10, R2.reuse, R18, R10 ;  /* 0x00000012020a7224 */ /* 0x040fe400078e020a */
[--C-:B------:R-:W-:Y:S01]  /*9600*/  @!P6 IMAD.IADD R19, R19, 0x1, -R2.reuse ;  /* 0x000000011313e824 */ /* 0x100fe200078e0a02 */
[----:B------:R-:W-:Y:S01]  /*9610*/  ISETP.GT.U32.AND P6, PT, R2, R17, PT ;  /* 0x000000110200720c */ /* 0x000fe20003fc4070 */
[--C-:B------:R-:W-:Y:S01]  /*9620*/  @!P4 IMAD.IADD R5, R5, 0x1, -R2.reuse ;  /* 0x000000010505c824 */ /* 0x100fe200078e0a02 */
[----:B------:R-:W-:Y:S01]  /*9630*/  ISETP.GE.AND P4, PT, R7, RZ, PT ;  /* 0x000000ff0700720c */ /* 0x000fe20003f86270 */
[----:B------:R-:W-:Y:S01]  /*9640*/  @!P1 IMAD.IADD R0, R0, 0x1, -R2 ;  /* 0x0000000100009824 */ /* 0x000fe200078e0a02 */
[----:B------:R-:W-:Y:S01]  /*9650*/  ISETP.GT.U32.AND P1, PT, R2, R10, PT ;  /* 0x0000000a0200720c */ /* 0x000fe20003f24070 */
[----:B------:R-:W-:Y:S01]  /*9660*/  IMAD.HI.U32 R23, R14, R24, RZ ;  /* 0x000000180e177227 */ /* 0x000fe200078e00ff */
[----:B------:R-:W-:-:S03]  /*9670*/  IABS R15, R16 ;  /* 0x00000010000f7213 */ /* 0x000fc60000000000 */
[----:B0-----:R-:W-:Y:S02]  /*9680*/  IMAD.MOV.U32 R3, RZ, RZ, R5 ;  /* 0x000000ffff037224 */ /* 0x001fe400078e0005 */
[----:B------:R-:W-:Y:S02]  /*9690*/  IMAD.MOV R23, RZ, RZ, -R23 ;  /* 0x000000ffff177224 */ /* 0x000fe400078e0a17 */
[----:B------:R-:W-:Y:S02]  /*96a0*/  VIADD R7, R11, 0x98 ;  /* 0x000000980b077836 */ /* 0x000fe40000000000 */
[----:B------:R-:W-:Y:S01]  /*96b0*/  @!P5 IMAD.MOV R3, RZ, RZ, -R3 ;  /* 0x000000ffff03d224 */ /* 0x000fe200078e0a03 */
[C---:B------:R-:W-:Y:S01]  /*96c0*/  ISETP.GT.U32.AND P5, PT, R2.reuse, R0, PT ;  /* 0x000000000200720c */ /* 0x040fe20003fa4070 */
[----:B------:R-:W-:Y:S01]  /*96d0*/  IMAD R23, R2, R23, R24 ;  /* 0x0000001702177224 */ /* 0x000fe200078e0218 */
[----:B------:R-:W-:Y:S01]  /*96e0*/  IABS R9, R7 ;  /* 0x0000000700097213 */ /* 0x000fe20000000000 */
[--C-:B------:R-:W-:Y:S01]  /*96f0*/  @!P6 IMAD.IADD R17, R17, 0x1, -R2.reuse ;  /* 0x000000011111e824 */ /* 0x100fe200078e0a02 */
[----:B------:R0:W-:Y:S01]  /*9700*/  STL [R1+0x228], R3 ;  /* 0x0002280301007387 */ /* 0x0001e20000100800 */
[----:B------:R-:W-:Y:S01]  /*9710*/  @!P1 IMAD.IADD R10, R10, 0x1, -R2 ;  /* 0x000000010a0a9824 */ /* 0x000fe200078e0a02 */
[----:B------:R-:W-:Y:S01]  /*9720*/  ISETP.GT.U32.AND P6, PT, R2, R23, PT ;  /* 0x000000170200720c */ /* 0x000fe20003fc4070 */
[----:B------:R-:W-:Y:S01]  /*9730*/  IMAD.HI.U32 R20, R14, R9, RZ ;  /* 0x000000090e147227 */ /* 0x000fe200078e00ff */
[----:B------:R-:W-:-:S03]  /*9740*/  ISETP.GT.U32.AND P1, PT, R2, R17, PT ;  /* 0x000000110200720c */ /* 0x000fc60003f24070 */
[----:B------:R-:W-:-:S04]  /*9750*/  IMAD.HI.U32 R18, R14, R15, RZ ;  /* 0x0000000f0e127227 */ /* 0x000fc800078e00ff */
[----:B0-----:R-:W-:Y:S02]  /*9760*/  IMAD.MOV.U32 R3, RZ, RZ, R8 ;  /* 0x000000ffff037224 */ /* 0x001fe400078e0008 */
[----:B------:R-:W-:Y:S02]  /*9770*/  IMAD.MOV R25, RZ, RZ, -R25 ;  /* 0x000000ffff197224 */ /* 0x000fe400078e0a19 */
[----:B------:R-:W-:Y:S01]  /*9780*/  @!P2 IMAD.MOV R3, RZ, RZ, -R3 ;  /* 0x000000ffff03a224 */ /* 0x000fe200078e0a03 */
[C---:B------:R-:W-:Y:S01]  /*9790*/  ISETP.GT.U32.AND P2, PT, R2.reuse, R10, PT ;  /* 0x0000000a0200720c */ /* 0x040fe20003f44070 */
[----:B------:R-:W-:Y:S02]  /*97a0*/  IMAD.MOV R20, RZ, RZ, -R20 ;  /* 0x000000ffff147224 */ /* 0x000fe400078e0a14 */
[----:B------:R-:W-:Y:S01]  /*97b0*/  IMAD R22, R2, R25, R22 ;  /* 0x0000001902167224 */ /* 0x000fe200078e0216 */
[----:B------:R0:W-:Y:S01]  /*97c0*/  STL [R1+0x224], R3 ;  /* 0x0002240301007387 */ /* 0x0001e20000100800 */
[----:B------:R-:W-:-:S02]  /*97d0*/  IMAD.MOV R18, RZ, RZ, -R18 ;  /* 0x000000ffff127224 */ /* 0x000fc400078e0a12 */
[C---:B------:R-:W-:Y:S02]  /*97e0*/  IMAD R20, R2.reuse, R20, R9 ;  /* 0x0000001402147224 */ /* 0x040fe400078e0209 */
[--C-:B------:R-:W-:Y:S02]  /*97f0*/  @!P6 IMAD.IADD R23, R23, 0x1, -R2.reuse ;  /* 0x000000011717e824 */ /* 0x100fe400078e0a02 */
[----:B------:R-:W-:Y:S02]  /*9800*/  IMAD R9, R2, R18, R15 ;  /* 0x0000001202097224 */ /* 0x000fe400078e020f */
[--C-:B------:R-:W-:Y:S01]  /*9810*/  @!P5 IMAD.IADD R0, R0, 0x1, -R2.reuse ;  /* 0x000000010000d824 */ /* 0x100fe200078e0a02 */
[C---:B------:R-:W-:Y:S01]  /*9820*/  ISETP.GT.U32.AND P5, PT, R2.reuse, R20, PT ;  /* 0x000000140200720c */ /* 0x040fe20003fa4070 */
[----:B0-----:R-:W-:Y:S01]  /*9830*/  IMAD.MOV.U32 R3, RZ, RZ, R19 ;  /* 0x000000ffff037224 */ /* 0x001fe200078e0013 */
[----:B------:R-:W-:Y:S01]  /*9840*/  ISETP.GT.U32.AND P6, PT, R2, R23, PT ;  /* 0x000000170200720c */ /* 0x000fe20003fc4070 */
[----:B------:R-:W-:Y:S01]  /*9850*/  @!P2 IMAD.IADD R10, R10, 0x1, -R2 ;  /* 0x000000010a0aa824 */ /* 0x000fe200078e0a02 */
[C---:B------:R-:W-:Y:S01]  /*9860*/  ISETP.GT.U32.AND P2, PT, R2.reuse, R9, PT ;  /* 0x000000090200720c */ /* 0x040fe20003f44070 */
[----:B------:R-:W-:Y:S01]  /*9870*/  @!P0 IMAD.MOV R3, RZ, RZ, -R3 ;  /* 0x000000ffff038224 */ /* 0x000fe200078e0a03 */
[----:B------:R-:W-:Y:S01]  /*9880*/  ISETP.GT.U32.AND P0, PT, R2, R22, PT ;  /* 0x000000160200720c */ /* 0x000fe20003f04070 */
[----:B------:R-:W-:-:S02]  /*9890*/  VIADD R5, R11, 0x92 ;  /* 0x000000920b057836 */ /* 0x000fc40000000000 */
[----:B------:R-:W-:Y:S01]  /*98a0*/  VIADD R24, R11, 0x94 ;  /* 0x000000940b187836 */ /* 0x000fe20000000000 */
[----:B------:R0:W-:Y:S01]  /*98b0*/  STL [R1+0x21c], R3 ;  /* 0x00021c0301007387 */ /* 0x0001e20000100800 */
[--C-:B------:R-:W-:Y:S01]  /*98c0*/  @!P1 IMAD.IADD R17, R17, 0x1, -R2.reuse ;  /* 0x0000000111119824 */ /* 0x100fe200078e0a02 */
[----:B------:R-:W-:Y:S01]  /*98d0*/  IABS R8, R5 ;  /* 0x0000000500087213 */ /* 0x000fe20000000000 */
[----:B------:R-:W-:Y:S01]  /*98e0*/  @!P5 IMAD.IADD R20, R20, 0x1, -R2 ;  /* 0x000000011414d824 */ /* 0x000fe200078e0a02 */
[----:B------:R-:W-:Y:S01]  /*98f0*/  IABS R15, R24 ;  /* 0x00000018000f7213 */ /* 0x000fe20000000000 */
[----:B------:R-:W-:Y:S01]  /*9900*/  IMAD.MOV.U32 R13, RZ, RZ, R0 ;  /* 0x000000ffff0d7224 */ /* 0x000fe200078e0000 */
[----:B------:R-:W-:Y:S01]  /*9910*/  ISETP.GE.AND P1, PT, R4, RZ, PT ;  /* 0x000000ff0400720c */ /* 0x000fe20003f26270 */
[----:B------:R-:W-:Y:S01]  /*9920*/  IMAD.HI.U32 R4, R14, R8, RZ ;  /* 0x000000080e047227 */ /* 0x000fe200078e00ff */
[----:B------:R-:W-:-:S03]  /*9930*/  ISETP.GE.AND P5, PT, R7, RZ, PT ;  /* 0x000000ff0700720c */ /* 0x000fc60003fa6270 */
[----:B------:R-:W-:Y:S01]  /*9940*/  @!P0 IMAD.IADD R22, R22, 0x1, -R2 ;  /* 0x0000000116168824 */ /* 0x000fe200078e0a02 */
[----:B------:R-:W-:Y:S01]  /*9950*/  ISETP.GE.AND P0, PT, R21, RZ, PT ;  /* 0x000000ff1500720c */ /* 0x000fe20003f06270 */
[----:B0-----:R-:W-:Y:S02]  /*9960*/  IMAD.MOV.U32 R3, RZ, RZ, R17 ;  /* 0x000000ffff037224 */ /* 0x001fe400078e0011 */
[----:B------:R-:W-:-:S04]  /*9970*/  IMAD.HI.U32 R18, R14, R15, RZ ;  /* 0x0000000f0e127227 */ /* 0x000fc800078e00ff */
[--C-:B------:R-:W-:Y:S01]  /*9980*/  @!P6 IMAD.IADD R23, R23, 0x1, -R2.reuse ;  /* 0x000000011717e824 */ /* 0x100fe200078e0a02 */
[----:B------:R-:W-:Y:S01]  /*9990*/  ISETP.GE.AND P6, PT, R6, RZ, PT ;  /* 0x000000ff0600720c */ /* 0x000fe20003fc6270 */
[----:B------:R-:W-:Y:S01]  /*99a0*/  @!P2 IMAD.IADD R9, R9, 0x1, -R2 ;  /* 0x000000010909a824 */ /* 0x000fe200078e0a02 */
[C---:B------:R-:W-:Y:S01]  /*99b0*/  ISETP.GT.U32.AND P2, PT, R2.reuse, R22, PT ;  /* 0x000000160200720c */ /* 0x040fe20003f44070 */
[----:B------:R-:W-:Y:S01]  /*99c0*/  @!P4 IMAD.MOV R3, RZ, RZ, -R3 ;  /* 0x000000ffff03c224 */ /* 0x000fe200078e0a03 */
[C---:B------:R-:W-:Y:S01]  /*99d0*/  ISETP.GT.U32.AND P4, PT, R2.reuse, R20, PT ;  /* 0x000000140200720c */ /* 0x040fe20003f84070 */
[----:B------:R-:W-:Y:S02]  /*99e0*/  IMAD.MOV R4, RZ, RZ, -R4 ;  /* 0x000000ffff047224 */ /* 0x000fe400078e0a04 */
[----:B------:R-:W-:Y:S01]  /*99f0*/  @!P3 IMAD.MOV R13, RZ, RZ, -R13 ;  /* 0x000000ffff0db224 */ /* 0x000fe200078e0a0d */
[----:B------:R-:W-:Y:S01]  /*9a00*/  ISETP.GT.U32.AND P3, PT, R2, R9, PT ;  /* 0x000000090200720c */ /* 0x000fe20003f64070 */
[----:B------:R-:W-:-:S02]  /*9a10*/  IMAD.MOV R18, RZ, RZ, -R18 ;  /* 0x000000ffff127224 */ /* 0x000fc400078e0a12 */
[C---:B------:R-:W-:Y:S01]  /*9a20*/  IMAD R4, R2.reuse, R4, R8 ;  /* 0x0000000402047224 */ /* 0x040fe200078e0208 */
[----:B------:R-:W-:Y:S01]  /*9a30*/  STL [R1+0x19c], R13 ;  /* 0x00019c0d01007387 */ /* 0x000fe20000100800 */
[C---:B------:R-:W-:Y:S02]  /*9a40*/  IMAD R6, R2.reuse, R18, R15 ;  /* 0x0000001202067224 */ /* 0x040fe400078e020f */
[----:B------:R-:W-:Y:S01]  /*9a50*/  IMAD.MOV.U32 R8, RZ, RZ, R10 ;  /* 0x000000ffff087224 */ /* 0x000fe200078e000a */
[----:B------:R0:W-:Y:S01]  /*9a60*/  STL [R1+0x198], R3 ;  /* 0x0001980301007387 */ /* 0x0001e20000100800 */
[----:B------:R-:W-:Y:S02]  /*9a70*/  VIADD R0, R11, 0x90 ;  /* 0x000000900b007836 */ /* 0x000fe40000000000 */
[----:B------:R-:W-:Y:S01]  /*9a80*/  @!P1 IMAD.MOV R8, RZ, RZ, -R8 ;  /* 0x000000ffff089224 */ /* 0x000fe200078e0a08 */
[----:B------:R-:W-:Y:S01]  /*9a90*/  ISETP.GT.U32.AND P1, PT, R2, R6, PT ;  /* 0x000000060200720c */ /* 0x000fe20003f24070 */
[--C-:B------:R-:W-:Y:S01]  /*9aa0*/  @!P2 IMAD.IADD R22, R22, 0x1, -R2.reuse ;  /* 0x000000011616a824 */ /* 0x100fe200078e0a02 */
[----:B------:R-:W-:Y:S01]  /*9ab0*/  IABS R15, R0 ;  /* 0x00000000000f7213 */ /* 0x000fe20000000000 */
[--C-:B------:R-:W-:Y:S01]  /*9ac0*/  @!P4 IMAD.IADD R20, R20, 0x1, -R2.reuse ;  /* 0x000000011414c824 */ /* 0x100fe200078e0a02 */
[----:B------:R1:W-:Y:S01]  /*9ad0*/  STL [R1+0x194], R8 ;  /* 0x0001940801007387 */ /* 0x0003e20000100800 */
[----:B------:R-:W-:Y:S01]  /*9ae0*/  ISETP.GT.U32.AND P2, PT, R2, R4, PT ;  /* 0x000000040200720c */ /* 0x000fe20003f44070 */
[----:B0-----:R-:W-:Y:S01]  /*9af0*/  IMAD.MOV.U32 R3, RZ, RZ, R23 ;  /* 0x000000ffff037224 */ /* 0x001fe200078e0017 */
[----:B------:R-:W-:Y:S01]  /*9b00*/  ISETP.GE.AND P4, PT, R24, RZ, PT ;  /* 0x000000ff1800720c */ /* 0x000fe20003f86270 */
[----:B------:R-:W-:Y:S01]  /*9b10*/  @!P3 IMAD.IADD R9, R9, 0x1, -R2 ;  /* 0x000000010909b824 */ /* 0x000fe200078e0a02 */
[----:B------:R-:W-:Y:S01]  /*9b20*/  ISETP.GE.AND P3, PT, R5, RZ, PT ;  /* 0x000000ff0500720c */ /* 0x000fe20003f66270 */
[----:B------:R-:W-:Y:S01]  /*9b30*/  @!P6 IMAD.MOV R3, RZ, RZ, -R3 ;  /* 0x000000ffff03e224 */ /* 0x000fe200078e0a03 */
[----:B------:R-:W-:Y:S01]  /*9b40*/  ISETP.GE.AND P6, PT, R16, RZ, PT ;  /* 0x000000ff1000720c */ /* 0x000fe20003fc6270 */
[----:B------:R-:W-:-:S03]  /*9b50*/  IMAD.HI.U32 R5, R14, R15, RZ ;  /* 0x0000000f0e057227 */ /* 0x000fc600078e00ff */
[----:B------:R0:W-:Y:S01]  /*9b60*/  STL [R1+0x190], R3 ;  /* 0x0001900301007387 */ /* 0x0001e20000100800 */
[----:B-1----:R-:W-:Y:S02]  /*9b70*/  IMAD.MOV.U32 R8, RZ, RZ, R22 ;  /* 0x000000ffff087224 */ /* 0x002fe400078e0016 */
[----:B------:R-:W-:Y:S01]  /*9b80*/  @!P1 IMAD.IADD R6, R6, 0x1, -R2 ;  /* 0x0000000106069824 */ /* 0x000fe200078e0a02 */
[----:B------:R-:W-:Y:S01]  /*9b90*/  ISETP.GE.AND P1, PT, R0, RZ, PT ;  /* 0x000000ff0000720c */ /* 0x000fe20003f26270 */
[----:B------:R-:W-:Y:S02]  /*9ba0*/  @!P0 IMAD.MOV R8, RZ, RZ, -R8 ;  /* 0x000000ffff088224 */ /* 0x000fe400078e0a08 */
[----:B------:R-:W-:Y:S01]  /*9bb0*/  IMAD.MOV R5, RZ, RZ, -R5 ;  /* 0x000000ffff057224 */ /* 0x000fe200078e0a05 */
[----:B------:R-:W-:Y:S01]  /*9bc0*/  ISETP.GT.U32.AND P0, PT, R2, R6, PT ;  /* 0x000000060200720c */ /* 0x000fe20003f04070 */
[----:B------:R-:W-:Y:S01]  /*9bd0*/  VIADD R7, R11, 0x8e ;  /* 0x0000008e0b077836 */ /* 0x000fe20000000000 */
[----:B------:R-:W-:Y:S01]  /*9be0*/  STL [R1+0x30], R8 ;  /* 0x0000300801007387 */ /* 0x000fe20000100800 */
[----:B0-----:R-:W-:-:S02]  /*9bf0*/  IMAD.MOV.U32 R3, RZ, RZ, R20 ;  /* 0x000000ffff037224 */ /* 0x001fc400078e0014 */
[----:B------:R-:W-:Y:S01]  /*9c00*/  IMAD R15, R2, R5, R15 ;  /* 0x00000005020f7224 */ /* 0x000fe200078e020f */
[----:B------:R-:W-:Y:S01]  /*9c10*/  IABS R19, R7 ;  /* 0x0000000700137213 */ /* 0x000fe20000000000 */
[----:B------:R-:W-:Y:S02]  /*9c20*/  @!P5 IMAD.MOV R3, RZ, RZ, -R3 ;  /* 0x000000ffff03d224 */ /* 0x000fe400078e0a03 */
[----:B------:R-:W-:Y:S01]  /*9c30*/  @!P2 IMAD.IADD R4, R4, 0x1, -R2 ;  /* 0x000000010404a824 */ /* 0x000fe200078e0a02 */
[----:B------:R-:W-:Y:S01]  /*9c40*/  ISETP.GE.AND P2, PT, R7, RZ, PT ;  /* 0x000000ff0700720c */ /* 0x000fe20003f46270 */
[----:B------:R-:W-:Y:S01]  /*9c50*/  IMAD.HI.U32 R0, R14, R19, RZ ;  /* 0x000000130e007227 */ /* 0x000fe200078e00ff */
[----:B------:R0:W-:Y:S02]  /*9c60*/  STL [R1+0x2c], R3 ;  /* 0x00002c0301007387 */ /* 0x0001e40000100800 */
[----:B------:R-:W-:Y:S01]  /*9c70*/  ISETP.GT.U32.AND P5, PT, R2, R4, PT ;  /* 0x000000040200720c */ /* 0x000fe20003fa4070 */
[----:B------:R-:W-:-:S02]  /*9c80*/  IMAD.MOV R0, RZ, RZ, -R0 ;  /* 0x000000ffff007224 */ /* 0x000fc400078e0a00 */
[C---:B------:R-:W-:Y:S02]  /*9c90*/  VIADD R16, R11.reuse, 0x8c ;  /* 0x0000008c0b107836 */ /* 0x040fe40000000000 */
[--C-:B------:R-:W-:Y:S02]  /*9ca0*/  @!P0 IMAD.IADD R6, R6, 0x1, -R2.reuse ;  /* 0x0000000106068824 */ /* 0x100fe400078e0a02 */
[----:B------:R-:W-:Y:S01]  /*9cb0*/  IMAD R19, R2, R0, R19 ;  /* 0x0000000002137224 */ /* 0x000fe200078e0213 */
[----:B------:R-:W-:Y:S01]  /*9cc0*/  ISETP.GE.AND P0, PT, R16, RZ, PT ;  /* 0x000000ff1000720c */ /* 0x000fe20003f06270 */
[----:B0-----:R-:W-:Y:S01]  /*9cd0*/  IMAD.MOV.U32 R3, RZ, RZ, R9 ;  /* 0x000000ffff037224 */ /* 0x001fe200078e0009 */
[----:B------:R-:W-:Y:S01]  /*9ce0*/  IABS R16, R16 ;  /* 0x0000001000107213 */ /* 0x000fe20000000000 */
[----:B------:R-:W-:Y:S02]  /*9cf0*/  VIADD R5, R11, 0x8a ;  /* 0x0000008a0b057836 */ /* 0x000fe40000000000 */
[----:B------:R-:W-:Y:S01]  /*9d00*/  @!P6 IMAD.MOV R3, RZ, RZ, -R3 ;  /* 0x000000ffff03e224 */ /* 0x000fe200078e0a03 */
[----:B------:R-:W-:Y:S01]  /*9d10*/  ISETP.GT.U32.AND P6, PT, R2, R15, PT ;  /* 0x0000000f0200720c */ /* 0x000fe20003fc4070 */
[----:B------:R-:W-:Y:S01]  /*9d20*/  @!P5 IMAD.IADD R4, R4, 0x1, -R2 ;  /* 0x000000010404d824 */ /* 0x000fe200078e0a02 */
[----:B------:R-:W-:Y:S01]  /*9d30*/  ISETP.GT.U32.AND P5, PT, R2, R19, PT ;  /* 0x000000130200720c */ /* 0x000fe20003fa4070 */
[----:B------:R-:W-:Y:S01]  /*9d40*/  IMAD.HI.U32 R7, R14, R16, RZ ;  /* 0x000000100e077227 */ /* 0x000fe200078e00ff */
[----:B------:R0:W-:Y:S01]  /*9d50*/  STL [R1+0x28], R3 ;  /* 0x0000280301007387 */ /* 0x0001e20000100800 */
[----:B------:R-:W-:-:S02]  /*9d60*/  IABS R8, R5 ;  /* 0x0000000500087213 */ /* 0x000fc40000000000 */
[----:B------:R-:W-:Y:S02]  /*9d70*/  IMAD.MOV R7, RZ, RZ, -R7 ;  /* 0x000000ffff077224 */ /* 0x000fe400078e0a07 */
[----:B------:R-:W-:Y:S02]  /*9d80*/  VIADD R0, R11, 0x88 ;  /* 0x000000880b007836 */ /* 0x000fe40000000000 */
[----:B------:R-:W-:Y:S02]  /*9d90*/  IMAD R16, R2, R7, R16 ;  /* 0x0000000702107224 */ /* 0x000fe400078e0210 */
[----:B------:R-:W-:Y:S01]  /*9da0*/  @!P6 IMAD.IADD R15, R15, 0x1, -R2 ;  /* 0x000000010f0fe824 */ /* 0x000fe200078e0a02 */
[----:B------:R-:W-:Y:S01]  /*9db0*/  IABS R9, R0 ;  /* 0x0000000000097213 */ /* 0x000fe20000000000 */
[----:B0-----:R-:W-:Y:S01]  /*9dc0*/  IMAD.MOV.U32 R3, RZ, RZ, R6 ;  /* 0x000000ffff037224 */ /* 0x001fe200078e0006 */
[----:B------:R-:W-:Y:S01]  /*9dd0*/  ISETP.GE.AND P6, PT, R5, RZ, PT ;  /* 0x000000ff0500720c */ /* 0x000fe20003fc6270 */
[----:B------:R-:W-:-:S02]  /*9de0*/  @!P5 IMAD.IADD R19, R19, 0x1, -R2 ;  /* 0x000000011313d824 */ /* 0x000fc400078e0a02 */
[----:B------:R-:W-:Y:S01]  /*9df0*/  @!P4 IMAD.MOV R3, RZ, RZ, -R3 ;  /* 0x000000ffff03c224 */ /* 0x000fe200078e0a03 */
[----:B------:R-:W-:Y:S01]  /*9e00*/  ISETP.GT.U32.AND P4, PT, R2, R15, PT ;  /* 0x0000000f0200720c */ /* 0x000fe20003f84070 */
[----:B------:R-:W-:Y:S01]  /*9e10*/  IMAD.HI.U32 R6, R14, R8, RZ ;  /* 0x000000080e067227 */ /* 0x000fe200078e00ff */
[----:B------:R-:W-:Y:S02]  /*9e20*/  ISETP.GT.U32.AND P5, PT, R2, R19, PT ;  /* 0x000000130200720c */ /* 0x000fe40003fa4070 */
[----:B------:R0:W-:Y:S01]  /*9e30*/  STL [R1+0x20], R3 ;  /* 0x0000200301007387 */ /* 0x0001e20000100800 */
[----:B------:R-:W-:-:S04]  /*9e40*/  IMAD.HI.U32 R5, R14, R9, RZ ;  /* 0x000000090e057227 */ /* 0x000fc800078e00ff */
[----:B------:R-:W-:Y:S02]  /*9e50*/  IMAD.MOV R6, RZ, RZ, -R6 ;  /* 0x000000ffff067224 */ /* 0x000fe400078e0a06 */
[----:B------:R-:W-:Y:S02]  /*9e60*/  IMAD.MOV R5, RZ, RZ, -R5 ;  /* 0x000000ffff057224 */ /* 0x000fe400078e0a05 */
[----:B------:R-:W-:Y:S01]  /*9e70*/  @!P4 IMAD.IADD R15, R15, 0x1, -R2 ;  /* 0x000000010f0fc824 */ /* 0x000fe200078e0a02 */
[C---:B------:R-:W-:Y:S01]  /*9e80*/  ISETP.GT.U32.AND P4, PT, R2.reuse, R16, PT ;  /* 0x000000100200720c */ /* 0x040fe20003f84070 */
[----:B0-----:R-:W-:Y:S02]  /*9e90*/  IMAD.MOV.U32 R3, RZ, RZ, R4 ;  /* 0x000000ffff037224 */ /* 0x001fe400078e0004 */
[----:B------:R-:W-:Y:S02]  /*9ea0*/  IMAD R8, R2, R6, R8 ;  /* 0x0000000602087224 */ /* 0x000fe400078e0208 */
[----:B------:R-:W-:Y:S01]  /*9eb0*/  @!P3 IMAD.MOV R3, RZ, RZ, -R3 ;  /* 0x000000ffff03b224 */ /* 0x000fe200078e0a03 */
[----:B------:R-:W-:Y:S01]  /*9ec0*/  ISETP.GE.AND P3, PT, R0, RZ, PT ;  /* 0x000000ff0000720c */ /* 0x000fe20003f66270 */
[----:B------:R-:W-:-:S02]  /*9ed0*/  VIADD R0, R11, 0x86 ;  /* 0x000000860b007836 */ /* 0x000fc40000000000 */
[----:B------:R-:W-:Y:S01]  /*9ee0*/  IMAD R9, R2, R5, R9 ;  /* 0x0000000502097224 */ /* 0x000fe200078e0209 */
[----:B------:R0:W-:Y:S01]  /*9ef0*/  STL [R1+0x110], R3 ;  /* 0x0001100301007387 */ /* 0x0001e20000100800 */
[--C-:B------:R-:W-:Y:S01]  /*9f00*/  @!P5 IMAD.IADD R19, R19, 0x1, -R2.reuse ;  /* 0x000000011313d824 */ /* 0x100fe200078e0a02 */
[----:B------:R-:W-:Y:S01]  /*9f10*/  IABS R6, R0 ;  /* 0x0000000000067213 */ /* 0x000fe20000000000 */
[----:B------:R-:W-:Y:S01]  /*9f20*/  @!P4 IMAD.IADD R16, R16, 0x1, -R2 ;  /* 0x000000011010c824 */ /* 0x000fe200078e0a02 */
[C---:B------:R-:W-:Y:S01]  /*9f30*/  ISETP.GT.U32.AND P5, PT, R2.reuse, R8, PT ;  /* 0x000000080200720c */ /* 0x040fe20003fa4070 */
[C---:B------:R-:W-:Y:S01]  /*9f40*/  VIADD R7, R11.reuse, 0x82 ;  /* 0x000000820b077836 */ /* 0x040fe20000000000 */
[----:B------:R-:W-:Y:S01]  /*9f50*/  ISETP.GT.U32.AND P4, PT, R2, R9, PT ;  /* 0x000000090200720c */ /* 0x000fe20003f84070 */
[C---:B------:R-:W-:Y:S02]  /*9f60*/  VIADD R10, R11.reuse, 0x84 ;  /* 0x000000840b0a7836 */ /* 0x040fe40000000000 */
[----:B------:R-:W-:Y:S01]  /*9f70*/  VIADD R4, R11, 0x80 ;  /* 0x000000800b047836 */ /* 0x000fe20000000000 */
[----:B------:R-:W-:Y:S01]  /*9f80*/  IABS R17, R7 ;  /* 0x0000000700117213 */ /* 0x000fe20000000000 */
[----:B0-----:R-:W-:Y:S01]  /*9f90*/  IMAD.MOV.U32 R3, RZ, RZ, R15 ;  /* 0x000000ffff037224 */ /* 0x001fe200078e000f */
[----:B------:R-:W-:Y:S01]  /*9fa0*/  IABS R18, R10 ;  /* 0x0000000a00127213 */ /* 0x000fe20000000000 */
[----:B------:R-:W-:Y:S01]  /*9fb0*/  IMAD.HI.U32 R15, R14, R6, RZ ;  /* 0x000000060e0f7227 */ /* 0x000fe200078e00ff */
[----:B------:R-:W-:-:S03]  /*9fc0*/  IABS R5, R4 ;  /* 0x0000000400057213 */ /* 0x000fc60000000000 */
[----:B------:R-:W-:Y:S01]  /*9fd0*/  @!P1 IMAD.MOV R3, RZ, RZ, -R3 ;  /* 0x000000ffff039224 */ /* 0x000fe200078e0a03 */
[----:B------:R-:W-:Y:S01]  /*9fe0*/  ISETP.GT.U32.AND P1, PT, R2, R16, PT ;  /* 0x000000100200720c */ /* 0x000fe20003f24070 */
[----:B------:R-:W-:Y:S02]  /*9ff0*/  IMAD.MOV R15, RZ, RZ, -R15 ;  /* 0x000000ffff0f7224 */ /* 0x000fe400078e0a0f */
[--C-:B------:R-:W-:Y:S01]  /*a000*/  @!P5 IMAD.IADD R8, R8, 0x1, -R2.reuse ;  /* 0x000000010808d824 */ /* 0x100fe200078e0a02 */
[----:B------:R0:W-:Y:S01]  /*a010*/  STL [R1+0x18c], R3 ;  /* 0x00018c0301007387 */ /* 0x0001e20000100800 */
[----:B------:R-:W-:Y:S02]  /*a020*/  @!P4 IMAD.IADD R9, R9, 0x1, -R2 ;  /* 0x000000010909c824 */ /* 0x000fe400078e0a02 */
[C---:B------:R-:W-:Y:S01]  /*a030*/  VIADD R23, R11.reuse, 0x26 ;  /* 0x000000260b177836 */ /* 0x040fe20000000000 */
[C---:B------:R-:W-:Y:S01]  /*a040*/  ISETP.GT.U32.AND P5, PT, R2.reuse, R8, PT ;  /* 0x000000080200720c */ /* 0x040fe20003fa4070 */
[----:B------:R-:W-:Y:S01]  /*a050*/  VIADD R24, R11, 0x1c ;  /* 0x0000001c0b187836 */ /* 0x000fe20000000000 */
[----:B------:R-:W-:-:S03]  /*a060*/  ISETP.GT.U32.AND P4, PT, R2, R9, PT ;  /* 0x000000090200720c */ /* 0x000fc60003f84070 */
[----:B------:R-:W-:Y:S02]  /*a070*/  @!P1 IMAD.IADD R16, R16, 0x1, -R2 ;  /* 0x0000000110109824 */ /* 0x000fe400078e0a02 */
[----:B0-----:R-:W-:Y:S02]  /*a080*/  IMAD.MOV.U32 R3, RZ, RZ, R19 ;  /* 0x000000ffff037224 */ /* 0x001fe400078e0013 */
[----:B------:R-:W-:-:S04]  /*a090*/  IMAD.HI.U32 R19, R14, R18, RZ ;  /* 0x000000120e137227 */ /* 0x000fc800078e00ff */
[----:B------:R-:W-:Y:S01]  /*a0a0*/  @!P2 IMAD.MOV R3, RZ, RZ, -R3 ;  /* 0x000000ffff03a224 */ /* 0x000fe200078e0a03 */
[----:B------:R-:W-:Y:S01]  /*a0b0*/  ISETP.GE.AND P2, PT, R0, RZ, PT ;  /* 0x000000ff0000720c */ /* 0x000fe20003f46270 */
[----:B------:R-:W-:Y:S02]  /*a0c0*/  IMAD R0, R2, R15, R6 ;  /* 0x0000000f02007224 */ /* 0x000fe400078e0206 */
[----:B------:R-:W-:Y:S01]  /*a0d0*/  IMAD.HI.U32 R6, R14, R17, RZ ;  /* 0x000000110e067227 */ /* 0x000fe200078e00ff */
[----:B------:R0:W-:Y:S02]  /*a0e0*/  STL [R1+0x188], R3 ;  /* 0x0001880301007387 */ /* 0x0001e40000100800 */
[----:B------:R-:W-:Y:S01]  /*a0f0*/  ISETP.GT.U32.AND P1, PT, R2, R0, PT ;  /* 0x000000000200720c */ /* 0x000fe20003f24070 */
[----:B------:R-:W-:Y:S02]  /*a100*/  IMAD.MOV R6, RZ, RZ, -R6 ;  /* 0x000000ffff067224 */ /* 0x000fe400078e0a06 */
[----:B------:R-:W-:-:S04]  /*a110*/  IMAD.HI.U32 R15, R14, R5, RZ ;  /* 0x000000050e0f7227 */ /* 0x000fc800078e00ff */
[----:B------:R-:W-:Y:S02]  /*a120*/  IMAD.MOV R19, RZ, RZ, -R19 ;  /* 0x000000ffff137224 */ /* 0x000fe400078e0a13 */
[----:B0-----:R-:W-:Y:S02]  /*a130*/  IMAD.MOV.U32 R3, RZ, RZ, R16 ;  /* 0x000000ffff037224 */ /* 0x001fe400078e0010 */
[--C-:B------:R-:W-:Y:S01]  /*a140*/  @!P5 IMAD.IADD R8, R8, 0x1, -R2.reuse ;  /* 0x000000010808d824 */ /* 0x100fe200078e0a02 */
[----:B------:R-:W-:Y:S01]  /*a150*/  ISETP.GE.AND P5, PT, R10, RZ, PT ;  /* 0x000000ff0a00720c */ /* 0x000fe20003fa6270 */
[----:B------:R-:W-:Y:S02]  /*a160*/  @!P1 IMAD.IADD R0, R0, 0x1, -R2 ;  /* 0x0000000100009824 */ /* 0x000fe400078e0a02 */
[C---:B------:R-:W-:Y:S02]  /*a170*/  IMAD R17, R2.reuse, R6, R17 ;  /* 0x0000000602117224 */ /* 0x040fe400078e0211 */
[----:B------:R-:W-:Y:S01]  /*a180*/  @!P0 IMAD.MOV R3, RZ, RZ, -R3 ;  /* 0x000000ffff038224 */ /* 0x000fe200078e0a03 */
[----:B------:R-:W-:Y:S01]  /*a190*/  ISETP.GT.U32.AND P1, PT, R2, R0, PT ;  /* 0x000000000200720c */ /* 0x000fe20003f24070 */
[----:B------:R-:W-:-:S02]  /*a1a0*/  IMAD.MOV R15, RZ, RZ, -R15 ;  /* 0x000000ffff0f7224 */ /* 0x000fc400078e0a0f */
[----:B------:R-:W-:Y:S01]  /*a1b0*/  VIADD R6, R11, 0x7e ;  /* 0x0000007e0b067836 */ /* 0x000fe20000000000 */
[----:B------:R0:W-:Y:S01]  /*a1c0*/  STL [R1+0x13c], R3 ;  /* 0x00013c0301007387 */ /* 0x0001e20000100800 */
[C---:B------:R-:W-:Y:S02]  /*a1d0*/  IMAD R10, R2.reuse, R19, R18 ;  /* 0x00000013020a7224 */ /* 0x040fe400078e0212 */
[----:B------:R-:W-:Y:S01]  /*a1e0*/  @!P4 IMAD.IADD R9, R9, 0x1, -R2 ;  /* 0x000000010909c824 */ /* 0x000fe200078e0a02 */
[C---:B------:R-:W-:Y:S01]  /*a1f0*/  ISETP.GT.U32.AND P4, PT, R2.reuse, R17, PT ;  /* 0x000000110200720c */ /* 0x040fe20003f84070 */
[C---:B------:R-:W-:Y:S01]  /*a200*/  IMAD R5, R2.reuse, R15, R5 ;  /* 0x0000000f02057224 */ /* 0x040fe200078e0205 */
[----:B------:R-:W-:Y:S01]  /*a210*/  IABS R15, R6 ;  /* 0x00000006000f7213 */ /* 0x000fe20000000000 */
[----:B------:R-:W-:Y:S01]  /*a220*/  IMAD.MOV.U32 R13, RZ, RZ, R8 ;  /* 0x000000ffff0d7224 */ /* 0x000fe200078e0008 */
[----:B------:R-:W-:Y:S01]  /*a230*/  ISETP.GT.U32.AND P0, PT, R2, R10, PT ;  /* 0x0000000a0200720c */ /* 0x000fe20003f04070 */
[----:B------:R-:W-:Y:S01]  /*a240*/  @!P1 IMAD.IADD R0, R0, 0x1, -R2 ;  /* 0x0000000100009824 */ /* 0x000fe200078e0a02 */
[----:B------:R-:W-:Y:S01]  /*a250*/  ISETP.GE.AND P1, PT, R4, RZ, PT ;  /* 0x000000ff0400720c */ /* 0x000fe20003f26270 */
[----:B0-----:R-:W-:-:S02]  /*a260*/  IMAD.MOV.U32 R3, RZ, RZ, R9 ;  /* 0x000000ffff037224 */ /* 0x001fc400078e0009 */
[----:B------:R-:W-:Y:S02]  /*a270*/  IMAD.MOV.U32 R8, RZ, RZ, R15 ;  /* 0x000000ffff087224 */ /* 0x000fe400078e000f */
[----:B------:R-:W-:Y:S01]  /*a280*/  @!P3 IMAD.MOV R3, RZ, RZ, -R3 ;  /* 0x000000ffff03b224 */ /* 0x000fe200078e0a03 */
[----:B------:R-:W-:Y:S01]  /*a290*/  ISETP.GT.U32.AND P3, PT, R2, R5, PT ;  /* 0x000000050200720c */ /* 0x000fe20003f64070 */
[----:B------:R-:W-:Y:S02]  /*a2a0*/  VIADD R15, R11, 0x7c ;  /* 0x0000007c0b0f7836 */ /* 0x000fe40000000000 */
[--C-:B------:R-:W-:Y:S02]  /*a2b0*/  @!P4 IMAD.IADD R17, R17, 0x1, -R2.reuse ;  /* 0x000000011111c824 */ /* 0x100fe400078e0a02 */
[----:B------:R-:W-:Y:S01]  /*a2c0*/  @!P0 IMAD.IADD R10, R10, 0x1, -R2 ;  /* 0x000000010a0a8824 */ /* 0x000fe200078e0a02 */
[----:B------:R-:W-:Y:S01]  /*a2d0*/  IABS R4, R15 ;  /* 0x0000000f00047213 */ /* 0x000fe20000000000 */
[----:B------:R-:W-:Y:S01]  /*a2e0*/  @!P6 IMAD.MOV R13, RZ, RZ, -R13 ;  /* 0x000000ffff0de224 */ /* 0x000fe200078e0a0d */
[----:B------:R-:W-:-:S02]  /*a2f0*/  ISETP.GE.AND P0, PT, R6, RZ, PT ;  /* 0x000000ff0600720c */ /* 0x000fc40003f06270 */
[----:B------:R-:W-:Y:S01]  /*a300*/  ISETP.GE.AND P6, PT, R7, RZ, PT ;  /* 0x000000ff0700720c */ /* 0x000fe20003fc6270 */
[----:B------:R-:W-:Y:S01]  /*a310*/  IMAD.MOV.U32 R6, RZ, RZ, R4 ;  /* 0x000000ffff067224 */ /* 0x000fe200078e0004 */
[C---:B------:R-:W-:Y:S01]  /*a320*/  ISETP.GT.U32.AND P4, PT, R2.reuse, R10, PT ;  /* 0x0000000a0200720c */ /* 0x040fe20003f84070 */
[----:B------:R-:W-:Y:S01]  /*a330*/  @!P3 IMAD.IADD R5, R5, 0x1, -R2 ;  /* 0x000000010505b824 */ /* 0x000fe200078e0a02 */
[----:B------:R-:W-:Y:S01]  /*a340*/  ISETP.GT.U32.AND P3, PT, R2, R17, PT ;  /* 0x000000110200720c */ /* 0x000fe20003f64070 */
[C---:B------:R-:W-:Y:S01]  /*a350*/  IMAD.HI.U32 R9, R14.reuse, R6, RZ ;  /* 0x000000060e097227 */ /* 0x040fe200078e00ff */
[----:B------:R-:W-:Y:S03]  /*a360*/  STL [R1+0x144], R13 ;  /* 0x0001440d01007387 */ /* 0x000fe60000100800 */
[----:B------:R-:W-:Y:S01]  /*a370*/  IMAD.HI.U32 R7, R14, R8, RZ ;  /* 0x000000080e077227 */ /* 0x000fe200078e00ff */
[----:B------:R0:W-:Y:S03]  /*a380*/  STL [R1+0x148], R3 ;  /* 0x0001480301007387 */ /* 0x0001e60000100800 */
[----:B------:R-:W-:-:S02]  /*a390*/  IMAD.MOV R9, RZ, RZ, -R9 ;  /* 0x000000ffff097224 */ /* 0x000fc400078e0a09 */
[----:B------:R-:W-:Y:S02]  /*a3a0*/  IMAD.MOV R7, RZ, RZ, -R7 ;  /* 0x000000ffff077224 */ /* 0x000fe400078e0a07 */
[C---:B------:R-:W-:Y:S02]  /*a3b0*/  IMAD R6, R2.reuse, R9, R6 ;  /* 0x0000000902067224 */ /* 0x040fe400078e0206 */
[C---:B------:R-:W-:Y:S02]  /*a3c0*/  IMAD R8, R2.reuse, R7, R8 ;  /* 0x0000000702087224 */ /* 0x040fe400078e0208 */
[----:B0-----:R-:W-:Y:S02]  /*a3d0*/  IMAD.MOV.U32 R3, RZ, RZ, R0 ;  /* 0x000000ffff037224 */ /* 0x001fe400078e0000 */
[--C-:B------:R-:W-:Y:S01]  /*a3e0*/  @!P3 IMAD.IADD R17, R17, 0x1, -R2.reuse ;  /* 0x000000011111b824 */ /* 0x100fe200078e0a02 */
[C---:B------:R-:W-:Y:S01]  /*a3f0*/  ISETP.GT.U32.AND P3, PT, R2.reuse, R6, PT ;  /* 0x000000060200720c */ /* 0x040fe20003f64070 */
[----:B------:R-:W-:Y:S01]  /*a400*/  @!P2 IMAD.MOV R3, RZ, RZ, -R3 ;  /* 0x000000ffff03a224 */ /* 0x000fe200078e0a03 */
[----:B------:R-:W-:Y:S01]  /*a410*/  ISETP.GT.U32.AND P2, PT, R2, R5, PT ;  /* 0x000000050200720c */ /* 0x000fe20003f44070 */
[----:B------:R-:W-:Y:S01]  /*a420*/  @!P4 IMAD.IADD R10, R10, 0x1, -R2 ;  /* 0x000000010a0ac824 */ /* 0x000fe200078e0a02 */
[----:B------:R-:W-:Y:S01]  /*a430*/  ISETP.GT.U32.AND P4, PT, R2, R8, PT ;  /* 0x000000080200720c */ /* 0x000fe20003f84070 */
[C---:B------:R-:W-:Y:S01]  /*a440*/  VIADD R0, R11.reuse, 0x78 ;  /* 0x000000780b007836 */ /* 0x040fe20000000000 */
[----:B------:R0:W-:Y:S01]  /*a450*/  STL [R1+0x184], R3 ;  /* 0x0001840301007387 */ /* 0x0001e20000100800 */
[----:B------:R-:W-:-:S02]  /*a460*/  VIADD R7, R11, 0x76 ;  /* 0x000000760b077836 */ /* 0x000fc40000000000 */
[----:B------:R-:W-:Y:S01]  /*a470*/  VIADD R4, R11, 0x7a ;  /* 0x0000007a0b047836 */ /* 0x000fe20000000000 */
[----:B------:R-:W-:Y:S01]  /*a480*/  IABS R9, R0 ;  /* 0x0000000000097213 */ /* 0x000fe20000000000 */
[----:B------:R-:W-:Y:S01]  /*a490*/  IMAD.MOV.U32 R13, RZ, RZ, R17 ;  /* 0x000000ffff0d7224 */ /* 0x000fe200078e0011 */
[----:B------:R-:W-:Y:S01]  /*a4a0*/  IABS R18, R7 ;  /* 0x0000000700127213 */ /* 0x000fe20000000000 */
[--C-:B------:R-:W-:Y:S01]  /*a4b0*/  @!P3 IMAD.IADD R6, R6, 0x1, -R2.reuse ;  /* 0x000000010606b824 */ /* 0x100fe200078e0a02 */
[----:B------:R-:W-:Y:S01]  /*a4c0*/  IABS R16, R4 ;  /* 0x0000000400107213 */ /* 0x000fe20000000000 */
[----:B------:R-:W-:Y:S01]  /*a4d0*/  @!P2 IMAD.IADD R5, R5, 0x1, -R2 ;  /* 0x000000010505a824 */ /* 0x000fe200078e0a02 */
[----:B------:R-:W-:Y:S01]  /*a4e0*/  ISETP.GE.AND P2, PT, R15, RZ, PT ;  /* 0x000000ff0f00720c */ /* 0x000fe20003f46270 */
[----:B0-----:R-:W-:Y:S01]  /*a4f0*/  IMAD.MOV.U32 R3, RZ, RZ, R10 ;  /* 0x000000ffff037224 */ /* 0x001fe200078e000a */
[----:B------:R-:W-:Y:S01]  /*a500*/  ISETP.GT.U32.AND P3, PT, R2, R6, PT ;  /* 0x000000060200720c */ /* 0x000fe20003f64070 */
[----:B------:R-:W-:-:S02]  /*a510*/  IMAD.MOV.U32 R15, RZ, RZ, R18 ;  /* 0x000000ffff0f7224 */ /* 0x000fc400078e0012 */
[----:B------:R-:W-:-:S04]  /*a520*/  IMAD.HI.U32 R19, R14, R9, RZ ;  /* 0x000000090e137227 */ /* 0x000fc800078e00ff */
[----:B------:R-:W-:-:S04]  /*a530*/  IMAD.HI.U32 R18, R14, R16, RZ ;  /* 0x000000100e127227 */ /* 0x000fc800078e00ff */
[----:B------:R-:W-:Y:S01]  /*a540*/  @!P4 IMAD.IADD R8, R8, 0x1, -R2 ;  /* 0x000000010808c824 */ /* 0x000fe200078e0a02 */
[----:B------:R-:W-:Y:S01]  /*a550*/  ISETP.GE.AND P4, PT, R4, RZ, PT ;  /* 0x000000ff0400720c */ /* 0x000fe20003f86270 */
[----:B------:R-:W-:Y:S02]  /*a560*/  @!P5 IMAD.MOV R3, RZ, RZ, -R3 ;  /* 0x000000ffff03d224 */ /* 0x000fe400078e0a03 */
[----:B------:R-:W-:Y:S01]  /*a570*/  IMAD.HI.U32 R4, R14, R15, RZ ;  /* 0x0000000f0e047227 */ /* 0x000fe200078e00ff */
[----:B------:R-:W-:Y:S02]  /*a580*/  ISETP.GT.U32.AND P5, PT, R2, R8, PT ;  /* 0x000000080200720c */ /* 0x000fe40003fa4070 */
[----:B------:R0:W-:Y:S01]  /*a590*/  STL [R1+0x140], R3 ;  /* 0x0001400301007387 */ /* 0x0001e20000100800 */
[----:B------:R-:W-:Y:S02]  /*a5a0*/  IMAD.MOV R10, RZ, RZ, -R19 ;  /* 0x000000ffff0a7224 */ /* 0x000fe400078e0a13 */
[----:B------:R-:W-:-:S02]  /*a5b0*/  IMAD.MOV R18, RZ, RZ, -R18 ;  /* 0x000000ffff127224 */ /* 0x000fc400078e0a12 */
[----:B------:R-:W-:Y:S02]  /*a5c0*/  IMAD.MOV R4, RZ, RZ, -R4 ;  /* 0x000000ffff047224 */ /* 0x000fe400078e0a04 */
[C---:B------:R-:W-:Y:S02]  /*a5d0*/  IMAD R9, R2.reuse, R10, R9 ;  /* 0x0000000a02097224 */ /* 0x040fe400078e0209 */
[C---:B------:R-:W-:Y:S02]  /*a5e0*/  IMAD R16, R2.reuse, R18, R16 ;  /* 0x0000001202107224 */ /* 0x040fe400078e0210 */
[----:B0-----:R-:W-:Y:S02]  /*a5f0*/  IMAD.MOV.U32 R3, RZ, RZ, R5 ;  /* 0x000000ffff037224 */ /* 0x001fe400078e0005 */
[C---:B------:R-:W-:Y:S02]  /*a600*/  IMAD R15, R2.reuse, R4, R15 ;  /* 0x00000004020f7224 */ /* 0x040fe400078e020f */
[----:B------:R-:W-:Y:S01]  /*a610*/  @!P1 IMAD.MOV R3, RZ, RZ, -R3 ;  /* 0x000000ffff039224 */ /* 0x000fe200078e0a03 */
[C---:B------:R-:W-:Y:S01]  /*a620*/  ISETP.GT.U32.AND P1, PT, R2.reuse, R9, PT ;  /* 0x000000090200720c */ /* 0x040fe20003f24070 */
[----:B------:R-:W-:Y:S01]  /*a630*/  @!P6 IMAD.MOV R13, RZ, RZ, -R13 ;  /* 0x000000ffff0de224 */ /* 0x000fe200078e0a0d */
[----:B------:R-:W-:Y:S01]  /*a640*/  ISETP.GT.U32.AND P6, PT, R2, R16, PT ;  /* 0x000000100200720c */ /* 0x000fe20003fc4070 */
[--C-:B------:R-:W-:Y:S01]  /*a650*/  @!P3 IMAD.IADD R6, R6, 0x1, -R2.reuse ;  /* 0x000000010606b824 */ /* 0x100fe200078e0a02 */
[----:B------:R-:W-:Y:S01]  /*a660*/  ISETP.GT.U32.AND P3, PT, R2, R15, PT ;  /* 0x0000000f0200720c */ /* 0x000fe20003f64070 */
[----:B------:R-:W-:Y:S01]  /*a670*/  @!P5 IMAD.IADD R8, R8, 0x1, -R2 ;  /* 0x000000010808d824 */ /* 0x000fe200078e0a02 */
[----:B------:R-:W-:Y:S01]  /*a680*/  ISETP.GE.AND P5, PT, R0, RZ, PT ;  /* 0x000000ff0000720c */ /* 0x000fe20003fa6270 */
[C---:B------:R-:W-:Y:S01]  /*a690*/  VIADD R0, R11.reuse, 0x72 ;  /* 0x000000720b007836 */ /* 0x040fe20000000000 */
[----:B------:R-:W-:Y:S01]  /*a6a0*/  STL [R1+0x130], R13 ;  /* 0x0001300d01007387 */ /* 0x000fe20000100800 */
[----:B------:R-:W-:-:S02]  /*a6b0*/  VIADD R18, R11, 0x74 ;  /* 0x000000740b127836 */ /* 0x000fc40000000000 */
[----:B------:R-:W-:Y:S01]  /*a6c0*/  VIADD R17, R11, 0x6e ;  /* 0x0000006e0b117836 */ /* 0x000fe20000000000 */
[----:B------:R-:W-:Y:S01]  /*a6d0*/  IABS R4, R0 ;  /* 0x0000000000047213 */ /* 0x000fe20000000000 */
[--C-:B------:R-:W-:Y:S01]  /*a6e0*/  @!P1 IMAD.IADD R9, R9, 0x1, -R2.reuse ;  /* 0x0000000109099824 */ /* 0x100fe200078e0a02 */
[----:B------:R-:W-:Y:S01]  /*a6f0*/  IABS R5, R18 ;  /* 0x0000001200057213 */ /* 0x000fe20000000000 */
[--C-:B------:R-:W-:Y:S01]  /*a700*/  @!P6 IMAD.IADD R16, R16, 0x1, -R2.reuse ;  /* 0x000000011010e824 */ /* 0x100fe200078e0a02 */
[----:B------:R0:W-:Y:S01]  /*a710*/  STL [R1+0x134], R3 ;  /* 0x0001340301007387 */ /* 0x0001e20000100800 */
[----:B------:R-:W-:Y:S01]  /*a720*/  @!P3 IMAD.IADD R15, R15, 0x1, -R2 ;  /* 0x000000010f0fb824 */ /* 0x000fe200078e0a02 */
[----:B------:R-:W-:Y:S01]  /*a730*/  ISETP.GT.U32.AND P3, PT, R2, R9, PT ;  /* 0x000000090200720c */ /* 0x000fe20003f64070 */
[----:B------:R-:W-:Y:S01]  /*a740*/  IMAD.HI.U32 R10, R14, R5, RZ ;  /* 0x000000050e0a7227 */ /* 0x000fe200078e00ff */
[----:B------:R-:W-:Y:S02]  /*a750*/  ISETP.GT.U32.AND P1, PT, R2, R16, PT ;  /* 0x000000100200720c */ /* 0x000fe40003f24070 */
[----:B------:R-:W-:Y:S01]  /*a760*/  ISETP.GE.AND P6, PT, R7, RZ, PT ;  /* 0x000000ff0700720c */ /* 0x000fe20003fc6270 */
[----:B------:R-:W-:-:S02]  /*a770*/  IMAD.MOV R10, RZ, RZ, -R10 ;  /* 0x000000ffff0a7224 */ /* 0x000fc400078e0a0a */
[----:B------:R-:W-:Y:S02]  /*a780*/  VIADD R7, R11, 0x70 ;  /* 0x000000700b077836 */ /* 0x000fe40000000000 */
[----:B0-----:R-:W-:Y:S02]  /*a790*/  IMAD.MOV.U32 R3, RZ, RZ, R8 ;  /* 0x000000ffff037224 */ /* 0x001fe400078e0008 */
[----:B------:R-:W-:Y:S01]  /*a7a0*/  IMAD.HI.U32 R8, R14, R4, RZ ;  /* 0x000000040e087227 */ /* 0x000fe200078e00ff */
[----:B------:R-:W-:-:S03]  /*a7b0*/  IABS R20, R7 ;  /* 0x0000000700147213 */ /* 0x000fc60000000000 */
[----:B------:R-:W-:Y:S02]  /*a7c0*/  IMAD.MOV R8, RZ, RZ, -R8 ;  /* 0x000000ffff087224 */ /* 0x000fe400078e0a08 */
[C---:B------:R-:W-:Y:S02]  /*a7d0*/  IMAD R5, R2.reuse, R10, R5 ;  /* 0x0000000a02057224 */ /* 0x040fe400078e0205 */
[----:B------:R-:W-:Y:S01]  /*a7e0*/  IMAD R4, R2, R8, R4 ;  /* 0x0000000802047224 */ /* 0x000fe200078e0204 */
[----:B------:R-:W-:Y:S01]  /*a7f0*/  IABS R8, R17 ;  /* 0x0000001100087213 */ /* 0x000fe20000000000 */
[--C-:B------:R-:W-:Y:S02]  /*a800*/  @!P3 IMAD.IADD R9, R9, 0x1, -R2.reuse ;  /* 0x000000010909b824 */ /* 0x100fe400078e0a02 */
[----:B------:R-:W-:Y:S01]  /*a810*/  @!P1 IMAD.IADD R16, R16, 0x1, -R2 ;  /* 0x0000000110109824 */ /* 0x000fe200078e0a02 */
[----:B------:R-:W-:Y:S01]  /*a820*/  ISETP.GT.U32.AND P3, PT, R2, R4, PT ;  /* 0x000000040200720c */ /* 0x000fe20003f64070 */
[----:B------:R-:W-:Y:S01]  /*a830*/  IMAD.HI.U32 R21, R14, R20, RZ ;  /* 0x000000140e157227 */ /* 0x000fe200078e00ff */
[----:B------:R-:W-:-:S03]  /*a840*/  ISETP.GT.U32.AND P1, PT, R2, R5, PT ;  /* 0x000000050200720c */ /* 0x000fc60003f24070 */
[----:B------:R-:W-:Y:S02]  /*a850*/  IMAD.MOV R21, RZ, RZ, -R21 ;  /* 0x000000ffff157224 */ /* 0x000fe400078e0a15 */
[----:B------:R-:W-:Y:S01]  /*a860*/  @!P0 IMAD.MOV R3, RZ, RZ, -R3 ;  /* 0x000000ffff038224 */ /* 0x000fe200078e0a03 */
[----:B------:R-:W-:Y:S01]  /*a870*/  ISETP.GT.U32.AND P0, PT, R2, R15, PT ;  /* 0x0000000f0200720c */ /* 0x000fe20003f04070 */
[----:B------:R-:W-:Y:S02]  /*a880*/  IMAD.MOV.U32 R13, RZ, RZ, R16 ;  /* 0x000000ffff0d7224 */ /* 0x000fe400078e0010 */
[----:B------:R-:W-:Y:S01]  /*a890*/  IMAD.HI.U32 R19, R14, R8, RZ ;  /* 0x000000080e137227 */ /* 0x000fe200078e00ff */
[----:B------:R0:W-:Y:S03]  /*a8a0*/  STL [R1+0x138], R3 ;  /* 0x0001380301007387 */ /* 0x0001e60000100800 */
[----:B------:R-:W-:-:S02]  /*a8b0*/  @!P3 IMAD.IADD R4, R4, 0x1, -R2 ;  /* 0x000000010404b824 */ /* 0x000fc400078e0a02 */
[----:B------:R-:W-:Y:S01]  /*a8c0*/  @!P1 IMAD.IADD R5, R5, 0x1, -R2 ;  /* 0x0000000105059824 */ /* 0x000fe200078e0a02 */
[----:B------:R-:W-:Y:S01]  /*a8d0*/  ISETP.GE.AND P1, PT, R0, RZ, PT ;  /* 0x000000ff0000720c */ /* 0x000fe20003f26270 */
[C---:B------:R-:W-:Y:S01]  /*a8e0*/  IMAD R0, R2.reuse, R21, R20 ;  /* 0x0000001502007224 */ /* 0x040fe200078e0214 */
[C---:B------:R-:W-:Y:S01]  /*a8f0*/  ISETP.GT.U32.AND P3, PT, R2.reuse, R4, PT ;  /* 0x000000040200720c */ /* 0x040fe20003f64070 */
[----:B------:R-:W-:Y:S02]  /*a900*/  @!P4 IMAD.MOV R13, RZ, RZ, -R13 ;  /* 0x000000ffff0dc224 */ /* 0x000fe400078e0a0d */
[----:B0-----:R-:W-:Y:S01]  /*a910*/  IMAD.MOV.U32 R3, RZ, RZ, R6 ;  /* 0x000000ffff037224 */ /* 0x001fe200078e0006 */
[C---:B------:R-:W-:Y:S01]  /*a920*/  ISETP.GT.U32.AND P4, PT, R2.reuse, R0, PT ;  /* 0x000000000200720c */ /* 0x040fe20003f84070 */
[----:B------:R-:W-:Y:S02]  /*a930*/  IMAD.MOV R19, RZ, RZ, -R19 ;  /* 0x000000ffff137224 */ /* 0x000fe400078e0a13 */
[----:B------:R-:W-:Y:S01]  /*a940*/  @!P2 IMAD.MOV R3, RZ, RZ, -R3 ;  /* 0x000000ffff03a224 */ /* 0x000fe200078e0a03 */
[----:B------:R-:W-:Y:S01]  /*a950*/  ISETP.GT.U32.AND P2, PT, R2, R5, PT ;  /* 0x000000050200720c */ /* 0x000fe20003f44070 */
[----:B------:R-:W-:-:S02]  /*a960*/  VIADD R10, R11, 0x6c ;  /* 0x0000006c0b0a7836 */ /* 0x000fc40000000000 */
[----:B------:R-:W-:Y:S01]  /*a970*/  IMAD.MOV.U32 R6, RZ, RZ, R9 ;  /* 0x000000ffff067224 */ /* 0x000fe200078e0009 */
[----:B------:R0:W-:Y:S01]  /*a980*/  STL [R1+0x12c], R3 ;  /* 0x00012c0301007387 */ /* 0x0001e20000100800 */
[----:B------:R-:W-:Y:S02]  /*a990*/  IMAD R8, R2, R19, R8 ;  /* 0x0000001302087224 */ /* 0x000fe400078e0208 */
[----:B------:R-:W-:Y:S01]  /*a9a0*/  @!P0 IMAD.IADD R15, R15, 0x1, -R2 ;  /* 0x000000010f0f8824 */ /* 0x000fe200078e0a02 */
[----:B------:R-:W-:Y:S01]  /*a9b0*/  ISETP.GE.AND P0, PT, R18, RZ, PT ;  /* 0x000000ff1200720c */ /* 0x000fe20003f06270 */
[----:B------:R-:W-:Y:S01]  /*a9c0*/  @!P5 IMAD.MOV R6, RZ, RZ, -R6 ;  /* 0x000000ffff06d224 */ /* 0x000fe200078e0a06 */
[----:B------:R-:W-:Y:S01]  /*a9d0*/  IABS R18, R10 ;  /* 0x0000000a00127213 */ /* 0x000fe20000000000 */
[--C-:B------:R-:W-:Y:S01]  /*a9e0*/  @!P3 IMAD.IADD R4, R4, 0x1, -R2.reuse ;  /* 0x000000010404b824 */ /* 0x100fe200078e0a02 */
[----:B------:R-:W-:Y:S01]  /*a9f0*/  ISETP.GT.U32.AND P3, PT, R2, R8, PT ;  /* 0x000000080200720c */ /* 0x000fe20003f64070 */
[----:B------:R1:W-:Y:S01]  /*aa00*/  STL [R1+0x128], R13 ;  /* 0x0001280d01007387 */ /* 0x0003e20000100800 */
[----:B------:R-:W-:Y:S01]  /*aa10*/  ISETP.GE.AND P5, PT, R7, RZ, PT ;  /* 0x000000ff0700720c */ /* 0x000fe20003fa6270 */
[----:B------:R-:W-:-:S02]  /*aa20*/  @!P4 IMAD.IADD R0, R0, 0x1, -R2 ;  /* 0x000000010000c824 */ /* 0x000fc400078e0a02 */
[----:B------:R2:W-:Y:S01]  /*aa30*/  STL [R1+0x120], R6 ;  /* 0x0001200601007387 */ /* 0x0005e20000100800 */
[----:B------:R-:W-:Y:S02]  /*aa40*/  VIADD R7, R11, 0x6a ;  /* 0x0000006a0b077836 */ /* 0x000fe40000000000 */
[----:B0-----:R-:W-:Y:S01]  /*aa50*/  IMAD.MOV.U32 R3, RZ, RZ, R15 ;  /* 0x000000ffff037224 */ /* 0x001fe200078e000f */
[----:B------:R-:W-:Y:S01]  /*aa60*/  ISETP.GT.U32.AND P4, PT, R2, R0, PT ;  /* 0x000000000200720c */ /* 0x000fe20003f84070 */
[----:B------:R-:W-:Y:S01]  /*aa70*/  @!P2 IMAD.IADD R5, R5, 0x1, -R2 ;  /* 0x000000010505a824 */ /* 0x000fe200078e0a02 */
[----:B------:R-:W-:Y:S01]  /*aa80*/  IABS R9, R7 ;  /* 0x0000000700097213 */ /* 0x000fe20000000000 */
[----:B------:R-:W-:Y:S01]  /*aa90*/  @!P6 IMAD.MOV R3, RZ, RZ, -R3 ;  /* 0x000000ffff03e224 */ /* 0x000fe200078e0a03 */
[----:B------:R-:W-:Y:S01]  /*aaa0*/  ISETP.GE.AND P6, PT, R17, RZ, PT ;  /* 0x000000ff1100720c */ /* 0x000fe20003fc6270 */
[----:B-1----:R-:W-:Y:S01]  /*aab0*/  IMAD.MOV.U32 R13, RZ, RZ, R5 ;  /* 0x000000ffff0d7224 */ /* 0x002fe200078e0005 */
[----:B------:R-:W-:Y:S01]  /*aac0*/  ISETP.GE.AND P2, PT, R10, RZ, PT ;  /* 0x000000ff0a00720c */ /* 0x000fe20003f46270 */
[----:B--2---:R-:W-:Y:S01]  /*aad0*/  IMAD.HI.U32 R6, R14, R18, RZ ;  /* 0x000000120e067227 */ /* 0x004fe200078e00ff */
[----:B------:R0:W-:Y:S03]  /*aae0*/  STL [R1+0x114], R3 ;  /* 0x0001140301007387 */ /* 0x0001e60000100800 */
[----:B------:R-:W-:-:S02]  /*aaf0*/  IMAD.MOV R6, RZ, RZ, -R6 ;  /* 0x000000ffff067224 */ /* 0x000fc400078e0a06 */
[----:B------:R-:W-:Y:S02]  /*ab00*/  @!P3 IMAD.IADD R8, R8, 0x1, -R2 ;  /* 0x000000010808b824 */ /* 0x000fe400078e0a02 */
[C---:B------:R-:W-:Y:S02]  /*ab10*/  IMAD R6, R2.reuse, R6, R18 ;  /* 0x0000000602067224 */ /* 0x040fe400078e0212 */
[----:B------:R-:W-:Y:S01]  /*ab20*/  IMAD.MOV.U32 R18, RZ, RZ, R9 ;  /* 0x000000ffff127224 */ /* 0x000fe200078e0009 */
[----:B------:R-:W-:Y:S01]  /*ab30*/  ISETP.GT.U32.AND P3, PT, R2, R8, PT ;  /* 0x000000080200720c */ /* 0x000fe20003f64070 */
[----:B0-----:R-:W-:Y:S02]  /*ab40*/  IMAD.MOV.U32 R3, RZ, RZ, R4 ;  /* 0x000000ffff037224 */ /* 0x001fe400078e0004 */
[----:B------:R-:W-:Y:S01]  /*ab50*/  @!P0 IMAD.MOV R13, RZ, RZ, -R13 ;  /* 0x000000ffff0d8224 */ /* 0x000fe200078e0a0d */
[----:B------:R-:W-:Y:S01]  /*ab60*/  ISETP.GE.AND P0, PT, R7, RZ, PT ;  /* 0x000000ff0700720c */ /* 0x000fe20003f06270 */
[----:B------:R-:W-:-:S02]  /*ab70*/  VIADD R4, R11, 0x68 ;  /* 0x000000680b047836 */ /* 0x000fc40000000000 */
[----:B------:R-:W-:Y:S01]  /*ab80*/  IMAD.HI.U32 R7, R14, R18, RZ ;  /* 0x000000120e077227 */ /* 0x000fe200078e00ff */
[----:B------:R-:W-:Y:S02]  /*ab90*/  STL [R1+0xd4], R13 ;  /* 0x0000d40d01007387 */ /* 0x000fe40000100800 */
[----:B------:R-:W-:Y:S01]  /*aba0*/  IABS R9, R4 ;  /* 0x0000000400097213 */ /* 0x000fe20000000000 */
[----:B------:R-:W-:Y:S01]  /*abb0*/  @!P1 IMAD.MOV R3, RZ, RZ, -R3 ;  /* 0x000000ffff039224 */ /* 0x000fe200078e0a03 */
[----:B------:R-:W-:Y:S01]  /*abc0*/  ISETP.GT.U32.AND P1, PT, R2, R6, PT ;  /* 0x000000060200720c */ /* 0x000fe20003f24070 */
[--C-:B------:R-:W-:Y:S01]  /*abd0*/  @!P4 IMAD.IADD R0, R0, 0x1, -R2.reuse ;  /* 0x000000010000c824 */ /* 0x100fe200078e0a02 */
[----:B------:R-:W-:Y:S01]  /*abe0*/  ISETP.GE.AND P4, PT, R4, RZ, PT ;  /* 0x000000ff0400720c */ /* 0x000fe20003f86270 */
[----:B------:R-:W-:Y:S01]  /*abf0*/  IMAD.MOV R7, RZ, RZ, -R7 ;  /* 0x000000ffff077224 */ /* 0x000fe200078e0a07 */
[----:B------:R0:W-:Y:S01]  /*ac00*/  STL [R1+0xdc], R3 ;  /* 0x0000dc0301007387 */ /* 0x0001e20000100800 */
[----:B------:R-:W-:-:S02]  /*ac10*/  @!P3 IMAD.IADD R8, R8, 0x1, -R2 ;  /* 0x000000010808b824 */ /* 0x000fc400078e0a02 */
[----:B------:R-:W-:Y:S02]  /*ac20*/  IMAD R18, R2, R7, R18 ;  /* 0x0000000702127224 */ /* 0x000fe400078e0212 */
[----:B------:R-:W-:-:S04]  /*ac30*/  IMAD.HI.U32 R7, R14, R9, RZ ;  /* 0x000000090e077227 */ /* 0x000fc800078e00ff */
[----:B------:R-:W-:Y:S02]  /*ac40*/  @!P1 IMAD.IADD R6, R6, 0x1, -R2 ;  /* 0x0000000106069824 */ /* 0x000fe400078e0a02 */
[----:B0-----:R-:W-:Y:S02]  /*ac50*/  IMAD.MOV.U32 R3, RZ, RZ, R0 ;  /* 0x000000ffff037224 */ /* 0x001fe400078e0000 */
[----:B------:R-:W-:Y:S01]  /*ac60*/  IMAD.MOV R0, RZ, RZ, -R7 ;  /* 0x000000ffff007224 */ /* 0x000fe200078e0a07 */
[C---:B------:R-:W-:Y:S01]  /*ac70*/  ISETP.GT.U32.AND P1, PT, R2.reuse, R6, PT ;  /* 0x000000060200720c */ /* 0x040fe20003f24070 */
[----:B------:R-:W-:Y:S01]  /*ac80*/  @!P5 IMAD.MOV R3, RZ, RZ, -R3 ;  /* 0x000000ffff03d224 */ /* 0x000fe200078e0a03 */
[C---:B------:R-:W-:Y:S01]  /*ac90*/  ISETP.GT.U32.AND P5, PT, R2.reuse, R18, PT ;  /* 0x000000120200720c */ /* 0x040fe20003fa4070 */
[----:B------:R-:W-:Y:S02]  /*aca0*/  IMAD R9, R2, R0, R9 ;  /* 0x0000000002097224 */ /* 0x000fe400078e0209 */
[C---:B------:R-:W-:Y:S01]  /*acb0*/  VIADD R5, R11.reuse, 0x66 ;  /* 0x000000660b057836 */ /* 0x040fe20000000000 */
[----:B------:R0:W-:Y:S01]  /*acc0*/  STL [R1+0xf8], R3 ;  /* 0x0000f80301007387 */ /* 0x0001e20000100800 */
[----:B------:R-:W-:-:S02]  /*acd0*/  VIADD R4, R11, 0x64 ;  /* 0x000000640b047836 */ /* 0x000fc40000000000 */
[C---:B------:R-:W-:Y:S01]  /*ace0*/  VIADD R0, R11.reuse, 0x62 ;  /* 0x000000620b007836 */ /* 0x040fe20000000000 */
[----:B------:R-:W-:Y:S01]  /*acf0*/  IABS R17, R5 ;  /* 0x0000000500117213 */ /* 0x000fe20000000000 */
[----:B------:R-:W-:Y:S01]  /*ad00*/  VIADD R7, R11, 0x5c ;  /* 0x0000005c0b077836 */ /* 0x000fe20000000000 */
[----:B------:R-:W-:Y:S01]  /*ad10*/  ISETP.GE.AND P3, PT, R5, RZ, PT ;  /* 0x000000ff0500720c */ /* 0x000fe20003f66270 */
[----:B------:R-:W-:Y:S01]  /*ad20*/  @!P1 IMAD.IADD R6, R6, 0x1, -R2 ;  /* 0x0000000106069824 */ /* 0x000fe200078e0a02 */
[----:B------:R-:W-:Y:S01]  /*ad30*/  IABS R16, R4 ;  /* 0x0000000400107213 */ /* 0x000fe20000000000 */
[----:B------:R-:W-:Y:S01]  /*ad40*/  IMAD.HI.U32 R5, R14, R17, RZ ;  /* 0x000000110e057227 */ /* 0x000fe200078e00ff */
[----:B------:R-:W-:Y:S02]  /*ad50*/  ISETP.GE.AND P1, PT, R4, RZ, PT ;  /* 0x000000ff0400720c */ /* 0x000fe40003f26270 */
[----:B------:R-:W-:Y:S01]  /*ad60*/  IABS R15, R0 ;  /* 0x00000000000f7213 */ /* 0x000fe20000000000 */
[----:B0-----:R-:W-:-:S02]  /*ad70*/  IMAD.MOV.U32 R3, RZ, RZ, R8 ;  /* 0x000000ffff037224 */ /* 0x001fc400078e0008 */
[----:B------:R-:W-:Y:S02]  /*ad80*/  IMAD.MOV R5, RZ, RZ, -R5 ;  /* 0x000000ffff057224 */ /* 0x000fe400078e0a05 */
[----:B------:R-:W-:Y:S01]  /*ad90*/  @!P6 IMAD.MOV R3, RZ, RZ, -R3 ;  /* 0x000000ffff03e224 */ /* 0x000fe200078e0a03 */
[----:B------:R-:W-:Y:S01]  /*ada0*/  ISETP.GT.U32.AND P6, PT, R2, R9, PT ;  /* 0x000000090200720c */ /* 0x000fe20003fc4070 */
[----:B------:R-:W-:Y:S02]  /*adb0*/  @!P5 IMAD.IADD R18, R18, 0x1, -R2 ;  /* 0x000000011212d824 */ /* 0x000fe400078e0a02 */
[----:B------:R-:W-:Y:S01]  /*adc0*/  IMAD.HI.U32 R4, R14, R16, RZ ;  /* 0x000000100e047227 */ /* 0x000fe200078e00ff */
[----:B------:R0:W-:Y:S02]  /*add0*/  STL [R1+0x108], R3 ;  /* 0x0001080301007387 */ /* 0x0001e40000100800 */
[C---:B------:R-:W-:Y:S01]  /*ade0*/  ISETP.GT.U32.AND P5, PT, R2.reuse, R18, PT ;  /* 0x000000120200720c */ /* 0x040fe20003fa4070 */
[----:B------:R-:W-:-:S02]  /*adf0*/  IMAD R17, R2, R5, R17 ;  /* 0x0000000502117224 */ /* 0x000fc400078e0211 */
[----:B------:R-:W-:Y:S02]  /*ae00*/  IMAD.MOV R5, RZ, RZ, -R4 ;  /* 0x000000ffff057224 */ /* 0x000fe400078e0a04 */
        /* <DEDUP_REMOVED lines=8> */
[----:B------:R-:W-:Y:S01]  /*ae90*/  @!P5 IMAD.IADD R18, R18, 0x1, -R2 ;  /* 0x000000011212d824 */ /* 0x000fe200078e0a02 */
[----:B------:R0:W-:Y:S01]  /*aea0*/  STL [R1+0x10c], R3 ;  /* 0x00010c0301007387 */ /* 0x0001e20000100800 */
[----:B------:R-:W-:-:S02]  /*aeb0*/  VIADD R6, R11, 0x60 ;  /* 0x000000600b067836 */ /* 0x000fc40000000000 */
[C---:B------:R-:W-:Y:S01]  /*aec0*/  IMAD R16, R2.reuse, R5, R16 ;  /* 0x0000000502107224 */ /* 0x040fe200078e0210 */
[----:B------:R-:W-:Y:S01]  /*aed0*/  IABS R5, R7 ;  /* 0x0000000700057213 */ /* 0x000fe20000000000 */
[----:B------:R-:W-:Y:S01]  /*aee0*/  VIADD R8, R11, 0x5e ;  /* 0x0000005e0b087836 */ /* 0x000fe20000000000 */
[----:B------:R-:W-:Y:S01]  /*aef0*/  IABS R10, R6 ;  /* 0x00000006000a7213 */ /* 0x000fe20000000000 */
[--C-:B------:R-:W-:Y:S01]  /*af00*/  @!P6 IMAD.IADD R9, R9, 0x1, -R2.reuse ;  /* 0x000000010909e824 */ /* 0x100fe200078e0a02 */
[C---:B------:R-:W-:Y:S01]  /*af10*/  ISETP.GT.U32.AND P6, PT, R2.reuse, R15, PT ;  /* 0x0000000f0200720c */ /* 0x040fe20003fc4070 */
[----:B------:R-:W-:Y:S01]  /*af20*/  @!P2 IMAD.IADD R17, R17, 0x1, -R2 ;  /* 0x000000011111a824 */ /* 0x000fe200078e0a02 */
[----:B------:R-:W-:Y:S01]  /*af30*/  ISETP.GT.U32.AND P5, PT, R2, R16, PT ;  /* 0x000000100200720c */ /* 0x000fe20003fa4070 */
[----:B0-----:R-:W-:Y:S01]  /*af40*/  IMAD.MOV.U32 R3, RZ, RZ, R18 ;  /* 0x000000ffff037224 */ /* 0x001fe200078e0012 */
[----:B------:R-:W-:Y:S01]  /*af50*/  IABS R4, R8 ;  /* 0x0000000800047213 */ /* 0x000fe20000000000 */
[----:B------:R-:W-:Y:S01]  /*af60*/  IMAD.HI.U32 R19, R14, R10, RZ ;  /* 0x0000000a0e137227 */ /* 0x000fe200078e00ff */
[----:B------:R-:W-:-:S03]  /*af70*/  ISETP.GT.U32.AND P2, PT, R2, R17, PT ;  /* 0x000000110200720c */ /* 0x000fc60003f44070 */
[----:B------:R-:W-:Y:S01]  /*af80*/  @!P0 IMAD.MOV R3, RZ, RZ, -R3 ;  /* 0x000000ffff038224 */ /* 0x000fe200078e0a03 */
[----:B------:R-:W-:Y:S01]  /*af90*/  ISETP.GE.AND P0, PT, R0, RZ, PT ;  /* 0x000000ff0000720c */ /* 0x000fe20003f06270 */
[----:B------:R-:W-:Y:S02]  /*afa0*/  IMAD.MOV R19, RZ, RZ, -R19 ;  /* 0x000000ffff137224 */ /* 0x000fe400078e0a13 */
[----:B------:R-:W-:Y:S01]  /*afb0*/  @!P6 IMAD.IADD R15, R15, 0x1, -R2 ;  /* 0x000000010f0fe824 */ /* 0x000fe200078e0a02 */
[----:B------:R0:W-:Y:S01]  /*afc0*/  STL [R1+0x104], R3 ;  /* 0x0001040301007387 */ /* 0x0001e20000100800 */
[----:B------:R-:W-:Y:S01]  /*afd0*/  IMAD R0, R2, R19, R10 ;  /* 0x0000001302007224 */ /* 0x000fe200078e020a */
[----:B------:R-:W-:Y:S01]  /*afe0*/  ISETP.GE.AND P6, PT, R6, RZ, PT ;  /* 0x000000ff0600720c */ /* 0x000fe20003fc6270 */
[----:B------:R-:W-:-:S04]  /*aff0*/  IMAD.HI.U32 R10, R14, R4, RZ ;  /* 0x000000040e0a7227 */ /* 0x000fc800078e00ff */
[----:B------:R-:W-:Y:S02]  /*b000*/  @!P5 IMAD.IADD R16, R16, 0x1, -R2 ;  /* 0x000000011010d824 */ /* 0x000fe400078e0a02 */
[----:B------:R-:W-:Y:S02]  /*b010*/  IMAD.MOV R18, RZ, RZ, -R10 ;  /* 0x000000ffff127224 */ /* 0x000fe400078e0a0a */
[----:B0-----:R-:W-:Y:S01]  /*b020*/  IMAD.MOV.U32 R3, RZ, RZ, R9 ;  /* 0x000000ffff037224 */ /* 0x001fe200078e0009 */
[C---:B------:R-:W-:Y:S01]  /*b030*/  ISETP.GT.U32.AND P5, PT, R2.reuse, R16, PT ;  /* 0x000000100200720c */ /* 0x040fe20003fa4070 */
[----:B------:R-:W-:Y:S01]  /*b040*/  @!P2 IMAD.IADD R17, R17, 0x1, -R2 ;  /* 0x000000011111a824 */ /* 0x000fe200078e0a02 */
[C---:B------:R-:W-:Y:S01]  /*b050*/  ISETP.GT.U32.AND P2, PT, R2.reuse, R0, PT ;  /* 0x000000000200720c */ /* 0x040fe20003f44070 */
[----:B------:R-:W-:Y:S01]  /*b060*/  @!P4 IMAD.MOV R3, RZ, RZ, -R3 ;  /* 0x000000ffff03c224 */ /* 0x000fe200078e0a03 */
[C---:B------:R-:W-:Y:S01]  /*b070*/  ISETP.GT.U32.AND P4, PT, R2.reuse, R15, PT ;  /* 0x0000000f0200720c */ /* 0x040fe20003f84070 */
[----:B------:R-:W-:-:S02]  /*b080*/  IMAD R4, R2, R18, R4 ;  /* 0x0000001202047224 */ /* 0x000fc400078e0204 */
[----:B------:R-:W-:Y:S01]  /*b090*/  IMAD.HI.U32 R6, R14, R5, RZ ;  /* 0x000000050e067227 */ /* 0x000fe200078e00ff */
[----:B------:R0:W-:Y:S03]  /*b0a0*/  STL [R1+0xe4], R3 ;  /* 0x0000e40301007387 */ /* 0x0001e60000100800 */
[----:B------:R-:W-:Y:S02]  /*b0b0*/  IMAD.MOV R10, RZ, RZ, -R6 ;  /* 0x000000ffff0a7224 */ /* 0x000fe400078e0a06 */
[--C-:B------:R-:W-:Y:S01]  /*b0c0*/  @!P5 IMAD.IADD R16, R16, 0x1, -R2.reuse ;  /* 0x000000011010d824 */ /* 0x100fe200078e0a02 */
[----:B------:R-:W-:Y:S01]  /*b0d0*/  ISETP.GE.AND P5, PT, R8, RZ, PT ;  /* 0x000000ff0800720c */ /* 0x000fe20003fa6270 */
[C---:B------:R-:W-:Y:S02]  /*b0e0*/  IMAD R5, R2.reuse, R10, R5 ;  /* 0x0000000a02057224 */ /* 0x040fe400078e0205 */
[----:B------:R-:W-:Y:S01]  /*b0f0*/  @!P4 IMAD.IADD R15, R15, 0x1, -R2 ;  /* 0x000000010f0fc824 */ /* 0x000fe200078e0a02 */
[----:B------:R-:W-:Y:S01]  /*b100*/  ISETP.GT.U32.AND P4, PT, R2, R4, PT ;  /* 0x000000040200720c */ /* 0x000fe20003f84070 */
[----:B------:R-:W-:-:S02]  /*b110*/  VIADD R8, R11, 0x58 ;  /* 0x000000580b087836 */ /* 0x000fc40000000000 */
[----:B------:R-:W-:Y:S02]  /*b120*/  @!P2 IMAD.IADD R0, R0, 0x1, -R2 ;  /* 0x000000010000a824 */ /* 0x000fe400078e0a02 */
[----:B------:R-:W-:Y:S01]  /*b130*/  VIADD R9, R11, 0x5a ;  /* 0x0000005a0b097836 */ /* 0x000fe20000000000 */
[----:B------:R-:W-:Y:S01]  /*b140*/  IABS R10, R8 ;  /* 0x00000008000a7213 */ /* 0x000fe20000000000 */
[----:B------:R-:W-:Y:S01]  /*b150*/  @!P3 IMAD.MOV R17, RZ, RZ, -R17 ;  /* 0x000000ffff11b224 */ /* 0x000fe200078e0a11 */
[C---:B------:R-:W-:Y:S01]  /*b160*/  ISETP.GT.U32.AND P3, PT, R2.reuse, R5, PT ;  /* 0x000000050200720c */ /* 0x040fe20003f64070 */
[----:B------:R-:W-:Y:S01]  /*b170*/  IMAD.MOV.U32 R13, RZ, RZ, R16 ;  /* 0x000000ffff0d7224 */ /* 0x000fe200078e0010 */
[----:B------:R-:W-:Y:S01]  /*b180*/  ISETP.GT.U32.AND P2, PT, R2, R0, PT ;  /* 0x000000000200720c */ /* 0x000fe20003f44070 */
[----:B0-----:R-:W-:Y:S01]  /*b190*/  IMAD.MOV.U32 R3, RZ, RZ, R15 ;  /* 0x000000ffff037224 */ /* 0x001fe200078e000f */
[----:B------:R-:W-:Y:S01]  /*b1a0*/  IABS R6, R9 ;  /* 0x0000000900067213 */ /* 0x000fe20000000000 */
[----:B------:R-:W-:Y:S01]  /*b1b0*/  @!P4 IMAD.IADD R4, R4, 0x1, -R2 ;  /* 0x000000010404c824 */ /* 0x000fe200078e0a02 */
[----:B------:R-:W-:Y:S01]  /*b1c0*/  STL [R1+0xf0], R17 ;  /* 0x0000f01101007387 */ /* 0x000fe20000100800 */
[----:B------:R-:W-:Y:S01]  /*b1d0*/  @!P1 IMAD.MOV R13, RZ, RZ, -R13 ;  /* 0x000000ffff0d9224 */ /* 0x000fe200078e0a0d */
[----:B------:R-:W-:Y:S01]  /*b1e0*/  ISETP.GE.AND P1, PT, R7, RZ, PT ;  /* 0x000000ff0700720c */ /* 0x000fe20003f26270 */
[----:B------:R-:W-:Y:S01]  /*b1f0*/  IMAD.MOV.U32 R7, RZ, RZ, R10 ;  /* 0x000000ffff077224 */ /* 0x000fe200078e000a */
[----:B------:R-:W-:Y:S01]  /*b200*/  ISETP.GT.U32.AND P4, PT, R2, R4, PT ;  /* 0x000000040200720c */ /* 0x000fe20003f84070 */
[----:B------:R-:W-:Y:S01]  /*b210*/  IMAD.HI.U32 R10, R14, R6, RZ ;  /* 0x000000060e0a7227 */ /* 0x000fe200078e00ff */
[----:B------:R-:W-:Y:S03]  /*b220*/  STL [R1+0xf4], R13 ;  /* 0x0000f40d01007387 */ /* 0x000fe60000100800 */
[----:B------:R-:W-:Y:S01]  /*b230*/  @!P0 IMAD.MOV R3, RZ, RZ, -R3 ;  /* 0x000000ffff038224 */ /* 0x000fe200078e0a03 */
[----:B------:R-:W-:Y:S01]  /*b240*/  ISETP.GE.AND P0, PT, R9, RZ, PT ;  /* 0x000000ff0900720c */ /* 0x000fe20003f06270 */
[----:B------:R-:W-:-:S02]  /*b250*/  VIADD R9, R11, 0x56 ;  /* 0x000000560b097836 */ /* 0x000fc40000000000 */
[----:B------:R-:W-:Y:S01]  /*b260*/  IMAD.MOV R10, RZ, RZ, -R10 ;  /* 0x000000ffff0a7224 */ /* 0x000fe200078e0a0a */
[----:B------:R0:W-:Y:S01]  /*b270*/  STL [R1+0x180], R3 ;  /* 0x0001800301007387 */ /* 0x0001e20000100800 */
[--C-:B------:R-:W-:Y:S02]  /*b280*/  @!P3 IMAD.IADD R5, R5, 0x1, -R2.reuse ;  /* 0x000000010505b824 */ /* 0x100fe400078e0a02 */
[----:B------:R-:W-:Y:S01]  /*b290*/  @!P2 IMAD.IADD R0, R0, 0x1, -R2 ;  /* 0x000000010000a824 */ /* 0x000fe200078e0a02 */
[----:B------:R-:W-:Y:S01]  /*b2a0*/  ISETP.GE.AND P2, PT, R8, RZ, PT ;  /* 0x000000ff0800720c */ /* 0x000fe20003f46270 */
[----:B------:R-:W-:Y:S01]  /*b2b0*/  IMAD R6, R2, R10, R6 ;  /* 0x0000000a02067224 */ /* 0x000fe200078e0206 */
[----:B------:R-:W-:Y:S01]  /*b2c0*/  IABS R8, R9 ;  /* 0x0000000900087213 */ /* 0x000fe20000000000 */
[----:B------:R-:W-:Y:S01]  /*b2d0*/  IMAD.HI.U32 R15, R14, R7, RZ ;  /* 0x000000070e0f7227 */ /* 0x000fe200078e00ff */
[----:B------:R-:W-:-:S03]  /*b2e0*/  ISETP.GT.U32.AND P3, PT, R2, R5, PT ;  /* 0x000000050200720c */ /* 0x000fc60003f64070 */
[----:B------:R-:W-:Y:S01]  /*b2f0*/  @!P4 IMAD.IADD R4, R4, 0x1, -R2 ;  /* 0x000000010404c824 */ /* 0x000fe200078e0a02 */
[----:B------:R-:W-:Y:S01]  /*b300*/  ISETP.GT.U32.AND P4, PT, R2, R6, PT ;  /* 0x000000060200720c */ /* 0x000fe20003f84070 */
        /* <DEDUP_REMOVED lines=8> */
[C---:B------:R-:W-:Y:S01]  /*b390*/  VIADD R15, R11.reuse, 0x52 ;  /* 0x000000520b0f7836 */ /* 0x040fe20000000000 */
[----:B------:R-:W-:Y:S01]  /*b3a0*/  ISETP.GT.U32.AND P4, PT, R2, R8, PT ;  /* 0x000000080200720c */ /* 0x000fe20003f84070 */
[----:B------:R-:W-:-:S02]  /*b3b0*/  VIADD R16, R11, 0x50 ;  /* 0x000000500b107836 */ /* 0x000fc40000000000 */
[----:B0-----:R-:W-:Y:S01]  /*b3c0*/  IMAD.MOV.U32 R3, RZ, RZ, R0 ;  /* 0x000000ffff037224 */ /* 0x001fe200078e0000 */
[----:B------:R-:W-:Y:S01]  /*b3d0*/  IABS R18, R15 ;  /* 0x0000000f00127213 */ /* 0x000fe20000000000 */
[----:B------:R-:W-:Y:S01]  /*b3e0*/  VIADD R10, R11, 0x54 ;  /* 0x000000540b0a7836 */ /* 0x000fe20000000000 */
[----:B------:R-:W-:Y:S01]  /*b3f0*/  IABS R20, R16 ;  /* 0x0000001000147213 */ /* 0x000fe20000000000 */
[----:B------:R-:W-:Y:S01]  /*b400*/  @!P3 IMAD.IADD R7, R7, 0x1, -R2 ;  /* 0x000000010707b824 */ /* 0x000fe200078e0a02 */
[----:B------:R-:W-:Y:S01]  /*b410*/  ISETP.GT.U32.AND P3, PT, R2, R6, PT ;  /* 0x000000060200720c */ /* 0x000fe20003f64070 */
[----:B------:R-:W-:Y:S01]  /*b420*/  IMAD.HI.U32 R22, R14, R18, RZ ;  /* 0x000000120e167227 */ /* 0x000fe200078e00ff */
[----:B------:R-:W-:-:S03]  /*b430*/  IABS R17, R10 ;  /* 0x0000000a00117213 */ /* 0x000fc60000000000 */
[----:B------:R-:W-:Y:S01]  /*b440*/  @!P6 IMAD.MOV R3, RZ, RZ, -R3 ;  /* 0x000000ffff03e224 */ /* 0x000fe200078e0a03 */
[----:B------:R-:W-:Y:S01]  /*b450*/  ISETP.GE.AND P6, PT, R9, RZ, PT ;  /* 0x000000ff0900720c */ /* 0x000fe20003fc6270 */
[----:B------:R-:W-:Y:S01]  /*b460*/  @!P4 IMAD.IADD R8, R8, 0x1, -R2 ;  /* 0x000000010808c824 */ /* 0x000fe200078e0a02 */
[----:B------:R-:W-:Y:S01]  /*b470*/  ISETP.GT.U32.AND P4, PT, R2, R7, PT ;  /* 0x000000070200720c */ /* 0x000fe20003f84070 */
[----:B------:R-:W-:Y:S01]  /*b480*/  IMAD.HI.U32 R9, R14, R20, RZ ;  /* 0x000000140e097227 */ /* 0x000fe200078e00ff */
[----:B------:R0:W-:Y:S03]  /*b490*/  STL [R1+0xe0], R3 ;  /* 0x0000e00301007387 */ /* 0x0001e60000100800 */
[----:B------:R-:W-:Y:S02]  /*b4a0*/  IMAD.MOV R22, RZ, RZ, -R22 ;  /* 0x000000ffff167224 */ /* 0x000fe400078e0a16 */
[----:B------:R-:W-:-:S02]  /*b4b0*/  IMAD.MOV R9, RZ, RZ, -R9 ;  /* 0x000000ffff097224 */ /* 0x000fc400078e0a09 */
[----:B------:R-:W-:Y:S02]  /*b4c0*/  IMAD R18, R2, R22, R18 ;  /* 0x0000001602127224 */ /* 0x000fe400078e0212 */
[----:B------:R-:W-:-:S04]  /*b4d0*/  IMAD.HI.U32 R21, R14, R17, RZ ;  /* 0x000000110e157227 */ /* 0x000fc800078e00ff */
[----:B0-----:R-:W-:Y:S02]  /*b4e0*/  IMAD.MOV.U32 R3, RZ, RZ, R4 ;  /* 0x000000ffff037224 */ /* 0x001fe400078e0004 */
[C---:B------:R-:W-:Y:S02]  /*b4f0*/  IMAD R20, R2.reuse, R9, R20 ;  /* 0x0000000902147224 */ /* 0x040fe400078e0214 */
[----:B------:R-:W-:Y:S01]  /*b500*/  @!P5 IMAD.MOV R3, RZ, RZ, -R3 ;  /* 0x000000ffff03d224 */ /* 0x000fe200078e0a03 */
[----:B------:R-:W-:Y:S01]  /*b510*/  ISETP.GT.U32.AND P5, PT, R2, R8, PT ;  /* 0x000000080200720c */ /* 0x000fe20003fa4070 */
[----:B------:R-:W-:Y:S02]  /*b520*/  VIADD R19, R11, 0x4e ;  /* 0x0000004e0b137836 */ /* 0x000fe40000000000 */
[--C-:B------:R-:W-:Y:S01]  /*b530*/  @!P3 IMAD.IADD R6, R6, 0x1, -R2.reuse ;  /* 0x000000010606b824 */ /* 0x100fe200078e0a02 */
[----:B------:R0:W-:Y:S01]  /*b540*/  STL [R1+0xd8], R3 ;  /* 0x0000d80301007387 */ /* 0x0001e20000100800 */
[----:B------:R-:W-:Y:S01]  /*b550*/  @!P1 IMAD.MOV R5, RZ, RZ, -R5 ;  /* 0x000000ffff059224 */ /* 0x000fe200078e0a05 */
[C---:B------:R-:W-:Y:S01]  /*b560*/  ISETP.GT.U32.AND P1, PT, R2.reuse, R18, PT ;  /* 0x000000120200720c */ /* 0x040fe20003f24070 */
[----:B------:R-:W-:Y:S01]  /*b570*/  IMAD.MOV R21, RZ, RZ, -R21 ;  /* 0x000000ffff157224 */ /* 0x000fe200078e0a15 */
[----:B------:R-:W-:Y:S01]  /*b580*/  IABS R0, R19 ;  /* 0x0000001300007213 */ /* 0x000fe20000000000 */
[----:B------:R-:W-:Y:S01]  /*b590*/  @!P4 IMAD.IADD R7, R7, 0x1, -R2 ;  /* 0x000000010707c824 */ /* 0x000fe200078e0a02 */
[C---:B------:R-:W-:Y:S01]  /*b5a0*/  ISETP.GT.U32.AND P4, PT, R2.reuse, R20, PT ;  /* 0x000000140200720c */ /* 0x040fe20003f84070 */
[----:B------:R-:W-:Y:S01]  /*b5b0*/  IMAD R17, R2, R21, R17 ;  /* 0x0000001502117224 */ /* 0x000fe200078e0211 */
[----:B------:R1:W-:Y:S01]  /*b5c0*/  STL [R1+0xd0], R5 ;  /* 0x0000d00501007387 */ /* 0x0003e20000100800 */
[----:B------:R-:W-:-:S03]  /*b5d0*/  IMAD.HI.U32 R4, R14, R0, RZ ;  /* 0x000000000e047227 */ /* 0x000fc600078e00ff */
[----:B------:R-:W-:Y:S01]  /*b5e0*/  ISETP.GT.U32.AND P3, PT, R2, R17, PT ;  /* 0x000000110200720c */ /* 0x000fe20003f64070 */
[----:B0-----:R-:W-:Y:S02]  /*b5f0*/  IMAD.MOV.U32 R3, RZ, RZ, R6 ;  /* 0x000000ffff037224 */ /* 0x001fe400078e0006 */
[----:B------:R-:W-:Y:S02]  /*b600*/  IMAD.MOV R4, RZ, RZ, -R4 ;  /* 0x000000ffff047224 */ /* 0x000fe400078e0a04 */
[----:B------:R-:W-:Y:S01]  /*b610*/  @!P0 IMAD.MOV R3, RZ, RZ, -R3 ;  /* 0x000000ffff038224 */ /* 0x000fe200078e0a03 */
[----:B------:R-:W-:Y:S01]  /*b620*/  ISETP.GE.AND P0, PT, R10, RZ, PT ;  /* 0x000000ff0a00720c */ /* 0x000fe20003f06270 */
[----:B-1----:R-:W-:Y:S02]  /*b630*/  VIADD R5, R11, 0x4c ;  /* 0x0000004c0b057836 */ /* 0x002fe40000000000 */
[--C-:B------:R-:W-:Y:S01]  /*b640*/  @!P1 IMAD.IADD R18, R18, 0x1, -R2.reuse ;  /* 0x0000000112129824 */ /* 0x100fe200078e0a02 */
[----:B------:R0:W-:Y:S01]  /*b650*/  STL [R1+0xcc], R3 ;  /* 0x0000cc0301007387 */ /* 0x0001e20000100800 */
[----:B------:R-:W-:Y:S01]  /*b660*/  @!P4 IMAD.IADD R20, R20, 0x1, -R2 ;  /* 0x000000011414c824 */ /* 0x000fe200078e0a02 */
[----:B------:R-:W-:Y:S01]  /*b670*/  IABS R10, R5 ;  /* 0x00000005000a7213 */ /* 0x000fe20000000000 */
[----:B------:R-:W-:-:S02]  /*b680*/  IMAD R4, R2, R4, R0 ;  /* 0x0000000402047224 */ /* 0x000fc400078e0200 */
[----:B------:R-:W-:Y:S01]  /*b690*/  VIADD R0, R11, 0x4a ;  /* 0x0000004a0b007836 */ /* 0x000fe20000000000 */
[----:B------:R-:W-:Y:S01]  /*b6a0*/  ISETP.GT.U32.AND P4, PT, R2, R20, PT ;  /* 0x000000140200720c */ /* 0x000fe20003f84070 */
[----:B------:R-:W-:-:S03]  /*b6b0*/  IMAD.HI.U32 R6, R14, R10, RZ ;  /* 0x0000000a0e067227 */ /* 0x000fc600078e00ff */
[----:B------:R-:W-:Y:S01]  /*b6c0*/  IABS R9, R0 ;  /* 0x0000000000097213 */ /* 0x000fe20000000000 */
[----:B0-----:R-:W-:Y:S02]  /*b6d0*/  IMAD.MOV.U32 R3, RZ, RZ, R7 ;  /* 0x000000ffff037224 */ /* 0x001fe400078e0007 */
[--C-:B------:R-:W-:Y:S01]  /*b6e0*/  @!P3 IMAD.IADD R17, R17, 0x1, -R2.reuse ;  /* 0x000000011111b824 */ /* 0x100fe200078e0a02 */
[----:B------:R-:W-:Y:S01]  /*b6f0*/  ISETP.GE.AND P3, PT, R16, RZ, PT ;  /* 0x000000ff1000720c */ /* 0x000fe20003f66270 */
[----:B------:R-:W-:Y:S01]  /*b700*/  @!P2 IMAD.MOV R3, RZ, RZ, -R3 ;  /* 0x000000ffff03a224 */ /* 0x000fe200078e0a03 */
[----:B------:R-:W-:Y:S01]  /*b710*/  ISETP.GT.U32.AND P2, PT, R2, R18, PT ;  /* 0x000000120200720c */ /* 0x000fe20003f44070 */
[----:B------:R-:W-:Y:S01]  /*b720*/  @!P5 IMAD.IADD R8, R8, 0x1, -R2 ;  /* 0x000000010808d824 */ /* 0x000fe200078e0a02 */
[----:B------:R-:W-:Y:S01]  /*b730*/  ISETP.GE.AND P5, PT, R15, RZ, PT ;  /* 0x000000ff0f00720c */ /* 0x000fe20003fa6270 */
[----:B------:R-:W-:Y:S01]  /*b740*/  IMAD.MOV R6, RZ, RZ, -R6 ;  /* 0x000000ffff067224 */ /* 0x000fe200078e0a06 */
[----:B------:R-:W-:Y:S01]  /*b750*/  ISETP.GT.U32.AND P1, PT, R2, R17, PT ;  /* 0x000000110200720c */ /* 0x000fe20003f24070 */
[----:B------:R-:W-:Y:S01]  /*b760*/  IMAD.HI.U32 R7, R14, R9, RZ ;  /* 0x000000090e077227 */ /* 0x000fe200078e00ff */
[----:B------:R0:W-:Y:S03]  /*b770*/  STL [R1+0xc8], R3 ;  /* 0x0000c80301007387 */ /* 0x0001e60000100800 */
[----:B------:R-:W-:-:S02]  /*b780*/  IMAD R10, R2, R6, R10 ;  /* 0x00000006020a7224 */ /* 0x000fc400078e020a */
[----:B------:R-:W-:Y:S02]  /*b790*/  IMAD.MOV R7, RZ, RZ, -R7 ;  /* 0x000000ffff077224 */ /* 0x000fe400078e0a07 */
[--C-:B------:R-:W-:Y:S01]  /*b7a0*/  @!P2 IMAD.IADD R18, R18, 0x1, -R2.reuse ;  /* 0x000000011212a824 */ /* 0x100fe200078e0a02 */
[----:B------:R-:W-:Y:S01]  /*b7b0*/  ISETP.GE.AND P2, PT, R5, RZ, PT ;  /* 0x000000ff0500720c */ /* 0x000fe20003f46270 */
[----:B------:R-:W-:Y:S01]  /*b7c0*/  @!P4 IMAD.IADD R20, R20, 0x1, -R2 ;  /* 0x000000011414c824 */ /* 0x000fe200078e0a02 */
[C---:B------:R-:W-:Y:S01]  /*b7d0*/  ISETP.GT.U32.AND P4, PT, R2.reuse, R10, PT ;  /* 0x0000000a0200720c */ /* 0x040fe20003f84070 */
[----:B0-----:R-:W-:Y:S02]  /*b7e0*/  IMAD.MOV.U32 R3, RZ, RZ, R8 ;  /* 0x000000ffff037224 */ /* 0x001fe400078e0008 */
[C---:B------:R-:W-:Y:S02]  /*b7f0*/  IMAD R9, R2.reuse, R7, R9 ;  /* 0x0000000702097224 */ /* 0x040fe400078e0209 */
[----:B------:R-:W-:Y:S01]  /*b800*/  @!P6 IMAD.MOV R3, RZ, RZ, -R3 ;  /* 0x000000ffff03e224 */ /* 0x000fe200078e0a03 */
[----:B------:R-:W-:Y:S01]  /*b810*/  ISETP.GT.U32.AND P6, PT, R2, R4, PT ;  /* 0x000000040200720c */ /* 0x000fe20003fc4070 */
[----:B------:R-:W-:-:S02]  /*b820*/  IMAD.MOV.U32 R13, RZ, RZ, R18 ;  /* 0x000000ffff0d7224 */ /* 0x000fc400078e0012 */
[--C-:B------:R-:W-:Y:S01]  /*b830*/  @!P1 IMAD.IADD R17, R17, 0x1, -R2.reuse ;  /* 0x0000000111119824 */ /* 0x100fe200078e0a02 */
[----:B------:R0:W-:Y:S01]  /*b840*/  STL [R1+0xbc], R3 ;  /* 0x0000bc0301007387 */ /* 0x0001e20000100800 */
[----:B------:R-:W-:Y:S01]  /*b850*/  @!P5 IMAD.MOV R13, RZ, RZ, -R13 ;  /* 0x000000ffff0dd224 */ /* 0x000fe200078e0a0d */
[----:B------:R-:W-:Y:S01]  /*b860*/  ISETP.GT.U32.AND P5, PT, R2, R9, PT ;  /* 0x000000090200720c */ /* 0x000fe20003fa4070 */
[----:B------:R-:W-:Y:S01]  /*b870*/  VIADD R8, R11, 0x48 ;  /* 0x000000480b087836 */ /* 0x000fe20000000000 */
[----:B------:R-:W-:Y:S01]  /*b880*/  ISETP.GE.AND P1, PT, R19, RZ, PT ;  /* 0x000000ff1300720c */ /* 0x000fe20003f26270 */
[--C-:B------:R-:W-:Y:S02]  /*b890*/  @!P4 IMAD.IADD R10, R10, 0x1, -R2.reuse ;  /* 0x000000010a0ac824 */ /* 0x100fe400078e0a02 */
[C---:B------:R-:W-:Y:S01]  /*b8a0*/  VIADD R7, R11.reuse, 0x44 ;  /* 0x000000440b077836 */ /* 0x040fe20000000000 */
[----:B------:R-:W-:Y:S01]  /*b8b0*/  IABS R15, R8 ;  /* 0x00000008000f7213 */ /* 0x000fe20000000000 */
[----:B------:R-:W-:Y:S01]  /*b8c0*/  @!P6 IMAD.IADD R4, R4, 0x1, -R2 ;  /* 0x000000010404e824 */ /* 0x000fe200078e0a02 */
[----:B------:R-:W-:Y:S01]  /*b8d0*/  ISETP.GT.U32.AND P4, PT, R2, R10, PT ;  /* 0x0000000a0200720c */ /* 0x000fe20003f84070 */
[----:B0-----:R-:W-:Y:S01]  /*b8e0*/  IMAD.MOV.U32 R3, RZ, RZ, R17 ;  /* 0x000000ffff037224 */ /* 0x001fe200078e0011 */
[----:B------:R-:W-:Y:S01]  /*b8f0*/  ISETP.GE.AND P6, PT, R0, RZ, PT ;  /* 0x000000ff0000720c */ /* 0x000fe20003fc6270 */
[----:B------:R-:W-:Y:S01]  /*b900*/  VIADD R6, R11, 0x42 ;  /* 0x000000420b067836 */ /* 0x000fe20000000000 */
[----:B------:R-:W-:Y:S01]  /*b910*/  IABS R16, R7 ;  /* 0x0000000700107213 */ /* 0x000fe20000000000 */
[----:B------:R-:W-:Y:S01]  /*b920*/  @!P0 IMAD.MOV R3, RZ, RZ, -R3 ;  /* 0x000000ffff038224 */ /* 0x000fe200078e0a03 */
[----:B------:R-:W-:Y:S01]  /*b930*/  ISETP.GT.U32.AND P0, PT, R2, R4, PT ;  /* 0x000000040200720c */ /* 0x000fe20003f04070 */
[----:B------:R-:W-:Y:S01]  /*b940*/  IMAD.HI.U32 R21, R14, R15, RZ ;  /* 0x0000000f0e157227 */ /* 0x000fe200078e00ff */
[----:B------:R-:W-:-:S02]  /*b950*/  IABS R0, R6 ;  /* 0x0000000600007213 */ /* 0x000fc40000000000 */
[----:B------:R0:W-:Y:S01]  /*b960*/  STL [R1+0xa0], R3 ;  /* 0x0000a00301007387 */ /* 0x0001e20000100800 */
[----:B------:R-:W-:Y:S02]  /*b970*/  @!P5 IMAD.IADD R9, R9, 0x1, -R2 ;  /* 0x000000010909d824 */ /* 0x000fe400078e0a02 */
[----:B------:R-:W-:Y:S01]  /*b980*/  VIADD R5, R11, 0x46 ;  /* 0x000000460b057836 */ /* 0x000fe20000000000 */
[----:B------:R-:W-:Y:S01]  /*b990*/  STL [R1+0x9c], R13 ;  /* 0x00009c0d01007387 */ /* 0x000fe20000100800 */
[----:B------:R-:W-:Y:S01]  /*b9a0*/  IMAD.MOV R17, RZ, RZ, -R21 ;  /* 0x000000ffff117224 */ /* 0x000fe200078e0a15 */
[----:B------:R-:W-:Y:S01]  /*b9b0*/  ISETP.GT.U32.AND P5, PT, R2, R9, PT ;  /* 0x000000090200720c */ /* 0x000fe20003fa4070 */
[----:B------:R-:W-:Y:S01]  /*b9c0*/  IMAD.HI.U32 R22, R14, R16, RZ ;  /* 0x000000100e167227 */ /* 0x000fe200078e00ff */
[----:B------:R-:W-:-:S03]  /*b9d0*/  IABS R19, R5 ;  /* 0x0000000500137213 */ /* 0x000fc60000000000 */
[----:B0-----:R-:W-:Y:S02]  /*b9e0*/  IMAD.MOV.U32 R3, RZ, RZ, R20 ;  /* 0x000000ffff037224 */ /* 0x001fe400078e0014 */
[----:B------:R-:W-:Y:S02]  /*b9f0*/  @!P0 IMAD.IADD R4, R4, 0x1, -R2 ;  /* 0x0000000104048824 */ /* 0x000fe400078e0a02 */
[----:B------:R-:W-:Y:S01]  /*ba00*/  @!P3 IMAD.MOV R3, RZ, RZ, -R3 ;  /* 0x000000ffff03b224 */ /* 0x000fe200078e0a03 */
[----:B------:R-:W-:Y:S01]  /*ba10*/  ISETP.GE.AND P3, PT, R8, RZ, PT ;  /* 0x000000ff0800720c */ /* 0x000fe20003f66270 */
[----:B------:R-:W-:Y:S02]  /*ba20*/  IMAD R8, R2, R17, R15 ;  /* 0x0000001102087224 */ /* 0x000fe400078e020f */
[----:B------:R-:W-:Y:S01]  /*ba30*/  IMAD.MOV.U32 R17, RZ, RZ, R0 ;  /* 0x000000ffff117224 */ /* 0x000fe200078e0000 */
[----:B------:R0:W-:Y:S01]  /*ba40*/  STL [R1+0x98], R3 ;  /* 0x0000980301007387 */ /* 0x0001e20000100800 */
[----:B------:R-:W-:Y:S01]  /*ba50*/  @!P4 IMAD.IADD R10, R10, 0x1, -R2 ;  /* 0x000000010a0ac824 */ /* 0x000fe200078e0a02 */
[----:B------:R-:W-:Y:S01]  /*ba60*/  ISETP.GT.U32.AND P0, PT, R2, R8, PT ;  /* 0x000000080200720c */ /* 0x000fe20003f04070 */
[----:B------:R-:W-:Y:S01]  /*ba70*/  IMAD.HI.U32 R0, R14, R19, RZ ;  /* 0x000000130e007227 */ /* 0x000fe200078e00ff */
[----:B------:R-:W-:-:S03]  /*ba80*/  ISETP.GE.AND P4, PT, R5, RZ, PT ;  /* 0x000000ff0500720c */ /* 0x000fc60003f86270 */
[----:B------:R-:W-:-:S04]  /*ba90*/  IMAD.HI.U32 R5, R14, R17, RZ ;  /* 0x000000110e057227 */ /* 0x000fc800078e00ff */
[----:B------:R-:W-:Y:S02]  /*baa0*/  IMAD.MOV R22, RZ, RZ, -R22 ;  /* 0x000000ffff167224 */ /* 0x000fe400078e0a16 */
[----:B------:R-:W-:Y:S02]  /*bab0*/  IMAD.MOV R0, RZ, RZ, -R0 ;  /* 0x000000ffff007224 */ /* 0x000fe400078e0a00 */
[----:B------:R-:W-:Y:S02]  /*bac0*/  IMAD.MOV R5, RZ, RZ, -R5 ;  /* 0x000000ffff057224 */ /* 0x000fe400078e0a05 */
[C---:B------:R-:W-:Y:S02]  /*bad0*/  IMAD R22, R2.reuse, R22, R16 ;  /* 0x0000001602167224 */ /* 0x040fe400078e0210 */
[----:B------:R-:W-:Y:S02]  /*bae0*/  @!P5 IMAD.IADD R9, R9, 0x1, -R2 ;  /* 0x000000010909d824 */ /* 0x000fe400078e0a02 */
[C---:B------:R-:W-:Y:S01]  /*baf0*/  IMAD R0, R2.reuse, R0, R19 ;  /* 0x0000000002007224 */ /* 0x040fe200078e0213 */
[C---:B------:R-:W-:Y:S01]  /*bb00*/  ISETP.GT.U32.AND P5, PT, R2.reuse, R22, PT ;  /* 0x000000160200720c */ /* 0x040fe20003fa4070 */
[----:B------:R-:W-:-:S02]  /*bb10*/  IMAD R5, R2, R5, R17 ;  /* 0x0000000502057224 */ /* 0x000fc400078e0211 */
[----:B0-----:R-:W-:Y:S02]  /*bb20*/  IMAD.MOV.U32 R3, RZ, RZ, R9 ;  /* 0x000000ffff037224 */ /* 0x001fe400078e0009 */
[----:B------:R-:W-:Y:S02]  /*bb30*/  @!P0 IMAD.IADD R8, R8, 0x1, -R2 ;  /* 0x0000000108088824 */ /* 0x000fe400078e0a02 */
[----:B------:R-:W-:Y:S01]  /*bb40*/  @!P1 IMAD.MOV R4, RZ, RZ, -R4 ;  /* 0x000000ffff049224 */ /* 0x000fe200078e0a04 */
[C---:B------:R-:W-:Y:S01]  /*bb50*/  ISETP.GT.U32.AND P1, PT, R2.reuse, R0, PT ;  /* 0x000000000200720c */ /* 0x040fe20003f24070 */
[----:B------:R-:W-:Y:S01]  /*bb60*/  IMAD.MOV.U32 R13, RZ, RZ, R10 ;  /* 0x000000ffff0d7224 */ /* 0x000fe200078e000a */
[C---:B------:R-:W-:Y:S01]  /*bb70*/  ISETP.GT.U32.AND P0, PT, R2.reuse, R8, PT ;  /* 0x000000080200720c */ /* 0x040fe20003f04070 */
[----:B------:R-:W-:Y:S01]  /*bb80*/  @!P6 IMAD.MOV R3, RZ, RZ, -R3 ;  /* 0x000000ffff03e224 */ /* 0x000fe200078e0a03 */
[----:B------:R-:W-:Y:S01]  /*bb90*/  ISETP.GT.U32.AND P6, PT, R2, R5, PT ;  /* 0x000000050200720c */ /* 0x000fe20003fc4070 */
[----:B------:R-:W-:Y:S01]  /*bba0*/  @!P2 IMAD.MOV R13, RZ, RZ, -R13 ;  /* 0x000000ffff0da224 */ /* 0x000fe200078e0a0d */
[----:B------:R-:W-:Y:S01]  /*bbb0*/  ISETP.GE.AND P2, PT, R7, RZ, PT ;  /* 0x000000ff0700720c */ /* 0x000fe20003f46270 */
[C---:B------:R-:W-:Y:S01]  /*bbc0*/  VIADD R7, R11.reuse, 0x3e ;  /* 0x0000003e0b077836 */ /* 0x040fe20000000000 */
[----:B------:R-:W-:Y:S01]  /*bbd0*/  STL [R1+0xb5c], R4 ;  /* 0x000b5c0401007387 */ /* 0x000fe20000100800 */
[----:B------:R-:W-:-:S02]  /*bbe0*/  VIADD R15, R11, 0x40 ;  /* 0x000000400b0f7836 */ /* 0x000fc40000000000 */
[--C-:B------:R-:W-:Y:S01]  /*bbf0*/  @!P5 IMAD.IADD R22, R22, 0x1, -R2.reuse ;  /* 0x000000011616d824 */ /* 0x100fe200078e0a02 */
[----:B------:R-:W-:Y:S01]  /*bc00*/  IABS R19, R7 ;  /* 0x0000000700137213 */ /* 0x000fe20000000000 */
[--C-:B------:R-:W-:Y:S01]  /*bc10*/  @!P1 IMAD.IADD R0, R0, 0x1, -R2.reuse ;  /* 0x0000000100009824 */ /* 0x100fe200078e0a02 */
[----:B------:R-:W-:Y:S01]  /*bc20*/  IABS R20, R15 ;  /* 0x0000000f00147213 */ /* 0x000fe20000000000 */
[--C-:B------:R-:W-:Y:S01]  /*bc30*/  @!P0 IMAD.IADD R8, R8, 0x1, -R2.reuse ;  /* 0x0000000108088824 */ /* 0x100fe200078e0a02 */
[----:B------:R-:W-:Y:S01]  /*bc40*/  ISETP.GE.AND P0, PT, R6, RZ, PT ;  /* 0x000000ff0600720c */ /* 0x000fe20003f06270 */
[----:B------:R-:W-:Y:S01]  /*bc50*/  @!P6 IMAD.IADD R5, R5, 0x1, -R2 ;  /* 0x000000010505e824 */ /* 0x000fe200078e0a02 */
[----:B------:R-:W-:Y:S01]  /*bc60*/  ISETP.GT.U32.AND P6, PT, R2, R22, PT ;  /* 0x000000160200720c */ /* 0x000fe20003fc4070 */
[----:B------:R-:W-:Y:S01]  /*bc70*/  IMAD.HI.U32 R9, R14, R19, RZ ;  /* 0x000000130e097227 */ /* 0x000fe200078e00ff */
[----:B------:R-:W-:Y:S01]  /*bc80*/  ISETP.GT.U32.AND P5, PT, R2, R0, PT ;  /* 0x000000000200720c */ /* 0x000fe20003fa4070 */
[----:B------:R-:W-:Y:S01]  /*bc90*/  STL [R1+0x74], R13 ;  /* 0x0000740d01007387 */ /* 0x000fe20000100800 */
[----:B------:R-:W-:Y:S01]  /*bca0*/  ISETP.GE.AND P1, PT, R15, RZ, PT ;  /* 0x000000ff0f00720c */ /* 0x000fe20003f26270 */
[----:B------:R-:W-:-:S02]  /*bcb0*/  IMAD.HI.U32 R10, R14, R20, RZ ;  /* 0x000000140e0a7227 */ /* 0x000fc400078e00ff */
[----:B------:R0:W-:Y:S02]  /*bcc0*/  STL [R1+0x84], R3 ;  /* 0x0000840301007387 */ /* 0x0001e40000100800 */
[----:B------:R-:W-:Y:S02]  /*bcd0*/  VIADD R6, R11, 0x3c ;  /* 0x0000003c0b067836 */ /* 0x000fe40000000000 */
[----:B------:R-:W-:Y:S02]  /*bce0*/  IMAD.MOV R9, RZ, RZ, -R9 ;  /* 0x000000ffff097224 */ /* 0x000fe400078e0a09 */
[----:B------:R-:W-:Y:S01]  /*bcf0*/  IMAD.MOV R10, RZ, RZ, -R10 ;  /* 0x000000ffff0a7224 */ /* 0x000fe200078e0a0a */
[----:B------:R-:W-:Y:S01]  /*bd00*/  IABS R18, R6 ;  /* 0x0000000600127213 */ /* 0x000fe20000000000 */
[C---:B------:R-:W-:Y:S02]  /*bd10*/  IMAD R19, R2.reuse, R9, R19 ;  /* 0x0000000902137224 */ /* 0x040fe400078e0213 */
[----:B------:R-:W-:-:S02]  /*bd20*/  IMAD R20, R2, R10, R20 ;  /* 0x0000000a02147224 */ /* 0x000fc400078e0214 */
[----:B------:R-:W-:Y:S01]  /*bd30*/  @!P6 IMAD.IADD R22, R22, 0x1, -R2 ;  /* 0x000000011616e824 */ /* 0x000fe200078e0a02 */
[----:B------:R-:W-:Y:S01]  /*bd40*/  ISETP.GT.U32.AND P6, PT, R2, R19, PT ;  /* 0x000000130200720c */ /* 0x000fe20003fc4070 */
[----:B------:R-:W-:-:S04]  /*bd50*/  IMAD.HI.U32 R10, R14, R18, RZ ;  /* 0x000000120e0a7227 */ /* 0x000fc800078e00ff */
[----:B------:R-:W-:Y:S01]  /*bd60*/  @!P5 IMAD.IADD R0, R0, 0x1, -R2 ;  /* 0x000000010000d824 */ /* 0x000fe200078e0a02 */
[C---:B------:R-:W-:Y:S01]  /*bd70*/  ISETP.GT.U32.AND P5, PT, R2.reuse, R20, PT ;  /* 0x000000140200720c */ /* 0x040fe20003fa4070 */
[----:B------:R-:W-:Y:S02]  /*bd80*/  IMAD.MOV R10, RZ, RZ, -R10 ;  /* 0x000000ffff0a7224 */ /* 0x000fe400078e0a0a */
[----:B0-----:R-:W-:Y:S02]  /*bd90*/  IMAD.MOV.U32 R3, RZ, RZ, R8 ;  /* 0x000000ffff037224 */ /* 0x001fe400078e0008 */
[C---:B------:R-:W-:Y:S01]  /*bda0*/  IMAD R18, R2.reuse, R10, R18 ;  /* 0x0000000a02127224 */ /* 0x040fe200078e0212 */
[----:B------:R-:W-:Y:S01]  /*bdb0*/  IABS R10, R12 ;  /* 0x0000000c000a7213 */ /* 0x000fe20000000000 */
[----:B------:R-:W-:Y:S01]  /*bdc0*/  @!P3 IMAD.MOV R3, RZ, RZ, -R3 ;  /* 0x000000ffff03b224 */ /* 0x000fe200078e0a03 */
[C---:B------:R-:W-:Y:S01]  /*bdd0*/  ISETP.GT.U32.AND P3, PT, R2.reuse, R5, PT ;  /* 0x000000050200720c */ /* 0x040fe20003f64070 */
[--C-:B------:R-:W-:Y:S01]  /*bde0*/  @!P6 IMAD.IADD R19, R19, 0x1, -R2.reuse ;  /* 0x000000011313e824 */ /* 0x100fe200078e0a02 */
[----:B------:R-:W-:Y:S01]  /*bdf0*/  ISETP.GT.U32.AND P6, PT, R2, R18, PT ;  /* 0x000000120200720c */ /* 0x000fe20003fc4070 */
[C---:B------:R-:W-:Y:S01]  /*be00*/  VIADD R8, R11.reuse, 0x3a ;  /* 0x0000003a0b087836 */ /* 0x040fe20000000000 */
[----:B------:R0:W-:Y:S01]  /*be10*/  STL [R1+0x124], R3 ;  /* 0x0001240301007387 */ /* 0x0001e20000100800 */
[----:B------:R-:W-:Y:S01]  /*be20*/  @!P5 IMAD.IADD R20, R20, 0x1, -R2 ;  /* 0x000000011414d824 */ /* 0x000fe200078e0a02 */
[----:B------:R-:W-:Y:S01]  /*be30*/  ISETP.GE.AND P5, PT, R6, RZ, PT ;  /* 0x000000ff0600720c */ /* 0x000fe20003fa6270 */
[C---:B------:R-:W-:Y:S01]  /*be40*/  VIADD R6, R11.reuse, 0x36 ;  /* 0x000000360b067836 */ /* 0x040fe20000000000 */
[----:B------:R-:W-:Y:S01]  /*be50*/  IABS R9, R8 ;  /* 0x0000000800097213 */ /* 0x000fe20000000000 */
[----:B------:R-:W-:-:S02]  /*be60*/  VIADD R15, R11, 0x38 ;  /* 0x000000380b0f7836 */ /* 0x000fc40000000000 */
[----:B------:R-:W-:Y:S01]  /*be70*/  IMAD.MOV.U32 R4, RZ, RZ, R0 ;  /* 0x000000ffff047224 */ /* 0x000fe200078e0000 */
[----:B------:R-:W-:Y:S01]  /*be80*/  IABS R16, R6 ;  /* 0x0000000600107213 */ /* 0x000fe20000000000 */
[----:B------:R-:W-:Y:S01]  /*be90*/  @!P3 IMAD.IADD R5, R5, 0x1, -R2 ;  /* 0x000000010505b824 */ /* 0x000fe200078e0a02 */
[----:B------:R-:W-:Y:S01]  /*bea0*/  IABS R17, R15 ;  /* 0x0000000f00117213 */ /* 0x000fe20000000000 */
[----:B0-----:R-:W-:Y:S01]  /*beb0*/  IMAD.MOV.U32 R3, RZ, RZ, R22 ;  /* 0x000000ffff037224 */ /* 0x001fe200078e0016 */
[----:B------:R-:W-:Y:S01]  /*bec0*/  ISETP.GE.AND P3, PT, R7, RZ, PT ;  /* 0x000000ff0700720c */ /* 0x000fe20003f66270 */
[----:B------:R-:W-:Y:S01]  /*bed0*/  @!P6 IMAD.IADD R18, R18, 0x1, -R2 ;  /* 0x000000011212e824 */ /* 0x000fe200078e0a02 */
[----:B------:R-:W-:Y:S01]  /*bee0*/  ISETP.GT.U32.AND P6, PT, R2, R19, PT ;  /* 0x000000130200720c */ /* 0x000fe20003fc4070 */
[----:B------:R-:W-:-:S04]  /*bef0*/  IMAD.HI.U32 R7, R14, R9, RZ ;  /* 0x000000090e077227 */ /* 0x000fc800078e00ff */
[----:B------:R-:W-:-:S04]  /*bf00*/  IMAD.HI.U32 R0, R14, R16, RZ ;  /* 0x000000100e007227 */ /* 0x000fc800078e00ff */
[----:B------:R-:W-:Y:S01]  /*bf10*/  @!P4 IMAD.MOV R4, RZ, RZ, -R4 ;  /* 0x000000ffff04c224 */ /* 0x000fe200078e0a04 */
[C---:B------:R-:W-:Y:S01]  /*bf20*/  ISETP.GT.U32.AND P4, PT, R2.reuse, R20, PT ;  /* 0x000000140200720c */ /* 0x040fe20003f84070 */
[----:B------:R-:W-:Y:S01]  /*bf30*/  @!P2 IMAD.MOV R3, RZ, RZ, -R3 ;  /* 0x000000ffff03a224 */ /* 0x000fe200078e0a03 */
[----:B------:R-:W-:Y:S01]  /*bf40*/  ISETP.GT.U32.AND P2, PT, R2, R18, PT ;  /* 0x000000120200720c */ /* 0x000fe20003f44070 */
[----:B------:R-:W-:Y:S01]  /*bf50*/  IMAD.HI.U32 R21, R14, R17, RZ ;  /* 0x000000110e157227 */ /* 0x000fe200078e00ff */
[----:B------:R-:W-:Y:S03]  /*bf60*/  STL [R1+0x6c], R4 ;  /* 0x00006c0401007387 */ /* 0x000fe60000100800 */
[----:B------:R-:W-:Y:S01]  /*bf70*/  IMAD.MOV R7, RZ, RZ, -R7 ;  /* 0x000000ffff077224 */ /* 0x000fe200078e0a07 */
[----:B------:R0:W-:Y:S01]  /*bf80*/  STL [R1+0x64], R3 ;  /* 0x0000640301007387 */ /* 0x0001e20000100800 */
[----:B------:R-:W-:-:S02]  /*bf90*/  IMAD.MOV R0, RZ, RZ, -R0 ;  /* 0x000000ffff007224 */ /* 0x000fc400078e0a00 */
[----:B------:R-:W-:Y:S02]  /*bfa0*/  IMAD.MOV R21, RZ, RZ, -R21 ;  /* 0x000000ffff157224 */ /* 0x000fe400078e0a15 */
[C---:B------:R-:W-:Y:S02]  /*bfb0*/  IMAD R9, R2.reuse, R7, R9 ;  /* 0x0000000702097224 */ /* 0x040fe400078e0209 */
[C---:B------:R-:W-:Y:S02]  /*bfc0*/  IMAD R16, R2.reuse, R0, R16 ;  /* 0x0000000002107224 */ /* 0x040fe400078e0210 */
[C---:B------:R-:W-:Y:S01]  /*bfd0*/  IMAD R17, R2.reuse, R21, R17 ;  /* 0x0000001502117224 */ /* 0x040fe200078e0211 */
[----:B------:R-:W1:Y:S01]  /*bfe0*/  I2F.RP R0, R10 ;  /* 0x0000000a00007306 */ /* 0x000e620000209400 */
        /* <DEDUP_REMOVED lines=10> */
[--C-:B------:R-:W-:Y:S01]  /*c090*/  @!P2 IMAD.IADD R18, R18, 0x1, -R2.reuse ;  /* 0x000000011212a824 */ /* 0x100fe200078e0a02 */
[----:B------:R-:W-:Y:S01]  /*c0a0*/  IABS R21, R7 ;  /* 0x0000000700157213 */ /* 0x000fe20000000000 */
[----:B------:R-:W-:Y:S01]  /*c0b0*/  IMAD.MOV.U32 R4, RZ, RZ, R19 ;  /* 0x000000ffff047224 */ /* 0x000fe200078e0013 */
[----:B------:R-:W-:Y:S01]  /*c0c0*/  ISETP.GE.AND P2, PT, R8, RZ, PT ;  /* 0x000000ff0800720c */ /* 0x000fe20003f46270 */
[--C-:B------:R-:W-:Y:S01]  /*c0d0*/  @!P6 IMAD.IADD R16, R16, 0x1, -R2.reuse ;  /* 0x000000011010e824 */ /* 0x100fe200078e0a02 */
[----:B------:R-:W-:Y:S01]  /*c0e0*/  IABS R8, R5 ;  /* 0x0000000500087213 */ /* 0x000fe20000000000 */
[----:B------:R-:W-:Y:S01]  /*c0f0*/  @!P0 IMAD.IADD R9, R9, 0x1, -R2 ;  /* 0x0000000109098824 */ /* 0x000fe200078e0a02 */
[----:B------:R-:W-:Y:S01]  /*c100*/  ISETP.GE.AND P0, PT, R15, RZ, PT ;  /* 0x000000ff0f00720c */ /* 0x000fe20003f06270 */
[----:B0-----:R-:W-:Y:S01]  /*c110*/  IMAD.MOV.U32 R3, RZ, RZ, R20 ;  /* 0x000000ffff037224 */ /* 0x001fe200078e0014 */
[----:B-1----:R-:W0:Y:S01]  /*c120*/  MUFU.RCP R0, R0 ;  /* 0x0000000000007308 */ /* 0x002e220000001000 */
[----:B------:R-:W-:-:S04]  /*c130*/  IMAD.HI.U32 R22, R14, R21, RZ ;  /* 0x000000150e167227 */ /* 0x000fc800078e00ff */
[----:B------:R-:W-:Y:S01]  /*c140*/  @!P4 IMAD.IADD R17, R17, 0x1, -R2 ;  /* 0x000000011111c824 */ /* 0x000fe200078e0a02 */
[C---:B------:R-:W-:Y:S01]  /*c150*/  ISETP.GT.U32.AND P4, PT, R2.reuse, R9, PT ;  /* 0x000000090200720c */ /* 0x040fe20003f84070 */
[----:B------:R-:W-:Y:S01]  /*c160*/  @!P1 IMAD.MOV R3, RZ, RZ, -R3 ;  /* 0x000000ffff039224 */ /* 0x000fe200078e0a03 */
[C---:B------:R-:W-:Y:S01]  /*c170*/  ISETP.GT.U32.AND P1, PT, R2.reuse, R16, PT ;  /* 0x000000100200720c */ /* 0x040fe20003f24070 */
[----:B------:R-:W-:Y:S01]  /*c180*/  IMAD.MOV R22, RZ, RZ, -R22 ;  /* 0x000000ffff167224 */ /* 0x000fe200078e0a16 */
[----:B------:R-:W-:Y:S01]  /*c190*/  ISETP.GT.U32.AND P6, PT, R2, R17, PT ;  /* 0x000000110200720c */ /* 0x000fe20003fc4070 */
[----:B------:R-:W-:Y:S01]  /*c1a0*/  IMAD.HI.U32 R19, R14, R8, RZ ;  /* 0x000000080e137227 */ /* 0x000fe200078e00ff */
[----:B------:R1:W-:Y:S03]  /*c1b0*/  STL [R1+0x40], R3 ;  /* 0x0000400301007387 */ /* 0x0003e60000100800 */
[----:B------:R-:W-:-:S02]  /*c1c0*/  IMAD R15, R2, R22, R21 ;  /* 0x00000016020f7224 */ /* 0x000fc400078e0215 */
[----:B------:R-:W-:Y:S02]  /*c1d0*/  IMAD.MOV R19, RZ, RZ, -R19 ;  /* 0x000000ffff137224 */ /* 0x000fe400078e0a13 */
[----:B------:R-:W-:Y:S01]  /*c1e0*/  @!P3 IMAD.MOV R4, RZ, RZ, -R4 ;  /* 0x000000ffff04b224 */ /* 0x000fe200078e0a04 */
[C---:B------:R-:W-:Y:S01]  /*c1f0*/  ISETP.GT.U32.AND P3, PT, R2.reuse, R15, PT ;  /* 0x0000000f0200720c */ /* 0x040fe20003f64070 */
[----:B------:R-:W-:Y:S02]  /*c200*/  IMAD R8, R2, R19, R8 ;  /* 0x0000001302087224 */ /* 0x000fe400078e0208 */
[--C-:B------:R-:W-:Y:S01]  /*c210*/  @!P4 IMAD.IADD R9, R9, 0x1, -R2.reuse ;  /* 0x000000010909c824 */ /* 0x100fe200078e0a02 */
[----:B------:R-:W-:Y:S01]  /*c220*/  ISETP.GE.AND P4, PT, R7, RZ, PT ;  /* 0x000000ff0700720c */ /* 0x000fe20003f86270 */
[----:B------:R-:W-:Y:S01]  /*c230*/  @!P1 IMAD.IADD R16, R16, 0x1, -R2 ;  /* 0x0000000110109824 */ /* 0x000fe200078e0a02 */
[----:B------:R-:W-:Y:S01]  /*c240*/  ISETP.GT.U32.AND P1, PT, R2, R8, PT ;  /* 0x000000080200720c */ /* 0x000fe20003f24070 */
[----:B-1----:R-:W-:Y:S01]  /*c250*/  IMAD.MOV.U32 R3, RZ, RZ, R18 ;  /* 0x000000ffff037224 */ /* 0x002fe200078e0012 */
[----:B------:R1:W-:Y:S01]  /*c260*/  STL [R1+0x44], R4 ;  /* 0x0000440401007387 */ /* 0x0003e20000100800 */
[----:B------:R-:W-:-:S02]  /*c270*/  VIADD R7, R11, 0x30 ;  /* 0x000000300b077836 */ /* 0x000fc40000000000 */
[----:B------:R-:W-:Y:S01]  /*c280*/  @!P5 IMAD.MOV R3, RZ, RZ, -R3 ;  /* 0x000000ffff03d224 */ /* 0x000fe200078e0a03 */
[----:B------:R-:W-:Y:S01]  /*c290*/  ISETP.GE.AND P5, PT, R6, RZ, PT ;  /* 0x000000ff0600720c */ /* 0x000fe20003fa6270 */
[--C-:B------:R-:W-:Y:S01]  /*c2a0*/  @!P3 IMAD.IADD R15, R15, 0x1, -R2.reuse ;  /* 0x000000010f0fb824 */ /* 0x100fe200078e0a02 */
[----:B------:R-:W-:Y:S01]  /*c2b0*/  IABS R6, R7 ;  /* 0x0000000700067213 */ /* 0x000fe20000000000 */
[----:B0-----:R-:W-:Y:S01]  /*c2c0*/  VIADD R20, R0, 0xffffffe ;  /* 0x0ffffffe00147836 */ /* 0x001fe20000000000 */
[----:B------:R0:W-:Y:S01]  /*c2d0*/  STL [R1+0x54], R3 ;  /* 0x0000540301007387 */ /* 0x0001e20000100800 */
[----:B------:R-:W-:Y:S01]  /*c2e0*/  @!P6 IMAD.IADD R17, R17, 0x1, -R2 ;  /* 0x000000011111e824 */ /* 0x000fe200078e0a02 */
[----:B------:R-:W-:Y:S01]  /*c2f0*/  ISETP.GE.AND P6, PT, R5, RZ, PT ;  /* 0x000000ff0500720c */ /* 0x000fe20003fc6270 */
[----:B------:R-:W-:Y:S01]  /*c300*/  IMAD.MOV.U32 R0, RZ, RZ, R6 ;  /* 0x000000ffff007224 */ /* 0x000fe200078e0006 */
[----:B------:R-:W-:Y:S01]  /*c310*/  ISETP.GE.AND P3, PT, R7, RZ, PT ;  /* 0x000000ff0700720c */ /* 0x000fe20003f66270 */
[----:B------:R-:W-:Y:S01]  /*c320*/  @!P1 IMAD.IADD R8, R8, 0x1, -R2 ;  /* 0x0000000108089824 */ /* 0x000fe200078e0a02 */
[----:B------:R-:W-:Y:S01]  /*c330*/  ISETP.GT.U32.AND P1, PT, R2, R15, PT ;  /* 0x0000000f0200720c */ /* 0x000fe20003f24070 */
[----:B-1----:R-:W-:Y:S01]  /*c340*/  IMAD.MOV.U32 R4, RZ, RZ, R9 ;  /* 0x000000ffff047224 */ /* 0x002fe200078e0009 */
[----:B------:R-:W1:Y:S01]  /*c350*/  F2I.FTZ.U32.TRUNC.NTZ R21, R20 ;  /* 0x0000001400157305 */ /* 0x000e62000021f000 */
[----:B------:R-:W-:-:S04]  /*c360*/  IMAD.HI.U32 R9, R14, R0, RZ ;  /* 0x000000000e097227 */ /* 0x000fc800078e00ff */
[----:B------:R-:W-:Y:S02]  /*c370*/  IMAD.MOV R9, RZ, RZ, -R9 ;  /* 0x000000ffff097224 */ /* 0x000fe400078e0a09 */
[----:B0-----:R-:W-:Y:S02]  /*c380*/  IMAD.MOV.U32 R3, RZ, RZ, R17 ;  /* 0x000000ffff037224 */ /* 0x001fe400078e0011 */
[----:B------:R-:W-:Y:S02]  /*c390*/  VIADD R5, R11, 0x2e ;  /* 0x0000002e0b057836 */ /* 0x000fe40000000000 */
[C---:B------:R-:W-:Y:S02]  /*c3a0*/  IMAD R0, R2.reuse, R9, R0 ;  /* 0x0000000902007224 */ /* 0x040fe400078e0200 */
[----:B------:R-:W-:Y:S01]  /*c3b0*/  @!P0 IMAD.MOV R3, RZ, RZ, -R3 ;  /* 0x000000ffff038224 */ /* 0x000fe200078e0a03 */
[C---:B------:R-:W-:Y:S01]  /*c3c0*/  ISETP.GT.U32.AND P0, PT, R2.reuse, R8, PT ;  /* 0x000000080200720c */ /* 0x040fe20003f04070 */
[----:B------:R-:W-:Y:S01]  /*c3d0*/  @!P2 IMAD.MOV R4, RZ, RZ, -R4 ;  /* 0x000000ffff04a224 */ /* 0x000fe200078e0a04 */
[----:B------:R-:W-:Y:S01]  /*c3e0*/  ISETP.GE.AND P2, PT, R5, RZ, PT ;  /* 0x000000ff0500720c */ /* 0x000fe20003f46270 */
[----:B------:R-:W-:Y:S01]  /*c3f0*/  @!P1 IMAD.IADD R15, R15, 0x1, -R2 ;  /* 0x000000010f0f9824 */ /* 0x000fe200078e0a02 */
[----:B------:R-:W-:Y:S01]  /*c400*/  ISETP.GT.U32.AND P1, PT, R2, R0, PT ;  /* 0x000000000200720c */ /* 0x000fe20003f24070 */
[C---:B------:R-:W-:Y:S01]  /*c410*/  VIADD R7, R11.reuse, 0x2a ;  /* 0x0000002a0b077836 */ /* 0x040fe20000000000 */
[----:B------:R-:W-:Y:S01]  /*c420*/  IABS R5, R5 ;  /* 0x0000000500057213 */ /* 0x000fe20000000000 */
[----:B------:R-:W-:Y:S01]  /*c430*/  STL [R1+0xc4], R4 ;  /* 0x0000c40401007387 */ /* 0x000fe20000100800 */
[----:B------:R-:W-:-:S02]  /*c440*/  VIADD R6, R11, 0x2c ;  /* 0x0000002c0b067836 */ /* 0x000fc40000000000 */
[----:B------:R-:W-:Y:S01]  /*c450*/  IABS R9, R7 ;  /* 0x0000000700097213 */ /* 0x000fe20000000000 */
[----:B------:R0:W-:Y:S01]  /*c460*/  STL [R1+0x58], R3 ;  /* 0x0000580301007387 */ /* 0x0001e20000100800 */
[----:B------:R-:W-:-:S04]  /*c470*/  IMAD.HI.U32 R17, R14, R5, RZ ;  /* 0x000000050e117227 */ /* 0x000fc800078e00ff */
[--C-:B------:R-:W-:Y:S01]  /*c480*/  @!P0 IMAD.IADD R8, R8, 0x1, -R2.reuse ;  /* 0x0000000108088824 */ /* 0x100fe200078e0a02 */
[----:B------:R-:W-:Y:S01]  /*c490*/  ISETP.GE.AND P0, PT, R7, RZ, PT ;  /* 0x000000ff0700720c */ /* 0x000fe20003f06270 */
[----:B------:R-:W-:Y:S02]  /*c4a0*/  IMAD.MOV R17, RZ, RZ, -R17 ;  /* 0x000000ffff117224 */ /* 0x000fe400078e0a11 */
[----:B------:R-:W-:Y:S02]  /*c4b0*/  @!P1 IMAD.IADD R0, R0, 0x1, -R2 ;  /* 0x0000000100009824 */ /* 0x000fe400078e0a02 */
[----:B0-----:R-:W-:Y:S02]  /*c4c0*/  IMAD.MOV.U32 R3, RZ, RZ, R16 ;  /* 0x000000ffff037224 */ /* 0x001fe400078e0010 */
[C---:B------:R-:W-:Y:S01]  /*c4d0*/  IMAD R5, R2.reuse, R17, R5 ;  /* 0x0000001102057224 */ /* 0x040fe200078e0205 */
[----:B------:R-:W-:Y:S01]  /*c4e0*/  ISETP.GT.U32.AND P1, PT, R2, R0, PT ;  /* 0x000000000200720c */ /* 0x000fe20003f24070 */
[----:B------:R-:W-:Y:S01]  /*c4f0*/  @!P5 IMAD.MOV R3, RZ, RZ, -R3 ;  /* 0x000000ffff03d224 */ /* 0x000fe200078e0a03 */
[----:B------:R-:W-:Y:S01]  /*c500*/  ISETP.GE.AND P5, PT, R6, RZ, PT ;  /* 0x000000ff0600720c */ /* 0x000fe20003fa6270 */
[----:B------:R-:W-:Y:S01]  /*c510*/  IMAD.MOV.U32 R7, RZ, RZ, R9 ;  /* 0x000000ffff077224 */ /* 0x000fe200078e0009 */
[----:B------:R-:W-:Y:S01]  /*c520*/  IABS R6, R6 ;  /* 0x0000000600067213 */ /* 0x000fe20000000000 */
[----:B------:R-:W-:Y:S01]  /*c530*/  IMAD.MOV.U32 R4, RZ, RZ, R15 ;  /* 0x000000ffff047224 */ /* 0x000fe200078e000f */
[----:B------:R0:W-:Y:S01]  /*c540*/  STL [R1+0xb8], R3 ;  /* 0x0000b80301007387 */ /* 0x0001e20000100800 */
[----:B------:R-:W-:-:S04]  /*c550*/  IMAD.HI.U32 R9, R14, R7, RZ ;  /* 0x000000070e097227 */ /* 0x000fc800078e00ff */
[----:B------:R-:W-:-:S04]  /*c560*/  IMAD.HI.U32 R16, R14, R6, RZ ;  /* 0x000000060e107227 */ /* 0x000fc800078e00ff */
[----:B------:R-:W-:Y:S02]  /*c570*/  IMAD.MOV R16, RZ, RZ, -R16 ;  /* 0x000000ffff107224 */ /* 0x000fe400078e0a10 */
[----:B0-----:R-:W-:Y:S02]  /*c580*/  IMAD.MOV.U32 R3, RZ, RZ, R8 ;  /* 0x000000ffff037224 */ /* 0x001fe400078e0008 */
[----:B------:R-:W-:Y:S02]  /*c590*/  IMAD.MOV R9, RZ, RZ, -R9 ;  /* 0x000000ffff097224 */ /* 0x000fe400078e0a09 */
[----:B------:R-:W-:Y:S01]  /*c5a0*/  @!P6 IMAD.MOV R3, RZ, RZ, -R3 ;  /* 0x000000ffff03e224 */ /* 0x000fe200078e0a03 */
[C---:B------:R-:W-:Y:S01]  /*c5b0*/  ISETP.GT.U32.AND P6, PT, R2.reuse, R5, PT ;  /* 0x000000050200720c */ /* 0x040fe20003fc4070 */
[C---:B------:R-:W-:Y:S02]  /*c5c0*/  IMAD R6, R2.reuse, R16, R6 ;  /* 0x0000001002067224 */ /* 0x040fe400078e0206 */
[----:B------:R-:W-:-:S02]  /*c5d0*/  IMAD R7, R2, R9, R7 ;  /* 0x0000000902077224 */ /* 0x000fc400078e0207 */
[----:B------:R-:W-:Y:S02]  /*c5e0*/  VIADD R9, R11, 0x28 ;  /* 0x000000280b097836 */ /* 0x000fe40000000000 */
[----:B------:R-:W-:Y:S01]  /*c5f0*/  @!P1 IMAD.IADD R0, R0, 0x1, -R2 ;  /* 0x0000000100009824 */ /* 0x000fe200078e0a02 */
[----:B------:R-:W-:Y:S01]  /*c600*/  ISETP.GT.U32.AND P1, PT, R2, R6, PT ;  /* 0x000000060200720c */ /* 0x000fe20003f24070 */
[----:B------:R-:W-:Y:S01]  /*c610*/  @!P4 IMAD.MOV R4, RZ, RZ, -R4 ;  /* 0x000000ffff04c224 */ /* 0x000fe200078e0a04 */
[----:B------:R-:W-:Y:S01]  /*c620*/  IABS R8, R9 ;  /* 0x0000000900087213 */ /* 0x000fe20000000000 */
[----:B-1----:R-:W-:Y:S01]  /*c630*/  IMAD.MOV R18, RZ, RZ, -R21 ;  /* 0x000000ffff127224 */ /* 0x002fe200078e0a15 */
[----:B------:R-:W-:Y:S01]  /*c640*/  ISETP.GE.AND P4, PT, R9, RZ, PT ;  /* 0x000000ff0900720c */ /* 0x000fe20003f86270 */
[----:B------:R-:W-:Y:S01]  /*c650*/  @!P6 IMAD.IADD R5, R5, 0x1, -R2 ;  /* 0x000000010505e824 */ /* 0x000fe200078e0a02 */
[----:B------:R-:W-:Y:S01]  /*c660*/  STL [R1+0x4c], R4 ;  /* 0x00004c0401007387 */ /* 0x000fe20000100800 */
[----:B------:R-:W-:Y:S01]  /*c670*/  IMAD.HI.U32 R22, R14, R8, RZ ;  /* 0x000000080e167227 */ /* 0x000fe200078e00ff */
[----:B------:R-:W-:-:S02]  /*c680*/  IABS R9, R23 ;  /* 0x0000001700097213 */ /* 0x000fc40000000000 */
[----:B------:R-:W-:Y:S01]  /*c690*/  ISETP.GT.U32.AND P6, PT, R2, R5, PT ;  /* 0x000000050200720c */ /* 0x000fe20003fc4070 */
[----:B------:R-:W-:Y:S01]  /*c6a0*/  VIADD R17, R11, 0x22 ;  /* 0x000000220b117836 */ /* 0x000fe20000000000 */
[----:B------:R0:W-:Y:S01]  /*c6b0*/  STL [R1+0x94], R3 ;  /* 0x0000940301007387 */ /* 0x0001e20000100800 */
[----:B------:R-:W-:Y:S02]  /*c6c0*/  IMAD.MOV R22, RZ, RZ, -R22 ;  /* 0x000000ffff167224 */ /* 0x000fe400078e0a16 */
[----:B------:R-:W-:Y:S01]  /*c6d0*/  @!P1 IMAD.IADD R6, R6, 0x1, -R2 ;  /* 0x0000000106069824 */ /* 0x000fe200078e0a02 */
[----:B------:R-:W-:Y:S01]  /*c6e0*/  IABS R15, R17 ;  /* 0x00000011000f7213 */ /* 0x000fe20000000000 */
[----:B------:R-:W-:Y:S02]  /*c6f0*/  IMAD.MOV.U32 R20, RZ, RZ, RZ ;  /* 0x000000ffff147224 */ /* 0x000fe400078e00ff */
[----:B------:R-:W-:Y:S01]  /*c700*/  IMAD R18, R18, R10, RZ ;  /* 0x0000000a12127224 */ /* 0x000fe200078e02ff */
[C---:B------:R-:W-:Y:S01]  /*c710*/  ISETP.GT.U32.AND P1, PT, R2.reuse, R6, PT ;  /* 0x000000060200720c */ /* 0x040fe20003f24070 */
[----:B------:R-:W-:-:S02]  /*c720*/  IMAD R8, R2, R22, R8 ;  /* 0x0000001602087224 */ /* 0x000fc400078e0208 */
[----:B0-----:R-:W-:Y:S02]  /*c730*/  IMAD.MOV.U32 R3, RZ, RZ, R0 ;  /* 0x000000ffff037224 */ /* 0x001fe400078e0000 */
[----:B------:R-:W-:-:S04]  /*c740*/  IMAD.HI.U32 R20, R21, R18, R20 ;  /* 0x0000001215147227 */ /* 0x000fc800078e0014 */
[----:B------:R-:W-:Y:S01]  /*c750*/  @!P3 IMAD.MOV R3, RZ, RZ, -R3 ;  /* 0x000000ffff03b224 */ /* 0x000fe200078e0a03 */
[C---:B------:R-:W-:Y:S01]  /*c760*/  ISETP.GT.U32.AND P3, PT, R2.reuse, R7, PT ;  /* 0x000000070200720c */ /* 0x040fe20003f64070 */
[----:B------:R-:W-:Y:S01]  /*c770*/  @!P6 IMAD.IADD R5, R5, 0x1, -R2 ;  /* 0x000000010505e824 */ /* 0x000fe200078e0a02 */
[----:B------:R-:W-:Y:S01]  /*c780*/  ISETP.GT.U32.AND P6, PT, R2, R8, PT ;  /* 0x000000080200720c */ /* 0x000fe20003fc4070 */
[C---:B------:R-:W-:Y:S01]  /*c790*/  IMAD.HI.U32 R21, R14.reuse, R9, RZ ;  /* 0x000000090e157227 */ /* 0x040fe200078e00ff */
[----:B------:R0:W-:Y:S03]  /*c7a0*/  STL [R1+0x90], R3 ;  /* 0x0000900301007387 */ /* 0x0001e60000100800 */
[----:B------:R-:W-:-:S04]  /*c7b0*/  IMAD.HI.U32 R0, R14, R15, RZ ;  /* 0x0000000f0e007227 */ /* 0x000fc800078e00ff */
[----:B------:R-:W-:Y:S02]  /*c7c0*/  IMAD.MOV R21, RZ, RZ, -R21 ;  /* 0x000000ffff157224 */ /* 0x000fe400078e0a15 */
[----:B------:R-:W-:Y:S02]  /*c7d0*/  IMAD.MOV R0, RZ, RZ, -R0 ;  /* 0x000000ffff007224 */ /* 0x000fe400078e0a00 */
[----:B------:R-:W-:Y:S02]  /*c7e0*/  VIADD R18, R11, 0x24 ;  /* 0x000000240b127836 */ /* 0x000fe40000000000 */
[C---:B------:R-:W-:Y:S02]  /*c7f0*/  IMAD R9, R2.reuse, R21, R9 ;  /* 0x0000001502097224 */ /* 0x040fe400078e0209 */
[----:B------:R-:W-:Y:S01]  /*c800*/  IMAD R15, R2, R0, R15 ;  /* 0x00000000020f7224 */ /* 0x000fe200078e020f */
[----:B------:R-:W-:Y:S01]  /*c810*/  IABS R19, R18 ;  /* 0x0000001200137213 */ /* 0x000fe20000000000 */
[--C-:B------:R-:W-:Y:S01]  /*c820*/  @!P1 IMAD.IADD R6, R6, 0x1, -R2.reuse ;  /* 0x0000000106069824 */ /* 0x100fe200078e0a02 */
[----:B------:R-:W-:Y:S01]  /*c830*/  ISETP.GT.U32.AND P1, PT, R2, R9, PT ;  /* 0x000000090200720c */ /* 0x000fe20003f24070 */
[----:B------:R-:W-:-:S02]  /*c840*/  @!P3 IMAD.IADD R7, R7, 0x1, -R2 ;  /* 0x000000010707b824 */ /* 0x000fc400078e0a02 */
[----:B------:R-:W-:Y:S01]  /*c850*/  @!P6 IMAD.IADD R8, R8, 0x1, -R2 ;  /* 0x000000010808e824 */ /* 0x000fe200078e0a02 */
[----:B------:R-:W-:Y:S01]  /*c860*/  ISETP.GT.U32.AND P6, PT, R2, R15, PT ;  /* 0x0000000f0200720c */ /* 0x000fe20003fc4070 */
[----:B------:R-:W-:Y:S01]  /*c870*/  IMAD.HI.U32 R16, R14, R19, RZ ;  /* 0x000000130e107227 */ /* 0x000fe200078e00ff */
[----:B------:R-:W-:-:S03]  /*c880*/  ISETP.GT.U32.AND P3, PT, R2, R7, PT ;  /* 0x000000070200720c */ /* 0x000fc60003f64070 */
[----:B0-----:R-:W-:Y:S02]  /*c890*/  VIADD R3, R11, 0x20 ;  /* 0x000000200b037836 */ /* 0x001fe40000000000 */
[----:B------:R-:W-:Y:S02]  /*c8a0*/  IMAD.MOV R16, RZ, RZ, -R16 ;  /* 0x000000ffff107224 */ /* 0x000fe400078e0a10 */
[--C-:B------:R-:W-:Y:S01]  /*c8b0*/  @!P1 IMAD.IADD R9, R9, 0x1, -R2.reuse ;  /* 0x0000000109099824 */ /* 0x100fe200078e0a02 */
[----:B------:R-:W-:Y:S01]  /*c8c0*/  IABS R0, R3 ;  /* 0x0000000300007213 */ /* 0x000fe20000000000 */
[----:B------:R-:W-:Y:S01]  /*c8d0*/  IMAD R19, R2, R16, R19 ;  /* 0x0000001002137224 */ /* 0x000fe200078e0213 */
[----:B------:R-:W-:Y:S01]  /*c8e0*/  IABS R16, R11 ;  /* 0x0000000b00107213 */ /* 0x000fe20000000000 */
[--C-:B------:R-:W-:Y:S01]  /*c8f0*/  @!P6 IMAD.IADD R15, R15, 0x1, -R2.reuse ;  /* 0x000000010f0fe824 */ /* 0x100fe200078e0a02 */
[----:B------:R-:W-:Y:S01]  /*c900*/  ISETP.GE.AND P1, PT, R23, RZ, PT ;  /* 0x000000ff1700720c */ /* 0x000fe20003f26270 */
[----:B------:R-:W-:Y:S01]  /*c910*/  IMAD.HI.U32 R22, R14, R0, RZ ;  /* 0x000000000e167227 */ /* 0x000fe200078e00ff */
[----:B------:R0:W-:Y:S03]  /*c920*/  STL [R1+0x7c], R3 ;  /* 0x00007c0301007387 */ /* 0x0001e60000100800 */
[----:B------:R-:W-:Y:S01]  /*c930*/  @!P2 IMAD.MOV R5, RZ, RZ, -R5 ;  /* 0x000000ffff05a224 */ /* 0x000fe200078e0a05 */
[C---:B------:R-:W-:Y:S01]  /*c940*/  ISETP.GT.U32.AND P2, PT, R2.reuse, R9, PT ;  /* 0x000000090200720c */ /* 0x040fe20003f44070 */
[----:B------:R-:W-:Y:S01]  /*c950*/  @!P3 IMAD.IADD R7, R7, 0x1, -R2 ;  /* 0x000000010707b824 */ /* 0x000fe200078e0a02 */
[C---:B------:R-:W-:Y:S01]  /*c960*/  ISETP.GT.U32.AND P3, PT, R2.reuse, R19, PT ;  /* 0x000000130200720c */ /* 0x040fe20003f64070 */
[----:B------:R-:W-:Y:S01]  /*c970*/  @!P5 IMAD.MOV R6, RZ, RZ, -R6 ;  /* 0x000000ffff06d224 */ /* 0x000fe200078e0a06 */
[----:B------:R-:W-:Y:S01]  /*c980*/  ISETP.GT.U32.AND P5, PT, R2, R15, PT ;  /* 0x0000000f0200720c */ /* 0x000fe20003fa4070 */
[----:B------:R-:W-:Y:S01]  /*c990*/  IMAD.HI.U32 R21, R14, R16, RZ ;  /* 0x000000100e157227 */ /* 0x000fe200078e00ff */
[----:B------:R1:W-:Y:S03]  /*c9a0*/  STL [R1+0xb30], R5 ;  /* 0x000b300501007387 */ /* 0x0003e60000100800 */
[----:B------:R-:W-:Y:S01]  /*c9b0*/  IMAD.MOV R22, RZ, RZ, -R22 ;  /* 0x000000ffff167224 */ /* 0x000fe200078e0a16 */
[----:B------:R-:W-:Y:S01]  /*c9c0*/  STL [R1+0xb34], R6 ;  /* 0x000b340601007387 */ /* 0x000fe20000100800 */
[----:B------:R-:W-:-:S04]  /*c9d0*/  IMAD.HI.U32 R20, R20, R26, RZ ;  /* 0x0000001a14147227 */ /* 0x000fc800078e00ff */
[----:B------:R-:W-:Y:S02]  /*c9e0*/  IMAD.MOV R21, RZ, RZ, -R21 ;  /* 0x000000ffff157224 */ /* 0x000fe400078e0a15 */
[C---:B------:R-:W-:Y:S02]  /*c9f0*/  IMAD R0, R2.reuse, R22, R0 ;  /* 0x0000001602007224 */ /* 0x040fe400078e0200 */
[----:B------:R-:W-:Y:S02]  /*ca00*/  IMAD.MOV R20, RZ, RZ, -R20 ;  /* 0x000000ffff147224 */ /* 0x000fe400078e0a14 */
[C---:B------:R-:W-:Y:S02]  /*ca10*/  IMAD R16, R2.reuse, R21, R16 ;  /* 0x0000001502107224 */ /* 0x040fe400078e0210 */
[----:B------:R-:W-:Y:S01]  /*ca20*/  @!P0 IMAD.MOV R7, RZ, RZ, -R7 ;  /* 0x000000ffff078224 */ /* 0x000fe200078e0a07 */
[----:B------:R-:W-:Y:S01]  /*ca30*/  ISETP.GT.U32.AND P0, PT, R2, R0, PT ;  /* 0x000000000200720c */ /* 0x000fe20003f04070 */
[----:B------:R-:W-:Y:S01]  /*ca40*/  IMAD R26, R10, R20, R26 ;  /* 0x000000140a1a7224 */ /* 0x000fe200078e021a */
[----:B------:R-:W-:Y:S01]  /*ca50*/  IABS R20, R24 ;  /* 0x0000001800147213 */ /* 0x000fe20000000000 */
[--C-:B------:R-:W-:Y:S01]  /*ca60*/  @!P2 IMAD.IADD R9, R9, 0x1, -R2.reuse ;  /* 0x000000010909a824 */ /* 0x100fe200078e0a02 */
[C---:B------:R-:W-:Y:S01]  /*ca70*/  ISETP.GT.U32.AND P2, PT, R2.reuse, R16, PT ;  /* 0x000000100200720c */ /* 0x040fe20003f44070 */
[--C-:B------:R-:W-:Y:S01]  /*ca80*/  @!P3 IMAD.IADD R19, R19, 0x1, -R2.reuse ;  /* 0x000000011313b824 */ /* 0x100fe200078e0a02 */
[----:B------:R-:W-:Y:S01]  /*ca90*/  ISETP.GT.U32.AND P3, PT, R2, R8, PT ;  /* 0x000000080200720c */ /* 0x000fe20003f64070 */
[--C-:B------:R-:W-:Y:S01]  /*caa0*/  @!P5 IMAD.IADD R15, R15, 0x1, -R2.reuse ;  /* 0x000000010f0fd824 */ /* 0x100fe200078e0a02 */
[----:B------:R-:W-:Y:S01]  /*cab0*/  ISETP.GT.U32.AND P5, PT, R10, R26, PT ;  /* 0x0000001a0a00720c */ /* 0x000fe20003fa4070 */
[C---:B------:R-:W-:Y:S01]  /*cac0*/  VIADD R21, R11.reuse, 0x1e ;  /* 0x0000001e0b157836 */ /* 0x040fe20000000000 */
[----:B------:R-:W-:Y:S01]  /*cad0*/  ISETP.GT.U32.AND P6, PT, R2, R19, PT ;  /* 0x000000130200720c */ /* 0x000fe20003fc4070 */
[----:B0-----:R-:W-:Y:S01]  /*cae0*/  VIADD R3, R11, 0x18 ;  /* 0x000000180b037836 */ /* 0x001fe20000000000 */
[----:B------:R-:W-:Y:S01]  /*caf0*/  STL [R1+0xb38], R7 ;  /* 0x000b380701007387 */ /* 0x000fe20000100800 */
[--C-:B------:R-:W-:Y:S01]  /*cb00*/  @!P0 IMAD.IADD R0, R0, 0x1, -R2.reuse ;  /* 0x0000000100008824 */ /* 0x100fe200078e0a02 */
[----:B------:R-:W-:Y:S01]  /*cb10*/  IABS R23, R21 ;  /* 0x0000001500177213 */ /* 0x000fe20000000000 */
[----:B------:R-:W-:Y:S01]  /*cb20*/  @!P1 IMAD.MOV R9, RZ, RZ, -R9 ;  /* 0x000000ffff099224 */ /* 0x000fe200078e0a09 */
[----:B------:R-:W-:Y:S01]  /*cb30*/  ISETP.GE.AND P1, PT, R27, RZ, PT ;  /* 0x000000ff1b00720c */ /* 0x000fe20003f26270 */
[--C-:B------:R-:W-:Y:S01]  /*cb40*/  @!P2 IMAD.IADD R16, R16, 0x1, -R2.reuse ;  /* 0x000000011010a824 */ /* 0x100fe200078e0a02 */
[----:B------:R-:W-:Y:S01]  /*cb50*/  ISETP.GT.U32.AND P0, PT, R2, R0, PT ;  /* 0x000000000200720c */ /* 0x000fe20003f04070 */
[----:B------:R-:W-:Y:S01]  /*cb60*/  @!P3 IMAD.IADD R8, R8, 0x1, -R2 ;  /* 0x000000010808b824 */ /* 0x000fe200078e0a02 */
[----:B------:R-:W-:Y:S01]  /*cb70*/  ISETP.GE.AND P3, PT, R18, RZ, PT ;  /* 0x000000ff1200720c */ /* 0x000fe20003f66270 */
[----:B------:R-:W-:Y:S01]  /*cb80*/  @!P5 IMAD.IADD R26, R26, 0x1, -R10 ;  /* 0x000000011a1ad824 */ /* 0x000fe200078e0a0a */
[----:B------:R-:W-:Y:S01]  /*cb90*/  ISETP.GT.U32.AND P2, PT, R2, R16, PT ;  /* 0x000000100200720c */ /* 0x000fe20003f44070 */
[----:B------:R-:W-:Y:S01]  /*cba0*/  @!P4 IMAD.MOV R8, RZ, RZ, -R8 ;  /* 0x000000ffff08c224 */ /* 0x000fe200078e0a08 */
[----:B------:R-:W-:Y:S01]  /*cbb0*/  ISETP.GE.AND P5, PT, R21, RZ, PT ;  /* 0x000000ff1500720c */ /* 0x000fe20003fa6270 */
[----:B------:R-:W-:Y:S01]  /*cbc0*/  @!P6 IMAD.IADD R19, R19, 0x1, -R2 ;  /* 0x000000011313e824 */ /* 0x000fe200078e0a02 */
[----:B------:R-:W-:Y:S01]  /*cbd0*/  ISETP.GT.U32.AND P4, PT, R10, R26, PT ;  /* 0x0000001a0a00720c */ /* 0x000fe20003f84070 */
[----:B------:R-:W-:Y:S01]  /*cbe0*/  IMAD.HI.U32 R25, R14, R23, RZ ;  /* 0x000000170e197227 */ /* 0x000fe200078e00ff */
[----:B------:R-:W-:Y:S01]  /*cbf0*/  ISETP.GE.AND P6, PT, R17, RZ, PT ;  /* 0x000000ff1100720c */ /* 0x000fe20003fc6270 */
[----:B------:R-:W-:Y:S02]  /*cc00*/  STL [R1+0xb3c], R8 ;  /* 0x000b3c0801007387 */ /* 0x000fe40000100800 */
[----:B------:R-:W-:-:S02]  /*cc10*/  VIADD R17, R11, 0x1a ;  /* 0x0000001a0b117836 */ /* 0x000fc40000000000 */
[--C-:B------:R-:W-:Y:S01]  /*cc20*/  @!P0 IMAD.IADD R0, R0, 0x1, -R2.reuse ;  /* 0x0000000100008824 */ /* 0x100fe200078e0a02 */
[----:B------:R-:W-:Y:S01]  /*cc30*/  ISETP.GE.AND P0, PT, R24, RZ, PT ;  /* 0x000000ff1800720c */ /* 0x000fe20003f06270 */
[----:B------:R-:W-:Y:S01]  /*cc40*/  IMAD.MOV R24, RZ, RZ, -R25 ;  /* 0x000000ffff187224 */ /* 0x000fe200078e0a19 */
[----:B------:R-:W-:Y:S01]  /*cc50*/  IABS R18, R17 ;  /* 0x0000001100127213 */ /* 0x000fe20000000000 */
[----:B------:R-:W-:Y:S01]  /*cc60*/  @!P2 IMAD.IADD R16, R16, 0x1, -R2 ;  /* 0x000000011010a824 */ /* 0x000fe200078e0a02 */
[----:B------:R-:W-:Y:S01]  /*cc70*/  ISETP.GE.AND P2, PT, R17, RZ, PT ;  /* 0x000000ff1100720c */ /* 0x000fe20003f46270 */
[----:B------:R-:W-:Y:S01]  /*cc80*/  @!P4 IMAD.IADD R26, R26, 0x1, -R10 ;  /* 0x000000011a1ac824 */ /* 0x000fe200078e0a0a */
[----:B------:R-:W-:Y:S01]  /*cc90*/  ISETP.NE.AND P4, PT, R12, RZ, PT ;  /* 0x000000ff0c00720c */ /* 0x000fe20003f85270 */
[----:B------:R-:W-:Y:S01]  /*cca0*/  IMAD R17, R2, R24, R23 ;  /* 0x0000001802117224 */ /* 0x000fe200078e0217 */
[----:B------:R0:W-:Y:S01]  /*ccb0*/  STL [R1+0xbbc], R0 ;  /* 0x000bbc0001007387 */ /* 0x0001e20000100800 */
[----:B------:R-:W-:Y:S01]  /*ccc0*/  IMAD.MOV.U32 R10, RZ, RZ, R19 ;  /* 0x000000ffff0a7224 */ /* 0x000fe200078e0013 */
[----:B------:R-:W-:Y:S01]  /*ccd0*/  IABS R19, R3 ;  /* 0x0000000300137213 */ /* 0x000fe20000000000 */
[----:B------:R-:W-:Y:S01]  /*cce0*/  IMAD.HI.U32 R21, R14, R18, RZ ;  /* 0x000000120e157227 */ /* 0x000fe200078e00ff */
[----:B------:R-:W-:Y:S03]  /*ccf0*/  STL [R1+0xbc0], R16 ;  /* 0x000bc01001007387 */ /* 0x000fe60000100800 */
[----:B------:R-:W-:Y:S01]  /*cd00*/  @!P3 IMAD.MOV R10, RZ, RZ, -R10 ;  /* 0x000000ffff0ab224 */ /* 0x000fe200078e0a0a */
[----:B------:R-:W-:Y:S01]  /*cd10*/  ISETP.GT.U32.AND P3, PT, R2, R17, PT ;  /* 0x000000110200720c */ /* 0x000fe20003f64070 */
[----:B------:R-:W-:Y:S01]  /*cd20*/  IMAD.MOV R21, RZ, RZ, -R21 ;  /* 0x000000ffff157224 */ /* 0x000fe200078e0a15 */
[----:B------:R-:W-:Y:S01]  /*cd30*/  STL [R1+0xb40], R9 ;  /* 0x000b400901007387 */ /* 0x000fe20000100800 */
[----:B------:R-:W-:-:S03]  /*cd40*/  IMAD.HI.U32 R27, R14, R19, RZ ;  /* 0x000000130e1b7227 */ /* 0x000fc600078e00ff */
[----:B------:R-:W-:Y:S01]  /*cd50*/  STL [R1+0xb44], R10 ;  /* 0x000b440a01007387 */ /* 0x000fe20000100800 */
[----:B-1----:R-:W-:Y:S02]  /*cd60*/  IMAD.MOV.U32 R5, RZ, RZ, R26 ;  /* 0x000000ffff057224 */ /* 0x002fe400078e001a */
[C---:B------:R-:W-:Y:S01]  /*cd70*/  IMAD R18, R2.reuse, R21, R18 ;  /* 0x0000001502127224 */ /* 0x040fe200078e0212 */
[----:B------:R-:W-:Y:S01]  /*cd80*/  STL [R1+0xbc4], R29 ;  /* 0x000bc41d01007387 */ /* 0x000fe20000100800 */
[----:B------:R-:W-:Y:S02]  /*cd90*/  IMAD.MOV R26, RZ, RZ, -R27 ;  /* 0x000000ffff1a7224 */ /* 0x000fe400078e0a1b */
[----:B------:R-:W-:Y:S02]  /*cda0*/  @!P3 IMAD.IADD R17, R17, 0x1, -R2 ;  /* 0x000000011111b824 */ /* 0x000fe400078e0a02 */
[----:B------:R-:W-:Y:S01]  /*cdb0*/  @!P1 IMAD.MOV R5, RZ, RZ, -R5 ;  /* 0x000000ffff059224 */ /* 0x000fe200078e0a05 */
[----:B------:R-:W-:Y:S01]  /*cdc0*/  @!P4 LOP3.LUT R5, RZ, R12, RZ, 0x33, !PT ;  /* 0x0000000cff05c212 */ /* 0x000fe200078e33ff */
[C---:B------:R-:W-:Y:S01]  /*cdd0*/  IMAD R19, R2.reuse, R26, R19 ;  /* 0x0000001a02137224 */ /* 0x040fe200078e0213 */
[----:B------:R-:W-:Y:S01]  /*cde0*/  ISETP.GT.U32.AND P3, PT, R2, R17, PT ;  /* 0x000000110200720c */ /* 0x000fe20003f64070 */
[----:B------:R-:W-:Y:S01]  /*cdf0*/  IMAD.HI.U32 R22, R14, R20, RZ ;  /* 0x000000140e167227 */ /* 0x000fe200078e00ff */
[----:B------:R-:W-:-:S03]  /*ce00*/  ISETP.GT.U32.AND P4, PT, R2, R18, PT ;  /* 0x000000120200720c */ /* 0x000fc60003f84070 */
[C---:B------:R-:W-:Y:S02]  /*ce10*/  VIADD R4, R11.reuse, 0x12 ;  /* 0x000000120b047836 */ /* 0x040fe40000000000 */
[----:B------:R-:W-:Y:S02]  /*ce20*/  IMAD.MOV R22, RZ, RZ, -R22 ;  /* 0x000000ffff167224 */ /* 0x000fe400078e0a16 */
[----:B0-----:R-:W-:Y:S01]  /*ce30*/  VIADD R0, R11, 0x16 ;  /* 0x000000160b007836 */ /* 0x001fe20000000000 */
[----:B------:R-:W-:Y:S01]  /*ce40*/  IABS R24, R4 ;  /* 0x0000000400187213 */ /* 0x000fe20000000000 */
[C---:B------:R-:W-:Y:S01]  /*ce50*/  IMAD R20, R2.reuse, R22, R20 ;  /* 0x0000001602147224 */ /* 0x040fe200078e0214 */
[----:B------:R-:W-:Y:S01]  /*ce60*/  IABS R22, R29 ;  /* 0x0000001d00167213 */ /* 0x000fe20000000000 */
[--C-:B------:R-:W-:Y:S01]  /*ce70*/  @!P3 IMAD.IADD R17, R17, 0x1, -R2.reuse ;  /* 0x000000011111b824 */ /* 0x100fe200078e0a02 */
[----:B------:R-:W-:Y:S01]  /*ce80*/  ISETP.GT.U32.AND P3, PT, R2, R19, PT ;  /* 0x000000130200720c */ /* 0x000fe20003f64070 */
[----:B------:R-:W-:Y:S01]  /*ce90*/  @!P4 IMAD.IADD R18, R18, 0x1, -R2 ;  /* 0x000000011212c824 */ /* 0x000fe200078e0a02 */
[----:B------:R-:W-:Y:S01]  /*cea0*/  IABS R21, R0 ;  /* 0x0000000000157213 */ /* 0x000fe20000000000 */
[----:B------:R-:W-:Y:S01]  /*ceb0*/  IMAD.HI.U32 R12, R14, R24, RZ ;  /* 0x000000180e0c7227 */ /* 0x000fe200078e00ff */
[----:B------:R-:W-:Y:S01]  /*cec0*/  STL [R1+0xbc8], R4 ;  /* 0x000bc80401007387 */ /* 0x000fe20000100800 */
[----:B------:R-:W-:-:S02]  /*ced0*/  ISETP.GT.U32.AND P1, PT, R2, R20, PT ;  /* 0x000000140200720c */ /* 0x000fc40003f24070 */
[----:B------:R-:W-:Y:S01]  /*cee0*/  IMAD.HI.U32 R23, R14, R22, RZ ;  /* 0x000000160e177227 */ /* 0x000fe200078e00ff */
[----:B------:R0:W-:Y:S03]  /*cef0*/  STL [R1+0x18], R5 ;  /* 0x0000180501007387 */ /* 0x0001e60000100800 */
[----:B------:R-:W-:Y:S02]  /*cf00*/  IMAD.MOV R12, RZ, RZ, -R12 ;  /* 0x000000ffff0c7224 */ /* 0x000fe400078e0a0c */
[----:B------:R-:W-:Y:S01]  /*cf10*/  @!P3 IMAD.IADD R19, R19, 0x1, -R2 ;  /* 0x000000011313b824 */ /* 0x000fe200078e0a02 */
[----:B------:R-:W-:Y:S01]  /*cf20*/  ISETP.GT.U32.AND P3, PT, R2, R18, PT ;  /* 0x000000120200720c */ /* 0x000fe20003f64070 */
[----:B------:R-:W-:Y:S02]  /*cf30*/  IMAD.MOV R23, RZ, RZ, -R23 ;  /* 0x000000ffff177224 */ /* 0x000fe400078e0a17 */
[----:B------:R-:W-:-:S02]  /*cf40*/  VIADD R13, R11, 0x10 ;  /* 0x000000100b0d7836 */ /* 0x000fc40000000000 */
[----:B------:R-:W-:-:S04]  /*cf50*/  IMAD.HI.U32 R25, R14, R21, RZ ;  /* 0x000000150e197227 */ /* 0x000fc800078e00ff */
[C---:B------:R-:W-:Y:S02]  /*cf60*/  IMAD R24, R2.reuse, R12, R24 ;  /* 0x0000000c02187224 */ /* 0x040fe400078e0218 */
[----:B------:R-:W-:Y:S01]  /*cf70*/  IMAD R22, R2, R23, R22 ;  /* 0x0000001702167224 */ /* 0x000fe200078e0216 */
[----:B------:R-:W-:Y:S01]  /*cf80*/  IABS R23, R13 ;  /* 0x0000000d00177213 */ /* 0x000fe20000000000 */
[----:B------:R-:W-:Y:S02]  /*cf90*/  IMAD.MOV R25, RZ, RZ, -R25 ;  /* 0x000000ffff197224 */ /* 0x000fe400078e0a19 */
[C---:B------:R-:W-:Y:S02]  /*cfa0*/  VIADD R6, R11.reuse, 0xe ;  /* 0x0000000e0b067836 */ /* 0x040fe40000000000 */
[----:B------:R-:W-:Y:S01]  /*cfb0*/  @!P3 IMAD.IADD R18, R18, 0x1, -R2 ;  /* 0x000000011212b824 */ /* 0x000fe200078e0a02 */
[C---:B------:R-:W-:Y:S01]  /*cfc0*/  ISETP.GT.U32.AND P3, PT, R2.reuse, R24, PT ;  /* 0x000000180200720c */ /* 0x040fe20003f64070 */
[----:B0-----:R-:W-:Y:S01]  /*cfd0*/  VIADD R5, R11, 0xc ;  /* 0x0000000c0b057836 */ /* 0x001fe20000000000 */
[----:B------:R-:W-:Y:S01]  /*cfe0*/  IABS R26, R6 ;  /* 0x00000006001a7213 */ /* 0x000fe20000000000 */
[----:B------:R-:W-:-:S02]  /*cff0*/  IMAD R21, R2, R25, R21 ;  /* 0x0000001902157224 */ /* 0x000fc400078e0215 */
[----:B------:R-:W-:Y:S01]  /*d000*/  IMAD.HI.U32 R25, R14, R23, RZ ;  /* 0x000000170e197227 */ /* 0x000fe200078e00ff */
[----:B------:R-:W-:-:S03]  /*d010*/  IABS R27, R5 ;  /* 0x00000005001b7213 */ /* 0x000fc60000000000 */
[----:B------:R-:W-:Y:S01]  /*d020*/  @!P6 IMAD.MOV R15, RZ, RZ, -R15 ;  /* 0x000000ffff0fe224 */ /* 0x000fe200078e0a0f */
[----:B------:R-:W-:Y:S01]  /*d030*/  ISETP.GT.U32.AND P6, PT, R2, R19, PT ;  /* 0x000000130200720c */ /* 0x000fe20003fc4070 */
[----:B------:R-:W-:Y:S02]  /*d040*/  IMAD.MOV R25, RZ, RZ, -R25 ;  /* 0x000000ffff197224 */ /* 0x000fe400078e0a19 */
[C---:B------:R-:W-:Y:S01]  /*d050*/  IMAD.HI.U32 R12, R14.reuse, R26, RZ ;  /* 0x0000001a0e0c7227 */ /* 0x040fe200078e00ff */
[----:B------:R0:W-:Y:S03]  /*d060*/  STL [R1+0xb48], R15 ;  /* 0x000b480f01007387 */ /* 0x0001e60000100800 */
[----:B------:R-:W-:-:S04]  /*d070*/  IMAD.HI.U32 R28, R14, R27, RZ ;  /* 0x0000001b0e1c7227 */ /* 0x000fc800078e00ff */
[----:B------:R-:W-:Y:S02]  /*d080*/  IMAD R25, R2, R25, R23 ;  /* 0x0000001902197224 */ /* 0x000fe400078e0217 */
[C---:B------:R-:W-:Y:S02]  /*d090*/  VIADD R10, R11.reuse, 0x8 ;  /* 0x000000080b0a7836 */ /* 0x040fe40000000000 */
[C---:B0-----:R-:W-:Y:S02]  /*d0a0*/  VIADD R15, R11.reuse, 0xa ;  /* 0x0000000a0b0f7836 */ /* 0x041fe40000000000 */
[----:B------:R-:W-:Y:S02]  /*d0b0*/  IMAD.MOV R23, RZ, RZ, -R12 ;  /* 0x000000ffff177224 */ /* 0x000fe400078e0a0c */
[C---:B------:R-:W-:Y:S02]  /*d0c0*/  VIADD R9, R11.reuse, 0x6 ;  /* 0x000000060b097836 */ /* 0x040fe40000000000 */
[----:B------:R-:W-:Y:S01]  /*d0d0*/  @!P3 IMAD.IADD R24, R24, 0x1, -R2 ;  /* 0x000000011818b824 */ /* 0x000fe200078e0a02 */
[C---:B------:R-:W-:Y:S01]  /*d0e0*/  ISETP.GE.AND P3, PT, R11.reuse, RZ, PT ;  /* 0x000000ff0b00720c */ /* 0x040fe20003f66270 */
[----:B------:R-:W-:-:S02]  /*d0f0*/  VIADD R8, R11, 0x4 ;  /* 0x000000040b087836 */ /* 0x000fc40000000000 */
[----:B------:R-:W-:Y:S01]  /*d100*/  VIADD R7, R11, 0x2 ;  /* 0x000000020b077836 */ /* 0x000fe20000000000 */
[----:B------:R-:W-:Y:S01]  /*d110*/  IABS R11, R15 ;  /* 0x0000000f000b7213 */ /* 0x000fe20000000000 */
[----:B------:R-:W-:Y:S01]  /*d120*/  IMAD.MOV R12, RZ, RZ, -R28 ;  /* 0x000000ffff0c7224 */ /* 0x000fe200078e0a1c */
[----:B------:R-:W-:Y:S01]  /*d130*/  IABS R28, R10 ;  /* 0x0000000a001c7213 */ /* 0x000fe20000000000 */
[----:B------:R-:W-:Y:S01]  /*d140*/  IMAD R26, R2, R23, R26 ;  /* 0x00000017021a7224 */ /* 0x000fe200078e021a */
[----:B------:R-:W-:Y:S01]  /*d150*/  IABS R23, R9 ;  /* 0x0000000900177213 */ /* 0x000fe20000000000 */
[----:B------:R-:W-:-:S04]  /*d160*/  IMAD.HI.U32 R4, R14, R11, RZ ;  /* 0x0000000b0e047227 */ /* 0x000fc800078e00ff */
[----:B------:R-:W-:-:S04]  /*d170*/  IMAD.HI.U32 R29, R14, R28, RZ ;  /* 0x0000001c0e1d7227 */ /* 0x000fc800078e00ff */
[----:B------:R-:W-:-:S04]  /*d180*/  IMAD.HI.U32 R16, R14, R23, RZ ;  /* 0x000000170e107227 */ /* 0x000fc800078e00ff */
[----:B------:R-:W-:Y:S02]  /*d190*/  IMAD.MOV R4, RZ, RZ, -R4 ;  /* 0x000000ffff047224 */ /* 0x000fe400078e0a04 */
[----:B------:R-:W-:Y:S02]  /*d1a0*/  IMAD.MOV R29, RZ, RZ, -R29 ;  /* 0x000000ffff1d7224 */ /* 0x000fe400078e0a1d */
[----:B------:R-:W-:Y:S02]  /*d1b0*/  IMAD.MOV R16, RZ, RZ, -R16 ;  /* 0x000000ffff107224 */ /* 0x000fe400078e0a10 */
[C---:B------:R-:W-:Y:S02]  /*d1c0*/  IMAD R11, R2.reuse, R4, R11 ;  /* 0x00000004020b7224 */ /* 0x040fe400078e020b */
[----:B------:R-:W2:Y:S01]  /*d1d0*/  LDL.LU R4, [R1+0xbc8] ;  /* 0x000bc80001047983 */ /* 0x000ea20000300800 */
[C---:B------:R-:W-:Y:S02]  /*d1e0*/  IMAD R28, R2.reuse, R29, R28 ;  /* 0x0000001d021c7224 */ /* 0x040fe400078e021c */
[----:B------:R-:W-:Y:S01]  /*d1f0*/  IMAD R23, R2, R16, R23 ;  /* 0x0000001002177224 */ /* 0x000fe200078e0217 */
[----:B------:R-:W3:Y:S01]  /*d200*/  LDL.LU R29, [R1+0xbc4] ;  /* 0x000bc400011d7983 */ /* 0x000ee20000300800 */
[--C-:B------:R-:W-:Y:S01]  /*d210*/  @!P1 IMAD.IADD R20, R20, 0x1, -R2.reuse ;  /* 0x0000000114149824 */ /* 0x100fe200078e0a02 */
[C---:B------:R-:W-:Y:S01]  /*d220*/  ISETP.GT.U32.AND P1, PT, R2.reuse, R21, PT ;  /* 0x000000150200720c */ /* 0x040fe20003f24070 */
[C---:B------:R-:W-:Y:S01]  /*d230*/  IMAD R27, R2.reuse, R12, R27 ;  /* 0x0000000c021b7224 */ /* 0x040fe200078e021b */
[----:B------:R-:W4:Y:S01]  /*d240*/  LDL.LU R16, [R1+0xbc0] ;  /* 0x000bc00001107983 */ /* 0x000f220000300800 */
[----:B------:R-:W-:Y:S01]  /*d250*/  IABS R12, R8 ;  /* 0x00000008000c7213 */ /* 0x000fe20000000000 */
[----:B------:R-:W-:Y:S01]  /*d260*/  @!P5 IMAD.MOV R17, RZ, RZ, -R17 ;  /* 0x000000ffff11d224 */ /* 0x000fe200078e0a11 */
[----:B------:R-:W-:Y:S01]  /*d270*/  ISETP.GT.U32.AND P4, PT, R2, R20, PT ;  /* 0x000000140200720c */ /* 0x000fe20003f84070 */
[----:B------:R-:W-:Y:S01]  /*d280*/  @!P6 IMAD.IADD R19, R19, 0x1, -R2 ;  /* 0x000000011313e824 */ /* 0x000fe200078e0a02 */
[----:B------:R-:W-:Y:S01]  /*d290*/  ISETP.GE.AND P6, PT, R3, RZ, PT ;  /* 0x000000ff0300720c */ /* 0x000fe20003fc6270 */
[----:B------:R-:W-:Y:S01]  /*d2a0*/  @!P2 IMAD.MOV R18, RZ, RZ, -R18 ;  /* 0x000000ffff12a224 */ /* 0x000fe200078e0a12 */
[----:B------:R-:W-:-:S04]  /*d2b0*/  IABS R3, R7 ;  /* 0x0000000700037213 */ /* 0x000fc80000000000 */
[----:B------:R-:W-:-:S05]  /*d2c0*/  @!P1 IMAD.IADD R21, R21, 0x1, -R2 ;  /* 0x0000000115159824 */ /* 0x000fca00078e0a02 */
[----:B------:R-:W-:Y:S01]  /*d2d0*/  @!P4 IMAD.IADD R20, R20, 0x1, -R2 ;  /* 0x000000011414c824 */ /* 0x000fe200078e0a02 */
[C---:B------:R-:W-:Y:S02]  /*d2e0*/  ISETP.GT.U32.AND P4, PT, R2.reuse, R22, PT ;  /* 0x000000160200720c */ /* 0x040fe40003f84070 */
[----:B------:R-:W-:-:S11]  /*d2f0*/  ISETP.GT.U32.AND P1, PT, R2, R21, PT ;  /* 0x000000150200720c */ /* 0x000fd60003f24070 */
[----:B------:R-:W-:Y:S01]  /*d300*/  @!P4 IMAD.IADD R22, R22, 0x1, -R2 ;  /* 0x000000011616c824 */ /* 0x000fe200078e0a02 */
[----:B------:R-:W-:Y:S01]  /*d310*/  ISETP.GE.AND P4, PT, R0, RZ, PT ;  /* 0x000000ff0000720c */ /* 0x000fe20003f86270 */
[----:B------:R-:W-:-:S04]  /*d320*/  IMAD.HI.U32 R0, R14, R12, RZ ;  /* 0x0000000c0e007227 */ /* 0x000fc800078e00ff */
[----:B------:R-:W-:Y:S02]  /*d330*/  IMAD.MOV R0, RZ, RZ, -R0 ;  /* 0x000000ffff007224 */ /* 0x000fe400078e0a00 */
[----:B------:R-:W-:Y:S01]  /*d340*/  @!P1 IMAD.IADD R21, R21, 0x1, -R2 ;  /* 0x0000000115159824 */ /* 0x000fe200078e0a02 */
[C---:B------:R-:W-:Y:S01]  /*d350*/  ISETP.GT.U32.AND P1, PT, R2.reuse, R25, PT ;  /* 0x000000190200720c */ /* 0x040fe20003f24070 */
[C---:B------:R-:W-:Y:S02]  /*d360*/  IMAD R12, R2.reuse, R0, R12 ;  /* 0x00000000020c7224 */ /* 0x040fe400078e020c */
[----:B------:R-:W5:Y:S10]  /*d370*/  LDL.LU R0, [R1+0xbbc] ;  /* 0x000bbc0001007983 */ /* 0x000f740000300800 */
[----:B------:R-:W-:Y:S01]  /*d380*/  @!P1 IMAD.IADD R25, R25, 0x1, -R2 ;  /* 0x0000000119199824 */ /* 0x000fe200078e0a02 */
[----:B------:R-:W-:-:S13]  /*d390*/  ISETP.GT.U32.AND P1, PT, R2, R26, PT ;  /* 0x0000001a0200720c */ /* 0x000fda0003f24070 */
[----:B------:R-:W-:Y:S01]  /*d3a0*/  @!P1 IMAD.IADD R26, R26, 0x1, -R2 ;  /* 0x000000011a1a9824 */ /* 0x000fe200078e0a02 */
[----:B------:R-:W-:Y:S01]  /*d3b0*/  ISETP.GT.U32.AND P1, PT, R2, R27, PT ;  /* 0x0000001b0200720c */ /* 0x000fe20003f24070 */
[----:B----4-:R-:W-:-:S05]  /*d3c0*/  @!P3 IMAD.MOV R16, RZ, RZ, -R16 ;  /* 0x000000ffff10b224 */ /* 0x010fca00078e0a10 */
[----:B------:R0:W-:Y:S04]  /*d3d0*/  STL [R1+0xb4c], R16 ;  /* 0x000b4c1001007387 */ /* 0x0001e80000100800 */
[----:B0-----:R-:W4:Y:S03]  /*d3e0*/  LDL.LU R16, [R1+0x7c] ;  /* 0x00007c0001107983 */ /* 0x001f260000300800 */
[----:B------:R-:W-:-:S05]  /*d3f0*/  @!P1 IMAD.IADD R27, R27, 0x1, -R2 ;  /* 0x000000011b1b9824 */ /* 0x000fca00078e0a02 */
[C---:B------:R-:W-:Y:S01]  /*d400*/  ISETP.GT.U32.AND P5, PT, R2.reuse, R27, PT ;  /* 0x0000001b0200720c */ /* 0x040fe20003fa4070 */
[----:B------:R-:W-:Y:S01]  /*d410*/  @!P0 IMAD.MOV R20, RZ, RZ, -R20 ;  /* 0x000000ffff148224 */ /* 0x000fe200078e0a14 */
[C---:B------:R-:W-:Y:S02]  /*d420*/  ISETP.GT.U32.AND P0, PT, R2.reuse, R25, PT ;  /* 0x000000190200720c */ /* 0x040fe40003f04070 */
[----:B------:R-:W-:-:S09]  /*d430*/  ISETP.GT.U32.AND P1, PT, R2, R22, PT ;  /* 0x000000160200720c */ /* 0x000fd20003f24070 */
[--C-:B------:R-:W-:Y:S01]  /*d440*/  @!P5 IMAD.IADD R27, R27, 0x1, -R2.reuse ;  /* 0x000000011b1bd824 */ /* 0x100fe200078e0a02 */
[----:B--2---:R-:W-:Y:S02]  /*d450*/  ISETP.GE.AND P5, PT, R4, RZ, PT ;  /* 0x000000ff0400720c */ /* 0x004fe40003fa6270 */
[----:B------:R-:W0:Y:S01]  /*d460*/  S2R R4, SR_TID.X ;  /* 0x0000000000047919 */ /* 0x000e220000002100 */
[C---:B------:R-:W-:Y:S01]  /*d470*/  ISETP.GT.U32.AND P2, PT, R2.reuse, R26, PT ;  /* 0x0000001a0200720c */ /* 0x040fe20003f44070 */
[--C-:B------:R-:W-:Y:S01]  /*d480*/  @!P0 IMAD.IADD R25, R25, 0x1, -R2.reuse ;  /* 0x0000000119198824 */ /* 0x100fe200078e0a02 */
[----:B------:R-:W-:Y:S01]  /*d490*/  ISETP.GT.U32.AND P0, PT, R2, R12, PT ;  /* 0x0000000c0200720c */ /* 0x000fe20003f04070 */
[----:B------:R-:W-:Y:S01]  /*d4a0*/  @!P1 IMAD.IADD R22, R22, 0x1, -R2 ;  /* 0x0000000116169824 */ /* 0x000fe200078e0a02 */
[C---:B------:R-:W-:Y:S01]  /*d4b0*/  ISETP.GT.U32.AND P1, PT, R2.reuse, R23, PT ;  /* 0x000000170200720c */ /* 0x040fe20003f24070 */
[----:B------:R-:W-:Y:S01]  /*d4c0*/  @!P4 IMAD.MOV R21, RZ, RZ, -R21 ;  /* 0x000000ffff15c224 */ /* 0x000fe200078e0a15 */
[C---:B------:R-:W-:Y:S01]  /*d4d0*/  ISETP.GT.U32.AND P4, PT, R2.reuse, R28, PT ;  /* 0x0000001c0200720c */ /* 0x040fe20003f84070 */
[----:B------:R-:W-:Y:S01]  /*d4e0*/  @!P6 IMAD.MOV R19, RZ, RZ, -R19 ;  /* 0x000000ffff13e224 */ /* 0x000fe200078e0a13 */
[----:B------:R-:W-:-:S02]  /*d4f0*/  ISETP.GT.U32.AND P6, PT, R2, R11, PT ;  /* 0x0000000b0200720c */ /* 0x000fc40003fc4070 */
[----:B------:R-:W-:-:S03]  /*d500*/  ISETP.GT.U32.AND P3, PT, R2, R24, PT ;  /* 0x000000180200720c */ /* 0x000fc60003f64070 */
[--C-:B------:R-:W-:Y:S01]  /*d510*/  @!P2 IMAD.IADD R26, R26, 0x1, -R2.reuse ;  /* 0x000000011a1aa824 */ /* 0x100fe200078e0a02 */
[----:B---3--:R-:W-:Y:S01]  /*d520*/  ISETP.GE.AND P2, PT, R29, RZ, PT ;  /* 0x000000ff1d00720c */ /* 0x008fe20003f46270 */
[--C-:B------:R-:W-:Y:S01]  /*d530*/  @!P0 IMAD.IADD R12, R12, 0x1, -R2.reuse ;  /* 0x000000010c0c8824 */ /* 0x100fe200078e0a02 */
[----:B------:R-:W-:Y:S01]  /*d540*/  ISETP.GE.AND P0, PT, R5, RZ, PT ;  /* 0x000000ff0500720c */ /* 0x000fe20003f06270 */
[--C-:B------:R-:W-:Y:S01]  /*d550*/  @!P1 IMAD.IADD R23, R23, 0x1, -R2.reuse ;  /* 0x0000000117179824 */ /* 0x100fe200078e0a02 */
[----:B------:R-:W-:Y:S01]  /*d560*/  ISETP.GE.AND P1, PT, R6, RZ, PT ;  /* 0x000000ff0600720c */ /* 0x000fe20003f26270 */
[--C-:B------:R-:W-:Y:S01]  /*d570*/  @!P4 IMAD.IADD R28, R28, 0x1, -R2.reuse ;  /* 0x000000011c1cc824 */ /* 0x100fe200078e0a02 */
[----:B------:R-:W-:Y:S01]  /*d580*/  ISETP.GE.AND P4, PT, R13, RZ, PT ;  /* 0x000000ff0d00720c */ /* 0x000fe20003f86270 */
[--C-:B------:R-:W-:Y:S02]  /*d590*/  @!P6 IMAD.IADD R11, R11, 0x1, -R2.reuse ;  /* 0x000000010b0be824 */ /* 0x100fe400078e0a02 */
[----:B------:R-:W-:Y:S01]  /*d5a0*/  @!P3 IMAD.IADD R24, R24, 0x1, -R2 ;  /* 0x000000011818b824 */ /* 0x000fe200078e0a02 */
[----:B------:R1:W-:Y:S01]  /*d5b0*/  STL [R1+0xb50], R17 ;  /* 0x000b501101007387 */ /* 0x0003e20000100800 */
[----:B------:R-:W-:-:S04]  /*d5c0*/  IMAD.HI.U32 R14, R14, R3, RZ ;  /* 0x000000030e0e7227 */ /* 0x000fc800078e00ff */
[C---:B0-----:R-:W-:Y:S01]  /*d5d0*/  IMAD.SHL.U32 R6, R4.reuse, 0x40, RZ ;  /* 0x0000004004067824 */ /* 0x041fe200078e00ff */
[----:B------:R-:W-:Y:S01]  /*d5e0*/  LOP3.LUT R5, R4, 0x7, RZ, 0xc0, !PT ;  /* 0x0000000704057812 */ /* 0x000fe200078ec0ff */
[----:B------:R-:W-:Y:S01]  /*d5f0*/  @!P2 IMAD.MOV R22, RZ, RZ, -R22 ;  /* 0x000000ffff16a224 */ /* 0x000fe200078e0a16 */
[----:B------:R-:W-:Y:S01]  /*d600*/  ISETP.GT.U32.AND P2, PT, R2, R11, PT ;  /* 0x0000000b0200720c */ /* 0x000fe20003f44070 */
[----:B-1----:R-:W-:Y:S01]  /*d610*/  IMAD.SHL.U32 R17, R4, 0x2, RZ ;  /* 0x0000000204117824 */ /* 0x002fe200078e00ff */
[----:B------:R0:W-:Y:S01]  /*d620*/  STL [R1+0xb54], R20 ;  /* 0x000b541401007387 */ /* 0x0001e20000100800 */
[----:B------:R-:W-:Y:S02]  /*d630*/  IMAD.MOV R14, RZ, RZ, -R14 ;  /* 0x000000ffff0e7224 */ /* 0x000fe400078e0a0e */
[----:B------:R-:W-:Y:S01]  /*d640*/  @!P0 IMAD.MOV R27, RZ, RZ, -R27 ;  /* 0x000000ffff1b8224 */ /* 0x000fe200078e0a1b */
[----:B------:R-:W-:Y:S01]  /*d650*/  STL [R1+0xb58], R18 ;  /* 0x000b581201007387 */ /* 0x000fe20000100800 */
[----:B------:R-:W-:Y:S01]  /*d660*/  ISETP.GE.AND P0, PT, R15, RZ, PT ;  /* 0x000000ff0f00720c */ /* 0x000fe20003f06270 */
[----:B------:R-:W-:-:S02]  /*d670*/  IMAD R14, R2, R14, R3 ;  /* 0x0000000e020e7224 */ /* 0x000fc400078e0203 */
[----:B------:R-:W-:Y:S01]  /*d680*/  STL [R1+0xb60], R19 ;  /* 0x000b601301007387 */ /* 0x000fe20000100800 */
[----:B------:R-:W-:Y:S02]  /*d690*/  @!P5 IMAD.MOV R24, RZ, RZ, -R24 ;  /* 0x000000ffff18d224 */ /* 0x000fe400078e0a18 */
[----:B------:R-:W-:Y:S01]  /*d6a0*/  @!P4 IMAD.MOV R25, RZ, RZ, -R25 ;  /* 0x000000ffff19c224 */ /* 0x000fe200078e0a19 */
[----:B------:R-:W-:Y:S01]  /*d6b0*/  STL [R1+0xb64], R21 ;  /* 0x000b641501007387 */ /* 0x000fe20000100800 */
[----:B------:R-:W-:-:S03]  /*d6c0*/  @!P1 IMAD.MOV R26, RZ, RZ, -R26 ;  /* 0x000000ffff1a9224 */ /* 0x000fc600078e0a1a */
[----:B------:R-:W2:Y:S04]  /*d6d0*/  LDL.LU R3, [R1+0xbb8] ;  /* 0x000bb80001037983 */ /* 0x000ea80000300800 */
[----:B------:R-:W3:Y:S04]  /*d6e0*/  LDL.LU R29, [R1+0xbb4] ;  /* 0x000bb400011d7983 */ /* 0x000ee80000300800 */
[----:B------:R-:W5:Y:S01]  /*d6f0*/  LDL.LU R13, [R1+0xbb0] ;  /* 0x000bb000010d7983 */ /* 0x000f620000300800 */
[----:B------:R-:W-:-:S03]  /*d700*/  @!P2 IMAD.IADD R11, R11, 0x1, -R2 ;  /* 0x000000010b0ba824 */ /* 0x000fc600078e0a02 */
[----:B------:R-:W-:Y:S04]  /*d710*/  STL [R1+0xb68], R22 ;  /* 0x000b681601007387 */ /* 0x000fe80000100800 */
[----:B------:R-:W-:Y:S04]  /*d720*/  STL [R1+0xb6c], R24 ;  /* 0x000b6c1801007387 */ /* 0x000fe80000100800 */
[----:B------:R-:W-:Y:S04]  /*d730*/  STL [R1+0xb70], R25 ;  /* 0x000b701901007387 */ /* 0x000fe80000100800 */
[----:B------:R-:W-:Y:S01]  /*d740*/  STL [R1+0xb74], R26 ;  /* 0x000b741a01007387 */ /* 0x000fe20000100800 */
[----:B------:R-:W-:-:S03]  /*d750*/  @!P0 IMAD.MOV R11, RZ, RZ, -R11 ;  /* 0x000000ffff0b8224 */ /* 0x000fc600078e0a0b */
[----:B------:R-:W-:Y:S01]  /*d760*/  STL [R1+0xb78], R27 ;  /* 0x000b781b01007387 */ /* 0x000fe20000100800 */
[C---:B------:R-:W-:Y:S02]  /*d770*/  ISETP.GT.U32.AND P5, PT, R2.reuse, R28, PT ;  /* 0x0000001c0200720c */ /* 0x040fe40003fa4070 */
[----:B------:R-:W-:Y:S02]  /*d780*/  ISETP.GT.U32.AND P4, PT, R2, R23, PT ;  /* 0x000000170200720c */ /* 0x000fe40003f84070 */
[----:B------:R-:W-:-:S09]  /*d790*/  ISETP.GE.AND P2, PT, R10, RZ, PT ;  /* 0x000000ff0a00720c */ /* 0x000fd20003f46270 */
[--C-:B------:R-:W-:Y:S01]  /*d7a0*/  @!P5 IMAD.IADD R28, R28, 0x1, -R2.reuse ;  /* 0x000000011c1cd824 */ /* 0x100fe200078e0a02 */
[----:B------:R-:W-:Y:S01]  /*d7b0*/  ISETP.GE.AND P5, PT, R9, RZ, PT ;  /* 0x000000ff0900720c */ /* 0x000fe20003fa6270 */
[----:B------:R-:W-:Y:S01]  /*d7c0*/  @!P4 IMAD.IADD R23, R23, 0x1, -R2 ;  /* 0x000000011717c824 */ /* 0x000fe200078e0a02 */
[----:B------:R-:W-:Y:S02]  /*d7d0*/  ISETP.GE.AND P4, PT, R8, RZ, PT ;  /* 0x000000ff0800720c */ /* 0x000fe40003f86270 */
[----:B----4-:R-:W-:Y:S02]  /*d7e0*/  ISETP.GE.AND P3, PT, R16, RZ, PT ;  /* 0x000000ff1000720c */ /* 0x010fe40003f66270 */
[----:B------:R-:W-:Y:S01]  /*d7f0*/  LOP3.LUT R16, R6, 0x3800, RZ, 0xc0, !PT ;  /* 0x0000380006107812 */ /* 0x000fe200078ec0ff */
[----:B------:R-:W-:-:S04]  /*d800*/  IMAD.SHL.U32 R6, R5, 0x10, RZ ;  /* 0x0000001005067824 */ /* 0x000fc800078e00ff */
[----:B------:R-:W-:Y:S01]  /*d810*/  IMAD R5, R5, 0x100, R16 ;  /* 0x0000010005057824 */ /* 0x000fe200078e0210 */
[----:B------:R-:W-:-:S05]  /*d820*/  LOP3.LUT R6, R6, 0x30, R17, 0x78, !PT ;  /* 0x0000003006067812 */ /* 0x000fca00078e7811 */
[----:B------:R-:W-:-:S05]  /*d830*/  IMAD.IADD R5, R5, 0x1, R6 ;  /* 0x0000000105057824 */ /* 0x000fca00078e0206 */
[----:B------:R1:W-:Y:S04]  /*d840*/  STL [R1+0x100], R5 ;  /* 0x0001000501007387 */ /* 0x0003e80000100800 */
[----:B0-----:R-:W4:Y:S04]  /*d850*/  LDL.LU R20, [R1+0x14] ;  /* 0x0000140001147983 */ /* 0x001f280000300800 */
[----:B------:R-:W4:Y:S04]  /*d860*/  LDL.LU R17, [R1+0x4] ;  /* 0x0000040001117983 */ /* 0x000f280000300800 */
[----:B------:R-:W-:Y:S04]  /*d870*/  STL [R1+0xb7c], R11 ;  /* 0x000b7c0b01007387 */ /* 0x000fe80000100800 */
[----:B------:R-:W4:Y:S04]  /*d880*/  LDL.LU R6, [R1+0x80] ;  /* 0x0000800001067983 */ /* 0x000f280000300800 */
[----:B-1----:R-:W4:Y:S04]  /*d890*/  LDL.LU R5, [R1+0x88] ;  /* 0x0000880001057983 */ /* 0x002f280000300800 */
[----:B------:R-:W4:Y:S04]  /*d8a0*/  LDL.LU R16, [R1+0x8c] ;  /* 0x00008c0001107983 */ /* 0x000f280000300800 */
[----:B------:R-:W4:Y:S04]  /*d8b0*/  LDL.LU R15, [R1+0xa4] ;  /* 0x0000a400010f7983 */ /* 0x000f280000300800 */
[----:B------:R-:W4:Y:S04]  /*d8c0*/  LDL.LU R10, [R1+0x348] ;  /* 0x00034800010a7983 */ /* 0x000f280000300800 */
[----:B------:R-:W4:Y:S04]  /*d8d0*/  LDL.LU R9, [R1+0x3d0] ;  /* 0x0003d00001097983 */ /* 0x000f280000300800 */
[----:B------:R-:W4:Y:S01]  /*d8e0*/  LDL.LU R8, [R1+0x3d4] ;  /* 0x0003d40001087983 */ /* 0x000f220000300800 */
[----:B------:R-:W-:-:S13]  /*d8f0*/  ISETP.GT.U32.AND P6, PT, R2, R14, PT ;  /* 0x0000000e0200720c */ /* 0x000fda0003fc4070 */
[----:B------:R-:W-:Y:S01]  /*d900*/  @!P6 IMAD.IADD R14, R14, 0x1, -R2 ;  /* 0x000000010e0ee824 */ /* 0x000fe200078e0a02 */
[----:B------:R-:W-:-:S04]  /*d910*/  ISETP.GT.U32.AND P6, PT, R2, R12, PT ;  /* 0x0000000c0200720c */ /* 0x000fc80003fc4070 */
[----:B------:R-:W-:-:S09]  /*d920*/  ISETP.GT.U32.AND P1, PT, R2, R14, PT ;  /* 0x0000000e0200720c */ /* 0x000fd20003f24070 */
[----:B------:R-:W-:Y:S01]  /*d930*/  @!P6 IMAD.IADD R12, R12, 0x1, -R2 ;  /* 0x000000010c0ce824 */ /* 0x000fe200078e0a02 */
[----:B------:R-:W-:Y:S01]  /*d940*/  ISETP.GE.AND P6, PT, R7, RZ, PT ;  /* 0x000000ff0700720c */ /* 0x000fe20003fc6270 */
[----:B------:R-:W-:Y:S01]  /*d950*/  @!P2 IMAD.MOV R28, RZ, RZ, -R28 ;  /* 0x000000ffff1ca224 */ /* 0x000fe200078e0a1c */
[----:B-----5:R-:W-:Y:S01]  /*d960*/  ISETP.NE.AND P0, PT, R13, RZ, PT ;  /* 0x000000ff0d00720c */ /* 0x020fe20003f05270 */
[----:B------:R-:W-:Y:S01]  /*d970*/  @!P1 IMAD.IADD R14, R14, 0x1, -R2 ;  /* 0x000000010e0e9824 */ /* 0x000fe200078e0a02 */
[----:B------:R-:W-:Y:S01]  /*d980*/  LOP3.LUT R2, R4, 0x7f, RZ, 0xc0, !PT ;  /* 0x0000007f04027812 */ /* 0x000fe200078ec0ff */
[----:B------:R-:W-:Y:S01]  /*d990*/  @!P5 IMAD.MOV R23, RZ, RZ, -R23 ;  /* 0x000000ffff17d224 */ /* 0x000fe200078e0a17 */
[----:B------:R-:W5:Y:S03]  /*d9a0*/  LDL.LU R7, [R1+0x3d8] ;  /* 0x0003d80001077983 */ /* 0x000f660000300800 */
[----:B------:R-:W-:Y:S01]  /*d9b0*/  IMAD R4, R2, UR4, RZ ;  /* 0x0000000402047c24 */ /* 0x000fe2000f8e02ff */
[----:B------:R-:W-:Y:S01]  /*d9c0*/  LOP3.LUT R13, RZ, R13, RZ, 0x33, !PT ;  /* 0x0000000dff0d7212 */ /* 0x000fe200078e33ff */
[----:B------:R-:W-:Y:S01]  /*d9d0*/  @!P4 IMAD.MOV R12, RZ, RZ, -R12 ;  /* 0x000000ffff0cc224 */ /* 0x000fe200078e0a0c */
[----:B------:R-:W-:-:S02]  /*d9e0*/  ULDC UR4, c[0x0][0x23c] ;  /* 0x00008f0000047ab9 */ /* 0x000fc40000000800 */
[----:B------:R-:W-:Y:S01]  /*d9f0*/  LEA R2, P1, R4, UR6, 0x1 ;  /* 0x0000000604027c11 */ /* 0x000fe2000f8208ff */
[----:B------:R-:W-:Y:S01]  /*da00*/  @!P6 IMAD.MOV R14, RZ, RZ, -R14 ;  /* 0x000000ffff0ee224 */ /* 0x000fe200078e0a0e */
[----:B------:R-:W5:Y:S01]  /*da10*/  LDL.LU R4, [R1+0x3cc] ;  /* 0x0003cc0001047983 */ /* 0x000f620000300800 */
[----:B------:R-:W-:Y:S01]  /*da20*/  @!P3 IMAD.MOV R0, RZ, RZ, -R0 ;  /* 0x000000ffff00b224 */ /* 0x000fe200078e0a00 */
[C---:B--2---:R-:W-:Y:S01]  /*da30*/  SEL R3, R13.reuse, R3, !P0 ;  /* 0x000000030d037207 */ /* 0x044fe20004000000 */
[----:B------:R-:W-:Y:S01]  /*da40*/  ULDC UR6, c[0x0][0x234] ;  /* 0x00008d0000067ab9 */ /* 0x000fe20000000800 */
[----:B------:R-:W-:Y:S04]  /*da50*/  STL [R1+0xa80], R2 ;  /* 0x000a800201007387 */ /* 0x000fe80000100800 */
[----:B------:R-:W-:Y:S04]  /*da60*/  STL [R1+0xb80], R28 ;  /* 0x000b801c01007387 */ /* 0x000fe80000100800 */
[----:B------:R-:W-:Y:S04]  /*da70*/  STL [R1+0xb84], R23 ;  /* 0x000b841701007387 */ /* 0x000fe80000100800 */
[----:B------:R-:W-:Y:S04]  /*da80*/  STL [R1+0xb88], R12 ;  /* 0x000b880c01007387 */ /* 0x000fe80000100800 */
[----:B------:R-:W-:Y:S04]  /*da90*/  STL [R1+0xb8c], R14 ;  /* 0x000b8c0e01007387 */ /* 0x000fe80000100800 */
[----:B------:R3:W-:Y:S02]  /*daa0*/  STL [R1+0xb90], R0 ;  /* 0x000b900001007387 */ /* 0x0007e40000100800 */
[----:B---3--:R-:W-:-:S02]  /*dab0*/  SEL R0, R13, R29, !P0 ;  /* 0x0000001d0d007207 */ /* 0x008fc40004000000 */
[C---:B----4-:R-:W-:Y:S02]  /*dac0*/  SEL R11, R13.reuse, R20, !P0 ;  /* 0x000000140d0b7207 */ /* 0x050fe40004000000 */
[----:B------:R-:W-:-:S03]  /*dad0*/  SEL R2, R13, R17, !P0 ;  /* 0x000000110d027207 */ /* 0x000fc60004000000 */
[----:B------:R-:W-:Y:S04]  /*dae0*/  STL [R1+0x1c], R11 ;  /* 0x00001c0b01007387 */ /* 0x000fe80000100800 */
[----:B------:R0:W-:Y:S04]  /*daf0*/  STL [R1+0x14], R2 ;  /* 0x0000140201007387 */ /* 0x0001e80000100800 */
[----:B------:R1:W-:Y:S01]  /*db00*/  STL [R1+0x10], R0 ;  /* 0x0000100001007387 */ /* 0x0003e20000100800 */
[----:B0-----:R-:W-:-:S03]  /*db10*/  SEL R2, R13, R6, !P0 ;  /* 0x000000060d027207 */ /* 0x001fc60004000000 */
[----:B------:R0:W-:Y:S01]  /*db20*/  STL [R1+0xc], R3 ;  /* 0x00000c0301007387 */ /* 0x0001e20000100800 */
[----:B-1----:R-:W-:-:S03]  /*db30*/  SEL R0, R13, R5, !P0 ;  /* 0x000000050d007207 */ /* 0x002fc60004000000 */
[----:B------:R-:W2:Y:S04]  /*db40*/  LDL.LU R6, [R1+0xa8] ;  /* 0x0000a80001067983 */ /* 0x000ea80000300800 */
[----:B------:R1:W-:Y:S04]  /*db50*/  STL [R1+0x24], R2 ;  /* 0x0000240201007387 */ /* 0x0003e80000100800 */
[----:B------:R-:W3:Y:S01]  /*db60*/  LDL.LU R5, [R1+0xac] ;  /* 0x0000ac0001057983 */ /* 0x000ee20000300800 */
[----:B0-----:R-:W-:-:S03]  /*db70*/  SEL R3, R13, R15, !P0 ;  /* 0x0000000f0d037207 */ /* 0x001fc60004000000 */
[----:B------:R0:W-:Y:S01]  /*db80*/  STL [R1+0x34], R0 ;  /* 0x0000340001007387 */ /* 0x0001e20000100800 */
[C---:B-1----:R-:W-:Y:S02]  /*db90*/  SEL R2, R13.reuse, R10, !P0 ;  /* 0x0000000a0d027207 */ /* 0x042fe40004000000 */
[----:B0-----:R-:W-:-:S05]  /*dba0*/  SEL R0, R13, R16, !P0 ;  /* 0x000000100d007207 */ /* 0x001fca0004000000 */
[----:B------:R0:W-:Y:S04]  /*dbb0*/  STL [R1+0x3c], R0 ;  /* 0x00003c0001007387 */ /* 0x0001e80000100800 */
[----:B------:R1:W-:Y:S01]  /*dbc0*/  STL [R1+0x78], R3 ;  /* 0x0000780301007387 */ /* 0x0003e20000100800 */
[----:B0-----:R-:W-:-:S03]  /*dbd0*/  SEL R0, R13, R9, !P0 ;  /* 0x000000090d007207 */ /* 0x001fc60004000000 */
[----:B------:R-:W-:Y:S01]  /*dbe0*/  STL [R1+0x7c], R2 ;  /* 0x00007c0201007387 */ /* 0x000fe20000100800 */
[----:B-1----:R-:W-:-:S03]  /*dbf0*/  SEL R3, R13, R8, !P0 ;  /* 0x000000080d037207 */ /* 0x002fc60004000000 */
[----:B------:R-:W-:Y:S04]  /*dc00*/  STL [R1+0x80], R0 ;  /* 0x0000800001007387 */ /* 0x000fe80000100800 */
[----:B------:R0:W-:Y:S04]  /*dc10*/  STL [R1+0x88], R3 ;  /* 0x0000880301007387 */ /* 0x0001e80000100800 */
[----:B0-----:R-:W4:Y:S01]  /*dc20*/  LDL.LU R3, [R1+0xb4] ;  /* 0x0000b40001037983 */ /* 0x001f220000300800 */
[C---:B-----5:R-:W-:Y:S02]  /*dc30*/  SEL R2, R13.reuse, R7, !P0 ;  /* 0x000000070d027207 */ /* 0x060fe40004000000 */
[----:B------:R-:W-:-:S03]  /*dc40*/  SEL R0, R13, R4, !P0 ;  /* 0x000000040d007207 */ /* 0x000fc60004000000 */
[----:B------:R-:W-:Y:S04]  /*dc50*/  STL [R1+0x8c], R2 ;  /* 0x00008c0201007387 */ /* 0x000fe80000100800 */
[----:B----4-:R0:W-:Y:S04]  /*dc60*/  STL [R1+0xbac], R3 ;  /* 0x000bac0301007387 */ /* 0x0101e80000100800 */
[----:B------:R1:W-:Y:S04]  /*dc70*/  STL [R1+0xa4], R0 ;  /* 0x0000a40001007387 */ /* 0x0003e80000100800 */
[----:B0-----:R-:W4:Y:S04]  /*dc80*/  LDL.LU R3, [R1+0xb0] ;  /* 0x0000b00001037983 */ /* 0x001f280000300800 */
[----:B------:R-:W5:Y:S04]  /*dc90*/  LDL.LU R29, [R1+0xc0] ;  /* 0x0000c000011d7983 */ /* 0x000f680000300800 */
[----:B-1----:R-:W5:Y:S04]  /*dca0*/  LDL.LU R0, [R1+0xe8] ;  /* 0x0000e80001007983 */ /* 0x002f680000300800 */
[----:B------:R-:W5:Y:S04]  /*dcb0*/  LDL.LU R14, [R1+0xec] ;  /* 0x0000ec00010e7983 */ /* 0x000f680000300800 */
        /* <DEDUP_REMOVED lines=8> */
[----:B------:R-:W5:Y:S01]  /*dd40*/  LDL.LU R24, [R1+0x160] ;  /* 0x0001600001187983 */ /* 0x000f620000300800 */
[----:B--2---:R-:W-:-:S03]  /*dd50*/  SEL R6, R13, R6, !P0 ;  /* 0x000000060d067207 */ /* 0x004fc60004000000 */
[----:B------:R-:W2:Y:S04]  /*dd60*/  LDL.LU R22, [R1+0x164] ;  /* 0x0001640001167983 */ /* 0x000ea80000300800 */
[----:B------:R-:W2:Y:S01]  /*dd70*/  LDL.LU R21, [R1+0x168] ;  /* 0x0001680001157983 */ /* 0x000ea20000300800 */
[----:B---3--:R-:W-:-:S03]  /*dd80*/  SEL R5, R13, R5, !P0 ;  /* 0x000000050d057207 */ /* 0x008fc60004000000 */
[----:B------:R-:W3:Y:S04]  /*dd90*/  LDL.LU R19, [R1+0x16c] ;  /* 0x00016c0001137983 */ /* 0x000ee80000300800 */
[----:B------:R-:W3:Y:S04]  /*dda0*/  LDL.LU R18, [R1+0x170] ;  /* 0x0001700001127983 */ /* 0x000ee80000300800 */
[----:B------:R-:W3:Y:S04]  /*ddb0*/  LDL.LU R20, [R1+0x174] ;  /* 0x0001740001147983 */ /* 0x000ee80000300800 */
[----:B------:R-:W3:Y:S04]  /*ddc0*/  LDL.LU R7, [R1+0x178] ;  /* 0x0001780001077983 */ /* 0x000ee80000300800 */
[----:B------:R-:W3:Y:S04]  /*ddd0*/  LDL.LU R4, [R1+0x17c] ;  /* 0x00017c0001047983 */ /* 0x000ee80000300800 */
[----:B------:R-:W3:Y:S04]  /*dde0*/  LDL.LU R17, [R1+0x1a4] ;  /* 0x0001a40001117983 */ /* 0x000ee80000300800 */
[----:B------:R0:W-:Y:S04]  /*ddf0*/  STL [R1+0xa8], R6 ;  /* 0x0000a80601007387 */ /* 0x0001e80000100800 */
[----:B------:R-:W3:Y:S04]  /*de00*/  LDL.LU R16, [R1+0x1a8] ;  /* 0x0001a80001107983 */ /* 0x000ee80000300800 */
[----:B------:R1:W-:Y:S04]  /*de10*/  STL [R1+0xac], R5 ;  /* 0x0000ac0501007387 */ /* 0x0003e80000100800 */
[----:B------:R-:W3:Y:S04]  /*de20*/  LDL.LU R15, [R1+0x1ac] ;  /* 0x0001ac00010f7983 */ /* 0x000ee80000300800 */
[----:B------:R-:W3:Y:S04]  /*de30*/  LDL.LU R10, [R1+0x1b0] ;  /* 0x0001b000010a7983 */ /* 0x000ee80000300800 */
[----:B------:R-:W3:Y:S04]  /*de40*/  LDL.LU R9, [R1+0x1b4] ;  /* 0x0001b40001097983 */ /* 0x000ee80000300800 */
[----:B------:R-:W3:Y:S04]  /*de50*/  LDL.LU R8, [R1+0x1b8] ;  /* 0x0001b80001087983 */ /* 0x000ee80000300800 */
[----:B0-----:R-:W3:Y:S04]  /*de60*/  LDL.LU R6, [R1+0x1bc] ;  /* 0x0001bc0001067983 */ /* 0x001ee80000300800 */
[----:B-1----:R-:W3:Y:S01]  /*de70*/  LDL.LU R5, [R1+0x1c4] ;  /* 0x0001c40001057983 */ /* 0x002ee20000300800 */
[----:B----4-:R-:W-:-:S05]  /*de80*/  SEL R3, R13, R3, !P0 ;  /* 0x000000030d037207 */ /* 0x010fca0004000000 */
[----:B------:R0:W-:Y:S04]  /*de90*/  STL [R1+0xb0], R3 ;  /* 0x0000b00301007387 */ /* 0x0001e80000100800 */
[----:B0-----:R-:W4:Y:S01]  /*dea0*/  LDL.LU R3, [R1+0xbac] ;  /* 0x000bac0001037983 */ /* 0x001f220000300800 */
[C---:B-----5:R-:W-:Y:S02]  /*deb0*/  SEL R29, R13.reuse, R29, !P0 ;  /* 0x0000001d0d1d7207 */ /* 0x060fe40004000000 */
[C---:B------:R-:W-:Y:S02]  /*dec0*/  SEL R14, R13.reuse, R14, !P0 ;  /* 0x0000000e0d0e7207 */ /* 0x040fe40004000000 */
[----:B----4-:R-:W-:-:S05]  /*ded0*/  SEL R3, R13, R3, !P0 ;  /* 0x000000030d037207 */ /* 0x010fca0004000000 */
[----:B------:R0:W-:Y:S04]  /*dee0*/  STL [R1+0xb4], R3 ;  /* 0x0000b40301007387 */ /* 0x0001e80000100800 */
[----:B------:R-:W-:Y:S01]  /*def0*/  STL [R1+0xc0], R29 ;  /* 0x0000c01d01007387 */ /* 0x000fe20000100800 */
[C---:B0-----:R-:W-:Y:S02]  /*df00*/  SEL R3, R13.reuse, R0, !P0 ;  /* 0x000000000d037207 */ /* 0x041fe40004000000 */
[----:B------:R-:W-:-:S03]  /*df10*/  SEL R0, R13, R12, !P0 ;  /* 0x0000000c0d007207 */ /* 0x000fc60004000000 */
[----:B------:R0:W-:Y:S01]  /*df20*/  STL [R1+0xe8], R3 ;  /* 0x0000e80301007387 */ /* 0x0001e20000100800 */
[----:B------:R-:W-:-:S03]  /*df30*/  SEL R12, R13, R28, !P0 ;  /* 0x0000001c0d0c7207 */ /* 0x000fc60004000000 */
[----:B------:R-:W-:Y:S01]  /*df40*/  STL [R1+0xec], R14 ;  /* 0x0000ec0e01007387 */ /* 0x000fe20000100800 */
[----:B0-----:R-:W-:-:S03]  /*df50*/  SEL R3, R13, R23, !P0 ;  /* 0x000000170d037207 */ /* 0x001fc60004000000 */
[----:B------:R0:W-:Y:S04]  /*df60*/  STL [R1+0xfc], R0 ;  /* 0x0000fc0001007387 */ /* 0x0001e80000100800 */
[----:B------:R1:W-:Y:S01]  /*df70*/  STL [R1+0x118], R3 ;  /* 0x0001180301007387 */ /* 0x0003e20000100800 */
[----:B0-----:R-:W-:-:S03]  /*df80*/  SEL R0, R13, R2, !P0 ;  /* 0x000000020d007207 */ /* 0x001fc60004000000 */
[----:B------:R-:W-:Y:S01]  /*df90*/  STL [R1+0x11c], R12 ;  /* 0x00011c0c01007387 */ /* 0x000fe20000100800 */
[C---:B------:R-:W-:Y:S02]  /*dfa0*/  SEL R2, R13.reuse, R27, !P0 ;  /* 0x0000001b0d027207 */ /* 0x040fe40004000000 */
[C---:B-1----:R-:W-:Y:S01]  /*dfb0*/  SEL R3, R13.reuse, R11, !P0 ;  /* 0x0000000b0d037207 */ /* 0x042fe20004000000 */
[----:B------:R0:W-:Y:S04]  /*dfc0*/  STL [R1+0x14c], R0 ;  /* 0x00014c0001007387 */ /* 0x0001e80000100800 */
[----:B------:R1:W-:Y:S01]  /*dfd0*/  STL [R1+0x150], R3 ;  /* 0x0001500301007387 */ /* 0x0003e20000100800 */
[----:B0-----:R-:W-:-:S03]  /*dfe0*/  SEL R0, R13, R26, !P0 ;  /* 0x0000001a0d007207 */ /* 0x001fc60004000000 */
[----:B------:R0:W-:Y:S01]  /*dff0*/  STL [R1+0x154], R2 ;  /* 0x0001540201007387 */ /* 0x0001e20000100800 */
[----:B-1----:R-:W-:-:S03]  /*e000*/  SEL R3, R13, R25, !P0 ;  /* 0x000000190d037207 */ /* 0x002fc60004000000 */
[----:B------:R2:W-:Y:S01]  /*e010*/  STL [R1+0x158], R0 ;  /* 0x0001580001007387 */ /* 0x0005e20000100800 */
[----:B0-----:R-:W-:-:S03]  /*e020*/  SEL R2, R13, R24, !P0 ;  /* 0x000000180d027207 */ /* 0x001fc60004000000 */
[----:B------:R0:W-:Y:S01]  /*e030*/  STL [R1+0x15c], R3 ;  /* 0x00015c0301007387 */ /* 0x0001e20000100800 */
[----:B--2---:R-:W-:-:S03]  /*e040*/  SEL R0, R13, R22, !P0 ;  /* 0x000000160d007207 */ /* 0x004fc60004000000 */
[----:B------:R3:W-:Y:S01]  /*e050*/  STL [R1+0x160], R2 ;  /* 0x0001600201007387 */ /* 0x0007e20000100800 */
[----:B0-----:R-:W-:-:S03]  /*e060*/  SEL R3, R13, R21, !P0 ;  /* 0x000000150d037207 */ /* 0x001fc60004000000 */
[----:B------:R0:W-:Y:S01]  /*e070*/  STL [R1+0x164], R0 ;  /* 0x0001640001007387 */ /* 0x0001e20000100800 */
[----:B---3--:R-:W-:-:S03]  /*e080*/  SEL R2, R13, R19, !P0 ;  /* 0x000000130d027207 */ /* 0x008fc60004000000 */
[----:B------:R1:W-:Y:S01]  /*e090*/  STL [R1+0x168], R3 ;  /* 0x0001680301007387 */ /* 0x0003e20000100800 */
[----:B0-----:R-:W-:-:S03]  /*e0a0*/  SEL R0, R13, R18, !P0 ;  /* 0x000000120d007207 */ /* 0x001fc60004000000 */
[----:B------:R0:W-:Y:S01]  /*e0b0*/  STL [R1+0x16c], R2 ;  /* 0x00016c0201007387 */ /* 0x0001e20000100800 */
[----:B-1----:R-:W-:-:S03]  /*e0c0*/  SEL R3, R13, R20, !P0 ;  /* 0x000000140d037207 */ /* 0x002fc60004000000 */
        /* <DEDUP_REMOVED lines=10> */
[----:B0-----:R-:W-:-:S03]  /*e170*/  SEL R0, R13, R16, !P0 ;  /* 0x000000100d007207 */ /* 0x001fc60004000000 */
[----:B------:R0:W-:Y:S04]  /*e180*/  STL [R1+0x1a4], R2 ;  /* 0x0001a40201007387 */ /* 0x0001e80000100800 */
[----:B------:R1:W-:Y:S04]  /*e190*/  STL [R1+0x1a8], R0 ;  /* 0x0001a80001007387 */ /* 0x0003e80000100800 */
[----:B------:R4:W-:Y:S01]  /*e1a0*/  STL [R1+0x1ac], R3 ;  /* 0x0001ac0301007387 */ /* 0x0009e20000100800 */
[C---:B0-----:R-:W-:Y:S02]  /*e1b0*/  SEL R2, R13.reuse, R10, !P0 ;  /* 0x0000000a0d027207 */ /* 0x041fe40004000000 */
[----:B-1----:R-:W-:-:S03]  /*e1c0*/  SEL R0, R13, R9, !P0 ;  /* 0x000000090d007207 */ /* 0x002fc60004000000 */
[----:B------:R-:W-:Y:S01]  /*e1d0*/  STL [R1+0x1b0], R2 ;  /* 0x0001b00201007387 */ /* 0x000fe20000100800 */
[----:B----4-:R-:W-:-:S03]  /*e1e0*/  SEL R3, R13, R8, !P0 ;  /* 0x000000080d037207 */ /* 0x010fc60004000000 */
[----:B------:R-:W-:Y:S04]  /*e1f0*/  STL [R1+0x1b4], R0 ;  /* 0x0001b40001007387 */ /* 0x000fe80000100800 */
[----:B------:R0:W-:Y:S04]  /*e200*/  STL [R1+0x1b8], R3 ;  /* 0x0001b80301007387 */ /* 0x0001e80000100800 */
[----:B0-----:R-:W4:Y:S01]  /*e210*/  LDL.LU R3, [R1+0x1d4] ;  /* 0x0001d40001037983 */ /* 0x001f220000300800 */
[C---:B------:R-:W-:Y:S02]  /*e220*/  SEL R2, R13.reuse, R6, !P0 ;  /* 0x000000060d027207 */ /* 0x040fe40004000000 */
        /* <DEDUP_REMOVED lines=38> */
[----:B0-----:R-:W4:Y:S02]  /*e490*/  LDL.LU R3, [R1+0xba8] ;  /* 0x000ba80001037983 */ /* 0x001f240000300800 */
[----:B----4-:R-:W-:-:S05]  /*e4a0*/  SEL R3, R13, R3, !P0 ;  /* 0x000000030d037207 */ /* 0x010fca0004000000 */
[----:B------:R5:W-:Y:S02]  /*e4b0*/  STL [R1+0x1d4], R3 ;  /* 0x0001d40301007387 */ /* 0x000be40000100800 */
[C---:B-----5:R-:W-:Y:S02]  /*e4c0*/  SEL R3, R13.reuse, R29, !P0 ;  /* 0x0000001d0d037207 */ /* 0x060fe40004000000 */
[C---:B------:R-:W-:Y:S02]  /*e4d0*/  SEL R29, R13.reuse, R0, !P0 ;  /* 0x000000000d1d7207 */ /* 0x040fe40004000000 */
[C---:B------:R-:W-:Y:S01]  /*e4e0*/  SEL R0, R13.reuse, R14, !P0 ;  /* 0x0000000e0d007207 */ /* 0x040fe20004000000 */
[----:B------:R0:W-:Y:S04]  /*e4f0*/  STL [R1+0x1d8], R3 ;  /* 0x0001d80301007387 */ /* 0x0001e80000100800 */
[----:B------:R-:W-:Y:S01]  /*e500*/  STL [R1+0x1e0], R29 ;  /* 0x0001e01d01007387 */ /* 0x000fe20000100800 */
[----:B0-----:R-:W-:-:S03]  /*e510*/  SEL R3, R13, R12, !P0 ;  /* 0x0000000c0d037207 */ /* 0x001fc60004000000 */
[----:B------:R0:W-:Y:S01]  /*e520*/  STL [R1+0x1e4], R0 ;  /* 0x0001e40001007387 */ /* 0x0001e20000100800 */
[----:B------:R-:W-:-:S03]  /*e530*/  SEL R12, R13, R23, !P0 ;  /* 0x000000170d0c7207 */ /* 0x000fc60004000000 */
[----:B------:R1:W-:Y:S01]  /*e540*/  STL [R1+0x1e8], R3 ;  /* 0x0001e80301007387 */ /* 0x0003e20000100800 */
[----:B0-----:R-:W-:-:S03]  /*e550*/  SEL R0, R13, R28, !P0 ;  /* 0x0000001c0d007207 */ /* 0x001fc60004000000 */
[----:B------:R-:W-:Y:S01]  /*e560*/  STL [R1+0x1ec], R12 ;  /* 0x0001ec0c01007387 */ /* 0x000fe20000100800 */
[----:B-1----:R-:W-:-:S03]  /*e570*/  SEL R3, R13, R2, !P0 ;  /* 0x000000020d037207 */ /* 0x002fc60004000000 */
[----:B------:R0:W-:Y:S01]  /*e580*/  STL [R1+0x1f0], R0 ;  /* 0x0001f00001007387 */ /* 0x0001e20000100800 */
[----:B------:R-:W-:-:S03]  /*e590*/  SEL R2, R13, R11, !P0 ;  /* 0x0000000b0d027207 */ /* 0x000fc60004000000 */
[----:B------:R1:W-:Y:S01]  /*e5a0*/  STL [R1+0x1f4], R3 ;  /* 0x0001f40301007387 */ /* 0x0003e20000100800 */
[----:B0-----:R-:W-:-:S03]  /*e5b0*/  SEL R0, R13, R27, !P0 ;  /* 0x0000001b0d007207 */ /* 0x001fc60004000000 */
[----:B------:R0:W-:Y:S01]  /*e5c0*/  STL [R1+0x1f8], R2 ;  /* 0x0001f80201007387 */ /* 0x0001e20000100800 */
[----:B-1----:R-:W-:-:S03]  /*e5d0*/  SEL R3, R13, R26, !P0 ;  /* 0x0000001a0d037207 */ /* 0x002fc60004000000 */
[----:B------:R2:W-:Y:S04]  /*e5e0*/  STL [R1+0x1fc], R0 ;  /* 0x0001fc0001007387 */ /* 0x0005e80000100800 */
[----:B------:R1:W-:Y:S01]  /*e5f0*/  STL [R1+0x200], R3 ;  /* 0x0002000301007387 */ /* 0x0003e20000100800 */
[C---:B0-----:R-:W-:Y:S02]  /*e600*/  SEL R2, R13.reuse, R25, !P0 ;  /* 0x000000190d027207 */ /* 0x041fe40004000000 */
[----:B--2---:R-:W-:-:S03]  /*e610*/  SEL R0, R13, R24, !P0 ;  /* 0x000000180d007207 */ /* 0x004fc60004000000 */
[----:B------:R3:W-:Y:S01]  /*e620*/  STL [R1+0x204], R2 ;  /* 0x0002040201007387 */ /* 0x0007e20000100800 */
[----:B-1----:R-:W-:-:S03]  /*e630*/  SEL R3, R13, R22, !P0 ;  /* 0x000000160d037207 */ /* 0x002fc60004000000 */
[----:B------:R0:W-:Y:S04]  /*e640*/  STL [R1+0x208], R0 ;  /* 0x0002080001007387 */ /* 0x0001e80000100800 */
[----:B------:R1:W-:Y:S01]  /*e650*/  STL [R1+0x210], R3 ;  /* 0x0002100301007387 */ /* 0x0003e20000100800 */
[C---:B---3--:R-:W-:Y:S02]  /*e660*/  SEL R2, R13.reuse, R21, !P0 ;  /* 0x000000150d027207 */ /* 0x048fe40004000000 */
[----:B0-----:R-:W-:-:S03]  /*e670*/  SEL R0, R13, R19, !P0 ;  /* 0x000000130d007207 */ /* 0x001fc60004000000 */
[----:B------:R0:W-:Y:S01]  /*e680*/  STL [R1+0x214], R2 ;  /* 0x0002140201007387 */ /* 0x0001e20000100800 */
[----:B-1----:R-:W-:-:S03]  /*e690*/  SEL R3, R13, R18, !P0 ;  /* 0x000000120d037207 */ /* 0x002fc60004000000 */
[----:B------:R1:W-:Y:S04]  /*e6a0*/  STL [R1+0x218], R0 ;  /* 0x0002180001007387 */ /* 0x0003e80000100800 */
[----:B------:R2:W-:Y:S01]  /*e6b0*/  STL [R1+0x220], R3 ;  /* 0x0002200301007387 */ /* 0x0005e20000100800 */
[----:B0-----:R-:W-:-:S03]  /*e6c0*/  SEL R2, R13, R6, !P0 ;  /* 0x000000060d027207 */ /* 0x001fc60004000000 */
[----:B------:R-:W3:Y:S01]  /*e6d0*/  LDL.LU R6, [R1+0x2f0] ;  /* 0x0002f00001067983 */ /* 0x000ee20000300800 */
[----:B-1----:R-:W-:-:S03]  /*e6e0*/  SEL R0, R13, R5, !P0 ;  /* 0x000000050d007207 */ /* 0x002fc60004000000 */
[----:B------:R0:W-:Y:S01]  /*e6f0*/  STL [R1+0x230], R2 ;  /* 0x0002300201007387 */ /* 0x0001e20000100800 */
[----:B--2---:R-:W-:-:S03]  /*e700*/  SEL R3, R13, R20, !P0 ;  /* 0x000000140d037207 */ /* 0x004fc60004000000 */
[----:B------:R-:W2:Y:S04]  /*e710*/  LDL.LU R5, [R1+0x2f4] ;  /* 0x0002f40001057983 */ /* 0x000ea80000300800 */
[----:B------:R1:W-:Y:S01]  /*e720*/  STL [R1+0x298], R0 ;  /* 0x0002980001007387 */ /* 0x0003e20000100800 */
[----:B0-----:R-:W-:-:S03]  /*e730*/  SEL R2, R13, R17, !P0 ;  /* 0x000000110d027207 */ /* 0x001fc60004000000 */
[----:B------:R0:W-:Y:S01]  /*e740*/  STL [R1+0x29c], R3 ;  /* 0x00029c0301007387 */ /* 0x0001e20000100800 */
[----:B-1----:R-:W-:-:S03]  /*e750*/  SEL R0, R13, R16, !P0 ;  /* 0x000000100d007207 */ /* 0x002fc60004000000 */
[----:B------:R1:W-:Y:S01]  /*e760*/  STL [R1+0x2a0], R2 ;  /* 0x0002a00201007387 */ /* 0x0003e20000100800 */
[----:B0-----:R-:W-:-:S03]  /*e770*/  SEL R3, R13, R15, !P0 ;  /* 0x0000000f0d037207 */ /* 0x001fc60004000000 */
[----:B------:R0:W-:Y:S04]  /*e780*/  STL [R1+0x2a8], R0 ;  /* 0x0002a80001007387 */ /* 0x0001e80000100800 */
[----:B------:R4:W-:Y:S01]  /*e790*/  STL [R1+0x2ac], R3 ;  /* 0x0002ac0301007387 */ /* 0x0009e20000100800 */
[C---:B-1----:R-:W-:Y:S02]  /*e7a0*/  SEL R2, R13.reuse, R10, !P0 ;  /* 0x0000000a0d027207 */ /* 0x042fe40004000000 */
[----:B0-----:R-:W-:-:S03]  /*e7b0*/  SEL R0, R13, R9, !P0 ;  /* 0x000000090d007207 */ /* 0x001fc60004000000 */
        /* <DEDUP_REMOVED lines=21> */
[----:B---3--:R-:W-:-:S03]  /*e910*/  SEL R6, R13, R6, !P0 ;  /* 0x000000060d067207 */ /* 0x008fc60004000000 */
[----:B------:R-:W3:Y:S04]  /*e920*/  LDL.LU R25, [R1+0x350] ;  /* 0x0003500001197983 */ /* 0x000ee80000300800 */
[----:B------:R-:W3:Y:S01]  /*e930*/  LDL.LU R24, [R1+0x380] ;  /* 0x0003800001187983 */ /* 0x000ee20000300800 */
[----:B--2---:R-:W-:-:S03]  /*e940*/  SEL R5, R13, R5, !P0 ;  /* 0x000000050d057207 */ /* 0x004fc60004000000 */
[----:B------:R-:W2:Y:S04]  /*e950*/  LDL.LU R22, [R1+0x388] ;  /* 0x0003880001167983 */ /* 0x000ea80000300800 */
[----:B------:R-:W2:Y:S04]  /*e960*/  LDL.LU R21, [R1+0x38c] ;  /* 0x00038c0001157983 */ /* 0x000ea80000300800 */
[----:B------:R-:W2:Y:S04]  /*e970*/  LDL.LU R19, [R1+0x3c0] ;  /* 0x0003c00001137983 */ /* 0x000ea80000300800 */
[----:B------:R-:W2:Y:S04]  /*e980*/  LDL.LU R7, [R1+0x3c4] ;  /* 0x0003c40001077983 */ /* 0x000ea80000300800 */
[----:B------:R-:W2:Y:S04]  /*e990*/  LDL.LU R4, [R1+0x3bc] ;  /* 0x0003bc0001047983 */ /* 0x000ea80000300800 */
[----:B------:R-:W2:Y:S04]  /*e9a0*/  LDL.LU R18, [R1+0x3c8] ;  /* 0x0003c80001127983 */ /* 0x000ea80000300800 */
[----:B------:R0:W-:Y:S04]  /*e9b0*/  STL [R1+0x2f0], R6 ;  /* 0x0002f00601007387 */ /* 0x0001e80000100800 */
[----:B------:R-:W2:Y:S04]  /*e9c0*/  LDL.LU R20, [R1+0x3b8] ;  /* 0x0003b80001147983 */ /* 0x000ea80000300800 */
[----:B------:R1:W-:Y:S04]  /*e9d0*/  STL [R1+0x2f4], R5 ;  /* 0x0002f40501007387 */ /* 0x0003e80000100800 */
[----:B------:R-:W2:Y:S04]  /*e9e0*/  LDL.LU R17, [R1+0x3b4] ;  /* 0x0003b40001117983 */ /* 0x000ea80000300800 */
[----:B------:R-:W2:Y:S04]  /*e9f0*/  LDL.LU R16, [R1+0x3b0] ;  /* 0x0003b00001107983 */ /* 0x000ea80000300800 */
[----:B------:R-:W2:Y:S04]  /*ea00*/  LDL.LU R15, [R1+0x3ac] ;  /* 0x0003ac00010f7983 */ /* 0x000ea80000300800 */
[----:B------:R-:W2:Y:S04]  /*ea10*/  LDL.LU R10, [R1+0x378] ;  /* 0x00037800010a7983 */ /* 0x000ea80000300800 */
[----:B------:R-:W2:Y:S04]  /*ea20*/  LDL.LU R9, [R1+0x37c] ;  /* 0x00037c0001097983 */ /* 0x000ea80000300800 */
[----:B------:R-:W2:Y:S04]  /*ea30*/  LDL.LU R8, [R1+0x3a8] ;  /* 0x0003a80001087983 */ /* 0x000ea80000300800 */
[----:B0-----:R-:W2:Y:S04]  /*ea40*/  LDL.LU R6, [R1+0x394] ;  /* 0x0003940001067983 */ /* 0x001ea80000300800 */
[----:B-1----:R-:W2:Y:S01]  /*ea50*/  LDL.LU R5, [R1+0x3a4] ;  /* 0x0003a40001057983 */ /* 0x002ea20000300800 */
[----:B----4-:R-:W-:-:S05]  /*ea60*/  SEL R3, R13, R3, !P0 ;  /* 0x000000030d037207 */ /* 0x010fca0004000000 */
[----:B------:R0:W-:Y:S04]  /*ea70*/  STL [R1+0x2f8], R3 ;  /* 0x0002f80301007387 */ /* 0x0001e80000100800 */
[----:B0-----:R-:W4:Y:S01]  /*ea80*/  LDL.LU R3, [R1+0xba4] ;  /* 0x000ba40001037983 */ /* 0x001f220000300800 */
[C---:B-----5:R-:W-:Y:S02]  /*ea90*/  SEL R29, R13.reuse, R29, !P0 ;  /* 0x0000001d0d1d7207 */ /* 0x060fe40004000000 */
[C---:B------:R-:W-:Y:S02]  /*eaa0*/  SEL R0, R13.reuse, R0, !P0 ;  /* 0x000000000d007207 */ /* 0x040fe40004000000 */
[C---:B------:R-:W-:Y:S02]  /*eab0*/  SEL R12, R13.reuse, R12, !P0 ;  /* 0x0000000c0d0c7207 */ /* 0x040fe40004000000 */
[----:B------:R-:W-:-:S02]  /*eac0*/  SEL R2, R13, R2, !P0 ;  /* 0x000000020d027207 */ /* 0x000fc40004000000 */
[----:B----4-:R-:W-:-:S05]  /*ead0*/  SEL R3, R13, R3, !P0 ;  /* 0x000000030d037207 */ /* 0x010fca0004000000 */
[----:B------:R0:W-:Y:S04]  /*eae0*/  STL [R1+0x2fc], R3 ;  /* 0x0002fc0301007387 */ /* 0x0001e80000100800 */
[----:B------:R-:W-:Y:S01]  /*eaf0*/  STL [R1+0x300], R29 ;  /* 0x0003001d01007387 */ /* 0x000fe20000100800 */
[----:B0-----:R-:W-:-:S03]  /*eb00*/  SEL R3, R13, R14, !P0 ;  /* 0x0000000e0d037207 */ /* 0x001fc60004000000 */
[----:B------:R0:W-:Y:S04]  /*eb10*/  STL [R1+0x304], R0 ;  /* 0x0003040001007387 */ /* 0x0001e80000100800 */
[----:B------:R1:W-:Y:S01]  /*eb20*/  STL [R1+0x308], R3 ;  /* 0x0003080301007387 */ /* 0x0003e20000100800 */
[----:B0-----:R-:W-:-:S03]  /*eb30*/  SEL R0, R13, R23, !P0 ;  /* 0x000000170d007207 */ /* 0x001fc60004000000 */
[----:B------:R-:W-:Y:S01]  /*eb40*/  STL [R1+0x30c], R12 ;  /* 0x00030c0c01007387 */ /* 0x000fe20000100800 */
[----:B-1----:R-:W-:-:S03]  /*eb50*/  SEL R3, R13, R28, !P0 ;  /* 0x0000001c0d037207 */ /* 0x002fc60004000000 */
        /* <DEDUP_REMOVED lines=8> */
[----:B---3--:R-:W-:-:S03]  /*ebe0*/  SEL R0, R13, R25, !P0 ;  /* 0x000000190d007207 */ /* 0x008fc60004000000 */
[----:B------:R2:W-:Y:S01]  /*ebf0*/  STL [R1+0x344], R2 ;  /* 0x0003440201007387 */ /* 0x0005e20000100800 */
[----:B0-----:R-:W-:-:S03]  /*ec00*/  SEL R3, R13, R24, !P0 ;  /* 0x000000180d037207 */ /* 0x001fc60004000000 */
[----:B------:R0:W-:Y:S01]  /*ec10*/  STL [R1+0x350], R0 ;  /* 0x0003500001007387 */ /* 0x0001e20000100800 */
[----:B--2---:R-:W-:-:S03]  /*ec20*/  SEL R2, R13, R22, !P0 ;  /* 0x000000160d027207 */ /* 0x004fc60004000000 */
        /* <DEDUP_REMOVED lines=18> */
[----:B------:R0:W-:Y:S01]  /*ed50*/  STL [R1+0x3e0], R2 ;  /* 0x0003e00201007387 */ /* 0x0001e20000100800 */
[----:B-1----:R-:W-:-:S03]  /*ed60*/  SEL R3, R13, R15, !P0 ;  /* 0x0000000f0d037207 */ /* 0x002fc60004000000 */
        /* <DEDUP_REMOVED lines=79> */
[----:B------:R0:W-:Y:S04]  /*f260*/  STL [R1+0x360], R3 ;  /* 0x0003600301007387 */ /* 0x0001e80000100800 */
[----:B------:R-:W2:Y:S01]  /*f270*/  LDL.LU R6, [R1+0x294] ;  /* 0x0002940001067983 */ /* 0x000ea20000300800 */
[----:B-1----:R-:W-:-:S03]  /*f280*/  SEL R0, R13, R5, !P0 ;  /* 0x000000050d007207 */ /* 0x002fc60004000000 */
        /* <DEDUP_REMOVED lines=11> */
[----:B------:R0:W-:Y:S01]  /*f340*/  STL [R1+0x33c], R2 ;  /* 0x00033c0201007387 */ /* 0x0001e20000100800 */
[----:B----4-:R-:W-:-:S03]  /*f350*/  SEL R3, R13, R15, !P0 ;  /* 0x0000000f0d037207 */ /* 0x010fc60004000000 */
        /* <DEDUP_REMOVED lines=66> */
[----:B--2---:R-:W-:-:S03]  /*f780*/  SEL R0, R13, R27, !P0 ;  /* 0x0000001b0d007207 */ /* 0x004fc60004000000 */
[----:B------:R3:W-:Y:S01]  /*f790*/  STL [R1+0x2a4], R2 ;  /* 0x0002a40201007387 */ /* 0x0007e20000100800 */
[----:B0-----:R-:W-:-:S03]  /*f7a0*/  SEL R3, R13, R26, !P0 ;  /* 0x0000001a0d037207 */ /* 0x001fc60004000000 */
        /* <DEDUP_REMOVED lines=101> */
[----:B------:R-:W-:Y:S04]  /*fe00*/  STL [R1+0x198], R3 ;  /* 0x0001980301007387 */ /* 0x000fe80000100800 */
[----:B------:R-:W2:Y:S01]  /*fe10*/  LDL.LU R6, [R1+0xf8] ;  /* 0x0000f80001067983 */ /* 0x000ea20000300800 */
[----:B-1----:R-:W-:-:S03]  /*fe20*/  SEL R0, R13, R5, !P0 ;  /* 0x000000050d007207 */ /* 0x002fc60004000000 */
[----:B------:R0:W-:Y:S04]  /*fe30*/  STL [R1+0x194], R2 ;  /* 0x0001940201007387 */ /* 0x0001e80000100800 */
[----:B------:R-:W3:Y:S04]  /*fe40*/  LDL.LU R5, [R1+0x108] ;  /* 0x0001080001057983 */ /* 0x000ee80000300800 */
[----:B------:R1:W-:Y:S01]  /*fe50*/  STL [R1+0x190], R0 ;  /* 0x0001900001007387 */ /* 0x0003e20000100800 */
[C---:B0-----:R-:W-:Y:S02]  /*fe60*/  SEL R2, R13.reuse, R22, !P0 ;  /* 0x000000160d027207 */ /* 0x041fe40004000000 */
[----:B------:R-:W-:-:S02]  /*fe70*/  SEL R3, R13, R19, !P0 ;  /* 0x000000130d037207 */ /* 0x000fc40004000000 */
[C---:B-1----:R-:W-:Y:S01]  /*fe80*/  SEL R0, R13.reuse, R21, !P0 ;  /* 0x000000150d007207 */ /* 0x042fe20004000000 */
        /* <DEDUP_REMOVED lines=55> */
[----:B------:R-:W3:Y:S04]  /*10200*/  LDL.LU R29, [R1+0x94] ;  /* 0x00009400011d7983 */ /* 0x000ee80000300800 */
[----:B-1----:R-:W3:Y:S01]  /*10210*/  LDL.LU R2, [R1+0x90] ;  /* 0x0000900001027983 */ /* 0x002ee20000300800 */
[----:B----4-:R-:W-:-:S05]  /*10220*/  SEL R0, R13, R0, !P0 ;  /* 0x000000000d007207 */ /* 0x010fca0004000000 */
[----:B------:R0:W-:Y:S04]  /*10230*/  STL [R1+0x10c], R0 ;  /* 0x00010c0001007387 */ /* 0x0001e80000100800 */
[----:B0-----:R-:W4:Y:S01]  /*10240*/  LDL.LU R0, [R1+0xb94] ;  /* 0x000b940001007983 */ /* 0x001f220000300800 */
[C---:B-----5:R-:W-:Y:S02]  /*10250*/  SEL R14, R13.reuse, R14, !P0 ;  /* 0x0000000e0d0e7207 */ /* 0x060fe40004000000 */
[C---:B------:R-:W-:Y:S02]  /*10260*/  SEL R12, R13.reuse, R12, !P0 ;  /* 0x0000000c0d0c7207 */ /* 0x040fe40004000000 */
[C---:B------:R-:W-:Y:S02]  /*10270*/  SEL R23, R13.reuse, R23, !P0 ;  /* 0x000000170d177207 */ /* 0x040fe40004000000 */
[----:B------:R-:W-:-:S02]  /*10280*/  SEL R28, R13, R28, !P0 ;  /* 0x0000001c0d1c7207 */ /* 0x000fc40004000000 */
[C---:B------:R-:W-:Y:S02]  /*10290*/  SEL R11, R13.reuse, R11, !P0 ;  /* 0x0000000b0d0b7207 */ /* 0x040fe40004000000 */
[C---:B------:R-:W-:Y:S02]  /*102a0*/  SEL R27, R13.reuse, R27, !P0 ;  /* 0x0000001b0d1b7207 */ /* 0x040fe40004000000 */
[C---:B--2---:R-:W-:Y:S02]  /*102b0*/  SEL R26, R13.reuse, R26, !P0 ;  /* 0x0000001a0d1a7207 */ /* 0x044fe40004000000 */
[C---:B------:R-:W-:Y:S02]  /*102c0*/  SEL R25, R13.reuse, R25, !P0 ;  /* 0x000000190d197207 */ /* 0x040fe40004000000 */
[C---:B---3--:R-:W-:Y:S02]  /*102d0*/  SEL R24, R13.reuse, R24, !P0 ;  /* 0x000000180d187207 */ /* 0x048fe40004000000 */
[----:B------:R-:W-:-:S02]  /*102e0*/  SEL R22, R13, R22, !P0 ;  /* 0x000000160d167207 */ /* 0x000fc40004000000 */
[C---:B------:R-:W-:Y:S02]  /*102f0*/  SEL R21, R13.reuse, R21, !P0 ;  /* 0x000000150d157207 */ /* 0x040fe40004000000 */
[C---:B------:R-:W-:Y:S02]  /*10300*/  SEL R19, R13.reuse, R19, !P0 ;  /* 0x000000130d137207 */ /* 0x040fe40004000000 */
[C---:B------:R-:W-:Y:S02]  /*10310*/  SEL R4, R13.reuse, R4, !P0 ;  /* 0x000000040d047207 */ /* 0x040fe40004000000 */
[----:B----4-:R-:W-:-:S05]  /*10320*/  SEL R0, R13, R0, !P0 ;  /* 0x000000000d007207 */ /* 0x010fca0004000000 */
[----:B------:R0:W-:Y:S04]  /*10330*/  STL [R1+0x108], R0 ;  /* 0x0001080001007387 */ /* 0x0001e80000100800 */
[----:B0-----:R-:W2:Y:S04]  /*10340*/  LDL.LU R0, [R1+0xb90] ;  /* 0x000b900001007983 */ /* 0x001ea80000300800 */
[----:B------:R0:W-:Y:S04]  /*10350*/  STL [R1+0x104], R14 ;  /* 0x0001040e01007387 */ /* 0x0001e80000100800 */
[----:B0-----:R-:W3:Y:S04]  /*10360*/  LDL.LU R14, [R1+0xb8c] ;  /* 0x000b8c00010e7983 */ /* 0x001ee80000300800 */
[----:B------:R0:W-:Y:S04]  /*10370*/  STL [R1+0xf8], R12 ;  /* 0x0000f80c01007387 */ /* 0x0001e80000100800 */
[----:B0-----:R-:W4:Y:S04]  /*10380*/  LDL.LU R12, [R1+0xb88] ;  /* 0x000b8800010c7983 */ /* 0x001f280000300800 */
[----:B------:R0:W-:Y:S04]  /*10390*/  STL [R1+0xf4], R23 ;  /* 0x0000f41701007387 */ /* 0x0001e80000100800 */
[----:B0-----:R-:W5:Y:S04]  /*103a0*/  LDL.LU R23, [R1+0xb84] ;  /* 0x000b840001177983 */ /* 0x001f680000300800 */
        /* <DEDUP_REMOVED lines=19> */
[----:B0-----:R-:W3:Y:S01]  /*104e0*/  LDL.LU R4, [R1+0xb5c] ;  /* 0x000b5c0001047983 */ /* 0x001ee20000300800 */
[----:B------:R-:W-:-:S02]  /*104f0*/  SEL R18, R13, R18, !P0 ;  /* 0x000000120d127207 */ /* 0x000fc40004000000 */
[C---:B------:R-:W-:Y:S02]  /*10500*/  SEL R20, R13.reuse, R20, !P0 ;  /* 0x000000140d147207 */ /* 0x040fe40004000000 */
[C---:B------:R-:W-:Y:S02]  /*10510*/  SEL R17, R13.reuse, R17, !P0 ;  /* 0x000000110d117207 */ /* 0x040fe40004000000 */
[C---:B------:R-:W-:Y:S02]  /*10520*/  SEL R16, R13.reuse, R16, !P0 ;  /* 0x000000100d107207 */ /* 0x040fe40004000000 */
[C---:B------:R-:W-:Y:S02]  /*10530*/  SEL R15, R13.reuse, R15, !P0 ;  /* 0x0000000f0d0f7207 */ /* 0x040fe40004000000 */
[C---:B------:R-:W-:Y:S02]  /*10540*/  SEL R10, R13.reuse, R10, !P0 ;  /* 0x0000000a0d0a7207 */ /* 0x040fe40004000000 */
[----:B------:R-:W-:-:S02]  /*10550*/  SEL R9, R13, R9, !P0 ;  /* 0x000000090d097207 */ /* 0x000fc40004000000 */
[C---:B------:R-:W-:Y:S02]  /*10560*/  SEL R8, R13.reuse, R8, !P0 ;  /* 0x000000080d087207 */ /* 0x040fe40004000000 */
[C---:B------:R-:W-:Y:S02]  /*10570*/  SEL R7, R13.reuse, R7, !P0 ;  /* 0x000000070d077207 */ /* 0x040fe40004000000 */
[C---:B------:R-:W-:Y:S02]  /*10580*/  SEL R6, R13.reuse, R6, !P0 ;  /* 0x000000060d067207 */ /* 0x040fe40004000000 */
[C---:B------:R-:W-:Y:S02]  /*10590*/  SEL R5, R13.reuse, R5, !P0 ;  /* 0x000000050d057207 */ /* 0x040fe40004000000 */
[----:B---3--:R-:W-:-:S05]  /*105a0*/  SEL R4, R13, R4, !P0 ;  /* 0x000000040d047207 */ /* 0x008fca0004000000 */
        /* <DEDUP_REMOVED lines=23> */
[----:B0-----:R-:W5:Y:S01]  /*10720*/  LDL.LU R5, [R1+0xb30] ;  /* 0x000b300001057983 */ /* 0x001f620000300800 */
[----:B------:R-:W-:-:S02]  /*10730*/  SEL R3, R13, R3, !P0 ;  /* 0x000000030d037207 */ /* 0x000fc40004000000 */
[C---:B------:R-:W-:Y:S02]  /*10740*/  SEL R29, R13.reuse, R29, !P0 ;  /* 0x0000001d0d1d7207 */ /* 0x040fe40004000000 */
[----:B---3--:R-:W-:-:S05]  /*10750*/  SEL R4, R13, R4, !P0 ;  /* 0x000000040d047207 */ /* 0x008fca0004000000 */
[----:B------:R0:W-:Y:S04]  /*10760*/  STL [R1+0x54], R4 ;  /* 0x0000540401007387 */ /* 0x0001e80000100800 */
[----:B------:R-:W-:Y:S01]  /*10770*/  STL [R1+0x50], R3 ;  /* 0x0000500301007387 */ /* 0x000fe20000100800 */
[----:B0-----:R-:W-:-:S03]  /*10780*/  SEL R4, R13, R2, !P0 ;  /* 0x000000020d047207 */ /* 0x001fc60004000000 */
[----:B------:R-:W-:Y:S04]  /*10790*/  STL [R1+0x4c], R29 ;  /* 0x00004c1d01007387 */ /* 0x000fe80000100800 */
[----:B------:R2:W-:Y:S02]  /*107a0*/  STL [R1+0x48], R4 ;  /* 0x0000480401007387 */ /* 0x0005e40000100800 */
[C---:B--2---:R-:W-:Y:S02]  /*107b0*/  SEL R4, R13.reuse, R7, !P0 ;  /* 0x000000070d047207 */ /* 0x044fe40004000000 */
[C---:B----4-:R-:W-:Y:S02]  /*107c0*/  SEL R2, R13.reuse, R6, !P0 ;  /* 0x000000060d027207 */ /* 0x050fe40004000000 */
[----:B-----5:R-:W-:-:S05]  /*107d0*/  SEL R3, R13, R5, !P0 ;  /* 0x000000050d037207 */ /* 0x020fca0004000000 */
[----:B------:R0:W-:Y:S04]  /*107e0*/  STL [R1+0x44], R3 ;  /* 0x0000440301007387 */ /* 0x0001e80000100800 */
[----:B------:R1:W-:Y:S04]  /*107f0*/  STL [R1+0x40], R2 ;  /* 0x0000400201007387 */ /* 0x0003e80000100800 */
[----:B------:R2:W-:Y:S01]  /*10800*/  STL [R1+0x38], R4 ;  /* 0x0000380401007387 */ /* 0x0005e20000100800 */
[C---:B0-----:R-:W-:Y:S02]  /*10810*/  SEL R3, R13.reuse, R8, !P0 ;  /* 0x000000080d037207 */ /* 0x041fe40004000000 */
[----:B-1----:R-:W-:-:S03]  /*10820*/  SEL R2, R13, R9, !P0 ;  /* 0x000000090d027207 */ /* 0x002fc60004000000 */
[----:B------:R0:W-:Y:S01]  /*10830*/  STL [R1+0x30], R3 ;  /* 0x0000300301007387 */ /* 0x0001e20000100800 */
[----:B--2---:R-:W-:-:S03]  /*10840*/  SEL R4, R13, R10, !P0 ;  /* 0x0000000a0d047207 */ /* 0x004fc60004000000 */
[----:B------:R-:W-:Y:S04]  /*10850*/  STL [R1+0x2c], R2 ;  /* 0x00002c0201007387 */ /* 0x000fe80000100800 */
[----:B------:R1:W-:Y:S01]  /*10860*/  STL [R1+0x28], R4 ;  /* 0x0000280401007387 */ /* 0x0003e20000100800 */
[----:B0-----:R-:W-:-:S03]  /*10870*/  SEL R3, R13, R15, !P0 ;  /* 0x0000000f0d037207 */ /* 0x001fc60004000000 */
[----:B-1----:R-:W2:Y:S04]  /*10880*/  LDL.LU R4, [R1+0x1c] ;  /* 0x00001c0001047983 */ /* 0x002ea80000300800 */
[----:B------:R0:W-:Y:S04]  /*10890*/  STL [R1+0x20], R3 ;  /* 0x0000200301007387 */ /* 0x0001e80000100800 */
[----:B------:R-:W3:Y:S01]  /*108a0*/  LDL.LU R5, [R1+0x14] ;  /* 0x0000140001057983 */ /* 0x000ee20000300800 */
[----:B0-----:R-:W0:Y:S01]  /*108b0*/  S2R R3, SR_TID.X ;  /* 0x0000000000037919 */ /* 0x001e220000002100 */
[----:B------:R-:W-:-:S02]  /*108c0*/  SEL R2, R13, R16, !P0 ;  /* 0x000000100d027207 */ /* 0x000fc40004000000 */
[----:B------:R-:W-:-:S03]  /*108d0*/  SEL R29, R13, R20, !P0 ;  /* 0x000000140d1d7207 */ /* 0x000fc60004000000 */
[----:B------:R1:W-:Y:S01]  /*108e0*/  STL [R1+0x8], R2 ;  /* 0x0000080201007387 */ /* 0x0003e20000100800 */
[C---:B------:R-:W-:Y:S02]  /*108f0*/  SEL R18, R13.reuse, R18, !P0 ;  /* 0x000000120d127207 */ /* 0x040fe40004000000 */
[C---:B------:R-:W-:Y:S01]  /*10900*/  SEL R19, R13.reuse, R19, !P0 ;  /* 0x000000130d137207 */ /* 0x040fe20004000000 */
[----:B------:R-:W4:Y:S01]  /*10910*/  LDL.LU R6, [R1+0x10] ;  /* 0x0000100001067983 */ /* 0x000f220000300800 */
[C---:B------:R-:W-:Y:S02]  /*10920*/  SEL R21, R13.reuse, R21, !P0 ;  /* 0x000000150d157207 */ /* 0x040fe40004000000 */
[C---:B-1----:R-:W-:Y:S02]  /*10930*/  SEL R2, R13.reuse, R17, !P0 ;  /* 0x000000110d027207 */ /* 0x042fe40004000000 */
[C---:B------:R-:W-:Y:S02]  /*10940*/  SEL R22, R13.reuse, R22, !P0 ;  /* 0x000000160d167207 */ /* 0x040fe40004000000 */
[C---:B------:R-:W-:Y:S01]  /*10950*/  SEL R24, R13.reuse, R24, !P0 ;  /* 0x000000180d187207 */ /* 0x040fe20004000000 */
[----:B------:R-:W-:Y:S01]  /*10960*/  STL [R1+0xa84], R2 ;  /* 0x000a840201007387 */ /* 0x000fe20000100800 */
[----:B------:R-:W-:-:S03]  /*10970*/  SEL R25, R13, R25, !P0 ;  /* 0x000000190d197207 */ /* 0x000fc60004000000 */
[----:B------:R-:W-:Y:S01]  /*10980*/  STL [R1+0xa88], R29 ;  /* 0x000a881d01007387 */ /* 0x000fe20000100800 */
[----:B------:R-:W-:-:S03]  /*10990*/  SEL R26, R13, R26, !P0 ;  /* 0x0000001a0d1a7207 */ /* 0x000fc60004000000 */
[----:B------:R-:W-:Y:S01]  /*109a0*/  STL [R1+0xa8c], R18 ;  /* 0x000a8c1201007387 */ /* 0x000fe20000100800 */
[----:B0-----:R-:W-:-:S03]  /*109b0*/  SHF.R.U32.HI R7, RZ, 0x4, R3 ;  /* 0x00000004ff077819 */ /* 0x001fc60000011603 */
[----:B------:R-:W-:Y:S01]  /*109c0*/  STL [R1+0xa90], R19 ;  /* 0x000a901301007387 */ /* 0x000fe20000100800 */
[----:B------:R-:W-:Y:S02]  /*109d0*/  LOP3.LUT R3, R3, 0x7f, RZ, 0xc0, !PT ;  /* 0x0000007f03037812 */ /* 0x000fe400078ec0ff */
[----:B------:R-:W-:Y:S01]  /*109e0*/  SGXT.U32 R7, R7, 0x4 ;  /* 0x000000040707781a */ /* 0x000fe20000000000 */
[----:B------:R-:W-:Y:S01]  /*109f0*/  STL [R1+0xa94], R21 ;  /* 0x000a941501007387 */ /* 0x000fe20000100800 */
[C---:B------:R-:W-:Y:S02]  /*10a00*/  SEL R27, R13.reuse, R27, !P0 ;  /* 0x0000001b0d1b7207 */ /* 0x040fe40004000000 */
[C---:B------:R-:W-:Y:S01]  /*10a10*/  SEL R11, R13.reuse, R11, !P0 ;  /* 0x0000000b0d0b7207 */ /* 0x040fe20004000000 */
[----:B------:R-:W-:Y:S01]  /*10a20*/  STL [R1+0xa98], R22 ;  /* 0x000a981601007387 */ /* 0x000fe20000100800 */
[----:B------:R-:W-:Y:S01]  /*10a30*/  SEL R28, R13, R28, !P0 ;  /* 0x0000001c0d1c7207 */ /* 0x000fe20004000000 */
[----:B------:R-:W-:Y:S01]  /*10a40*/  IMAD R3, R3, UR4, RZ ;  /* 0x0000000403037c24 */ /* 0x000fe2000f8e02ff */
[----:B------:R-:W-:Y:S01]  /*10a50*/  SEL R23, R13, R23, !P0 ;  /* 0x000000170d177207 */ /* 0x000fe20004000000 */
[----:B------:R-:W-:Y:S01]  /*10a60*/  STL [R1+0xa9c], R24 ;  /* 0x000a9c1801007387 */ /* 0x000fe20000100800 */
[----:B------:R-:W-:-:S02]  /*10a70*/  LOP3.LUT R7, R7, 0x60, RZ, 0xfc, !PT ;  /* 0x0000006007077812 */ /* 0x000fc400078efcff */
[C---:B------:R-:W-:Y:S01]  /*10a80*/  SEL R12, R13.reuse, R12, !P0 ;  /* 0x0000000c0d0c7207 */ /* 0x040fe20004000000 */
[----:B------:R-:W-:Y:S01]  /*10a90*/  STL [R1+0xaa0], R25 ;  /* 0x000aa01901007387 */ /* 0x000fe20000100800 */
[C---:B------:R-:W-:Y:S02]  /*10aa0*/  SEL R14, R13.reuse, R14, !P0 ;  /* 0x0000000e0d0e7207 */ /* 0x040fe40004000000 */
[----:B------:R-:W-:Y:S01]  /*10ab0*/  SEL R0, R13, R0, !P0 ;  /* 0x000000000d007207 */ /* 0x000fe20004000000 */
[----:B------:R-:W-:Y:S01]  /*10ac0*/  STL [R1+0xaa4], R26 ;  /* 0x000aa41a01007387 */ /* 0x000fe20000100800 */
[----:B------:R-:W-:Y:S01]  /*10ad0*/  IMAD R15, RZ, RZ, -UR8 ;  /* 0x80000008ff0f7e24 */ /* 0x000fe2000f8e02ff */
[----:B------:R-:W-:Y:S02]  /*10ae0*/  ULDC UR4, c[0x0][0x240] ;  /* 0x0000900000047ab9 */ /* 0x000fe40000000800 */
[----:B------:R-:W-:Y:S01]  /*10af0*/  STL [R1+0xaa8], R27 ;  /* 0x000aa81b01007387 */ /* 0x000fe20000100800 */
[----:B------:R-:W-:Y:S01]  /*10b00*/  IMAD R7, R7, UR8, RZ ;  /* 0x0000000807077c24 */ /* 0x000fe2000f8e02ff */
[----:B------:R-:W-:-:S02]  /*10b10*/  LEA.HI.X.SX32 R3, R3, UR7, 0x1, P1 ;  /* 0x0000000703037c11 */ /* 0x000fc400088f0eff */
[----:B------:R-:W-:Y:S04]  /*10b20*/  STL [R1+0xaac], R11 ;  /* 0x000aac0b01007387 */ /* 0x000fe80000100800 */
[----:B------:R-:W-:Y:S04]  /*10b30*/  STL [R1+0xab0], R28 ;  /* 0x000ab01c01007387 */ /* 0x000fe80000100800 */
[----:B------:R-:W-:Y:S04]  /*10b40*/  STL [R1+0xab4], R23 ;  /* 0x000ab41701007387 */ /* 0x000fe80000100800 */
[----:B------:R-:W-:Y:S04]  /*10b50*/  STL [R1+0xab8], R12 ;  /* 0x000ab80c01007387 */ /* 0x000fe80000100800 */
[----:B------:R-:W-:Y:S04]  /*10b60*/  STL [R1+0xabc], R14 ;  /* 0x000abc0e01007387 */ /* 0x000fe80000100800 */
[----:B------:R0:W-:Y:S04]  /*10b70*/  STL [R1+0xac0], R0 ;  /* 0x000ac00001007387 */ /* 0x0001e80000100800 */
[----:B------:R-:W-:Y:S01]  /*10b80*/  STL [R1+0xac4], R3 ;  /* 0x000ac40301007387 */ /* 0x000fe20000100800 */
[----:B0-----:R-:W-:-:S03]  /*10b90*/  IMAD R0, R15, 0x10, R7 ;  /* 0x000000100f007824 */ /* 0x001fc600078e0207 */
[----:B------:R-:W5:Y:S04]  /*10ba0*/  LDL.LU R7, [R1+0xc] ;  /* 0x00000c0001077983 */ /* 0x000f680000300800 */
[----:B------:R-:W5:Y:S04]  /*10bb0*/  LDL.LU R8, [R1+0x24] ;  /* 0x0000240001087983 */ /* 0x000f680000300800 */
[----:B------:R-:W5:Y:S04]  /*10bc0*/  LDL.LU R9, [R1+0x34] ;  /* 0x0000340001097983 */ /* 0x000f680000300800 */
[----:B------:R0:W-:Y:S04]  /*10bd0*/  STL [R1+0xa44], R0 ;  /* 0x000a440001007387 */ /* 0x0001e80000100800 */
[----:B------:R-:W5:Y:S04]  /*10be0*/  LDL.LU R10, [R1+0x3c] ;  /* 0x00003c00010a7983 */ /* 0x000f680000300800 */
[----:B------:R-:W5:Y:S01]  /*10bf0*/  LDL.LU R23, [R1+0x78] ;  /* 0x0000780001177983 */ /* 0x000f620000300800 */
[----:B0-----:R-:W-:-:S05]  /*10c00*/  IMAD R0, R15, 0x10, R0 ;  /* 0x000000100f007824 */ /* 0x001fca00078e0200 */
[----:B------:R-:W-:Y:S04]  /*10c10*/  STL [R1+0xa48], R0 ;  /* 0x000a480001007387 */ /* 0x000fe80000100800 */
[----:B------:R-:W5:Y:S04]  /*10c20*/  LDL.LU R15, [R1+0x7c] ;  /* 0x00007c00010f7983 */ /* 0x000f680000300800 */
[----:B------:R-:W5:Y:S01]  /*10c30*/  LDL.LU R16, [R1+0x80] ;  /* 0x0000800001107983 */ /* 0x000f620000300800 */
[----:B--2---:R-:W-:-:S05]  /*10c40*/  IMAD R4, R4, UR4, RZ ;  /* 0x0000000404047c24 */ /* 0x004fca000f8e02ff */
[----:B------:R0:W-:Y:S01]  /*10c50*/  STL [R1+0xac8], R4 ;  /* 0x000ac80401007387 */ /* 0x0001e20000100800 */
[----:B---3--:R-:W-:-:S03]  /*10c60*/  IMAD R5, R5, UR4, RZ ;  /* 0x0000000405057c24 */ /* 0x008fc6000f8e02ff */
[----:B------:R-:W2:Y:S04]  /*10c70*/  LDL.LU R17, [R1+0x88] ;  /* 0x0000880001117983 */ /* 0x000ea80000300800 */
[----:B------:R-:W3:Y:S04]  /*10c80*/  LDL.LU R20, [R1+0x8c] ;  /* 0x00008c0001147983 */ /* 0x000ee80000300800 */
[----:B------:R-:W-:Y:S04]  /*10c90*/  STL [R1+0xacc], R5 ;  /* 0x000acc0501007387 */ /* 0x000fe80000100800 */
[----:B------:R-:W0:Y:S04]  /*10ca0*/  LDL.LU R28, [R1+0xa4] ;  /* 0x0000a400011c7983 */ /* 0x000e280000300800 */
        /* <DEDUP_REMOVED lines=8> */
[----:B------:R-:W3:Y:S01]  /*10d30*/  LDL.LU R18, [R1+0x118] ;  /* 0x0001180001127983 */ /* 0x000ee20000300800 */
[----:B----4-:R-:W-:-:S03]  /*10d40*/  IMAD R6, R6, UR4, RZ ;  /* 0x0000000406067c24 */ /* 0x010fc6000f8e02ff */
[----:B------:R-:W4:Y:S04]  /*10d50*/  LDL.LU R29, [R1+0x11c] ;  /* 0x00011c00011d7983 */ /* 0x000f280000300800 */
[----:B------:R-:W4:Y:S04]  /*10d60*/  LDL.LU R2, [R1+0x14c] ;  /* 0x00014c0001027983 */ /* 0x000f280000300800 */
[----:B------:R-:W-:Y:S01]  /*10d70*/  STL [R1+0xad0], R6 ;  /* 0x000ad00601007387 */ /* 0x000fe20000100800 */
[----:B-----5:R-:W-:Y:S02]  /*10d80*/  IMAD R7, R7, UR4, RZ ;  /* 0x0000000407077c24 */ /* 0x020fe4000f8e02ff */
[----:B------:R-:W-:-:S03]  /*10d90*/  IMAD R8, R8, UR4, RZ ;  /* 0x0000000408087c24 */ /* 0x000fc6000f8e02ff */
[----:B------:R-:W-:Y:S01]  /*10da0*/  STL [R1+0xad4], R7 ;  /* 0x000ad40701007387 */ /* 0x000fe20000100800 */
[----:B------:R-:W-:-:S03]  /*10db0*/  IMAD R9, R9, UR4, RZ ;  /* 0x0000000409097c24 */ /* 0x000fc6000f8e02ff */
[----:B------:R-:W-:Y:S01]  /*10dc0*/  STL [R1+0xad8], R8 ;  /* 0x000ad80801007387 */ /* 0x000fe20000100800 */
[----:B------:R-:W-:-:S03]  /*10dd0*/  IMAD R10, R10, UR4, RZ ;  /* 0x000000040a0a7c24 */ /* 0x000fc6000f8e02ff */
[----:B------:R-:W-:Y:S01]  /*10de0*/  STL [R1+0xadc], R9 ;  /* 0x000adc0901007387 */ /* 0x000fe20000100800 */
[----:B------:R-:W-:-:S03]  /*10df0*/  IMAD R13, R23, UR4, RZ ;  /* 0x00000004170d7c24 */ /* 0x000fc6000f8e02ff */
[----:B------:R-:W-:Y:S04]  /*10e00*/  STL [R1+0xae0], R10 ;  /* 0x000ae00a01007387 */ /* 0x000fe80000100800 */
[----:B------:R-:W-:Y:S01]  /*10e10*/  STL [R1+0xae4], R13 ;  /* 0x000ae40d01007387 */ /* 0x000fe20000100800 */
[----:B------:R-:W-:Y:S02]  /*10e20*/  IMAD R15, R15, UR4, RZ ;  /* 0x000000040f0f7c24 */ /* 0x000fe4000f8e02ff */
[----:B------:R-:W-:-:S03]  /*10e30*/  IMAD R16, R16, UR4, RZ ;  /* 0x0000000410107c24 */ /* 0x000fc6000f8e02ff */
[----:B------:R-:W-:Y:S04]  /*10e40*/  STL [R1+0xae8], R15 ;  /* 0x000ae80f01007387 */ /* 0x000fe80000100800 */
[----:B------:R-:W-:Y:S01]  /*10e50*/  STL [R1+0xaec], R16 ;  /* 0x000aec1001007387 */ /* 0x000fe20000100800 */
[----:B--2---:R-:W-:Y:S02]  /*10e60*/  IMAD R17, R17, UR4, RZ ;  /* 0x0000000411117c24 */ /* 0x004fe4000f8e02ff */
[----:B---3--:R-:W-:-:S03]  /*10e70*/  IMAD R20, R20, UR4, RZ ;  /* 0x0000000414147c24 */ /* 0x008fc6000f8e02ff */
[----:B------:R-:W-:Y:S01]  /*10e80*/  STL [R1+0xaf0], R17 ;  /* 0x000af01101007387 */ /* 0x000fe20000100800 */
[----:B0-----:R-:W-:-:S03]  /*10e90*/  IMAD R4, R28, UR4, RZ ;  /* 0x000000041c047c24 */ /* 0x001fc6000f8e02ff */
[----:B------:R-:W-:Y:S01]  /*10ea0*/  STL [R1+0xaf4], R20 ;  /* 0x000af41401007387 */ /* 0x000fe20000100800 */
[----:B------:R-:W-:-:S03]  /*10eb0*/  IMAD R3, R11, UR4, RZ ;  /* 0x000000040b037c24 */ /* 0x000fc6000f8e02ff */
[----:B------:R0:W-:Y:S01]  /*10ec0*/  STL [R1], R4 ;  /* 0x0000000401007387 */ /* 0x0001e20000100800 */
[----:B------:R-:W-:-:S03]  /*10ed0*/  IMAD R0, R27, UR4, RZ ;  /* 0x000000041b007c24 */ /* 0x000fc6000f8e02ff */
[----:B------:R1:W-:Y:S01]  /*10ee0*/  STL [R1+0xc], R3 ;  /* 0x00000c0301007387 */ /* 0x0003e20000100800 */
[----:B0-----:R-:W-:-:S03]  /*10ef0*/  IMAD R4, R26, UR4, RZ ;  /* 0x000000041a047c24 */ /* 0x001fc6000f8e02ff */
[----:B------:R0:W-:Y:S01]  /*10f00*/  STL [R1+0x10], R0 ;  /* 0x0000100001007387 */ /* 0x0001e20000100800 */
[----:B-1----:R-:W-:-:S03]  /*10f10*/  IMAD R3, R25, UR4, RZ ;  /* 0x0000000419037c24 */ /* 0x002fc6000f8e02ff */
[----:B------:R1:W-:Y:S01]  /*10f20*/  STL [R1+0x14], R4 ;  /* 0x0000140401007387 */ /* 0x0003e20000100800 */
[----:B0-----:R-:W-:-:S03]  /*10f30*/  IMAD R0, R24, UR4, RZ ;  /* 0x0000000418007c24 */ /* 0x001fc6000f8e02ff */
[----:B------:R0:W-:Y:S01]  /*10f40*/  STL [R1+0x1c], R3 ;  /* 0x00001c0301007387 */ /* 0x0001e20000100800 */
[----:B-1----:R-:W-:-:S03]  /*10f50*/  IMAD R4, R22, UR4, RZ ;  /* 0x0000000416047c24 */ /* 0x002fc6000f8e02ff */
[----:B------:R1:W-:Y:S04]  /*10f60*/  STL [R1+0x24], R0 ;  /* 0x0000240001007387 */ /* 0x0003e80000100800 */
[----:B------:R2:W-:Y:S01]  /*10f70*/  STL [R1+0x34], R4 ;  /* 0x0000340401007387 */ /* 0x0005e20000100800 */
[----:B0-----:R-:W-:Y:S02]  /*10f80*/  IMAD R3, R21, UR4, RZ ;  /* 0x0000000415037c24 */ /* 0x001fe4000f8e02ff */
[----:B-1----:R-:W-:-:S03]  /*10f90*/  IMAD R0, R19, UR4, RZ ;  /* 0x0000000413007c24 */ /* 0x002fc6000f8e02ff */
[----:B------:R4:W-:Y:S01]  /*10fa0*/  STL [R1+0x3c], R3 ;  /* 0x00003c0301007387 */ /* 0x0009e20000100800 */
[----:B--2---:R-:W-:-:S03]  /*10fb0*/  IMAD R4, R18, UR4, RZ ;  /* 0x0000000412047c24 */ /* 0x004fc6000f8e02ff */
[----:B------:R0:W-:Y:S04]  /*10fc0*/  STL [R1+0x78], R0 ;  /* 0x0000780001007387 */ /* 0x0001e80000100800 */
[----:B------:R-:W-:Y:S04]  /*10fd0*/  STL [R1+0x7c], R4 ;  /* 0x00007c0401007387 */ /* 0x000fe80000100800 */
[----:B------:R-:W2:Y:S01]  /*10fe0*/  LDL.LU R20, [R1+0x158] ;  /* 0x0001580001147983 */ /* 0x000ea20000300800 */
[----:B----4-:R-:W-:Y:S02]  /*10ff0*/  IMAD R3, R29, UR4, RZ ;  /* 0x000000041d037c24 */ /* 0x010fe4000f8e02ff */
[----:B0-----:R-:W-:-:S03]  /*11000*/  IMAD R0, R2, UR4, RZ ;  /* 0x0000000402007c24 */ /* 0x001fc6000f8e02ff */
[----:B------:R-:W-:Y:S04]  /*11010*/  STL [R1+0x80], R3 ;  /* 0x0000800301007387 */ /* 0x000fe80000100800 */
[----:B--2---:R0:W-:Y:S04]  /*11020*/  STL [R1+0xb28], R20 ;  /* 0x000b281401007387 */ /* 0x0041e80000100800 */
[----:B------:R-:W-:Y:S04]  /*11030*/  STL [R1+0x88], R0 ;  /* 0x0000880001007387 */ /* 0x000fe80000100800 */
[----:B0-----:R-:W2:Y:S04]  /*11040*/  LDL.LU R20, [R1+0x154] ;  /* 0x0001540001147983 */ /* 0x001ea80000300800 */
[----:B--2---:R0:W-:Y:S04]  /*11050*/  STL [R1+0xb2c], R20 ;  /* 0x000b2c1401007387 */ /* 0x0041e80000100800 */
[----:B0-----:R-:W2:Y:S04]  /*11060*/  LDL.LU R20, [R1+0x150] ;  /* 0x0001500001147983 */ /* 0x001ea80000300800 */
[----:B------:R-:W3:Y:S04]  /*11070*/  LDL.LU R17, [R1+0x15c] ;  /* 0x00015c0001117983 */ /* 0x000ee80000300800 */
[----:B------:R-:W4:Y:S04]  /*11080*/  LDL.LU R16, [R1+0x160] ;  /* 0x0001600001107983 */ /* 0x000f280000300800 */
        /* <DEDUP_REMOVED lines=26> */
[----:B--2---:R-:W-:-:S05]  /*11230*/  IMAD R20, R20, UR4, RZ ;  /* 0x0000000414147c24 */ /* 0x004fca000f8e02ff */
[----:B------:R0:W-:Y:S04]  /*11240*/  STL [R1+0x8c], R20 ;  /* 0x00008c1401007387 */ /* 0x0001e80000100800 */
[----:B0-----:R-:W2:Y:S02]  /*11250*/  LDL.LU R20, [R1+0xb2c] ;  /* 0x000b2c0001147983 */ /* 0x001ea40000300800 */
[----:B--2---:R-:W-:-:S05]  /*11260*/  IMAD R20, R20, UR4, RZ ;  /* 0x0000000414147c24 */ /* 0x004fca000f8e02ff */
[----:B------:R0:W-:Y:S04]  /*11270*/  STL [R1+0x90], R20 ;  /* 0x0000901401007387 */ /* 0x0001e80000100800 */
[----:B0-----:R-:W2:Y:S01]  /*11280*/  LDL.LU R20, [R1+0xb28] ;  /* 0x000b280001147983 */ /* 0x001ea20000300800 */
[----:B---3--:R-:W-:Y:S02]  /*11290*/  IMAD R17, R17, UR4, RZ ;  /* 0x0000000411117c24 */ /* 0x008fe4000f8e02ff */
[----:B----4-:R-:W-:Y:S02]  /*112a0*/  IMAD R16, R16, UR4, RZ ;  /* 0x0000000410107c24 */ /* 0x010fe4000f8e02ff */
[----:B-----5:R-:W-:Y:S02]  /*112b0*/  IMAD R15, R15, UR4, RZ ;  /* 0x000000040f0f7c24 */ /* 0x020fe4000f8e02ff */
[----:B------:R-:W-:-:S02]  /*112c0*/  IMAD R13, R13, UR4, RZ ;  /* 0x000000040d0d7c24 */ /* 0x000fc4000f8e02ff */
[----:B------:R-:W-:Y:S02]  /*112d0*/  IMAD R10, R10, UR4, RZ ;  /* 0x000000040a0a7c24 */ /* 0x000fe4000f8e02ff */
[----:B------:R-:W-:Y:S02]  /*112e0*/  IMAD R9, R9, UR4, RZ ;  /* 0x0000000409097c24 */ /* 0x000fe4000f8e02ff */
[----:B------:R-:W-:Y:S02]  /*112f0*/  IMAD R8, R8, UR4, RZ ;  /* 0x0000000408087c24 */ /* 0x000fe4000f8e02ff */
[----:B------:R-:W-:Y:S02]  /*11300*/  IMAD R7, R7, UR4, RZ ;  /* 0x0000000407077c24 */ /* 0x000fe4000f8e02ff */
[----:B------:R-:W-:Y:S02]  /*11310*/  IMAD R6, R6, UR4, RZ ;  /* 0x0000000406067c24 */ /* 0x000fe4000f8e02ff */
[----:B------:R-:W-:-:S02]  /*11320*/  IMAD R5, R5, UR4, RZ ;  /* 0x0000000405057c24 */ /* 0x000fc4000f8e02ff */
[----:B------:R-:W-:Y:S02]  /*11330*/  IMAD R4, R4, UR4, RZ ;  /* 0x0000000404047c24 */ /* 0x000fe4000f8e02ff */
[----:B------:R-:W-:Y:S02]  /*11340*/  IMAD R3, R3, UR4, RZ ;  /* 0x0000000403037c24 */ /* 0x000fe4000f8e02ff */
[----:B------:R-:W-:Y:S02]  /*11350*/  IMAD R0, R0, UR4, RZ ;  /* 0x0000000400007c24 */ /* 0x000fe4000f8e02ff */
[----:B--2---:R-:W-:-:S05]  /*11360*/  IMAD R20, R20, UR4, RZ ;  /* 0x0000000414147c24 */ /* 0x004fca000f8e02ff */
[----:B------:R-:W-:Y:S04]  /*11370*/  STL [R1+0x94], R20 ;  /* 0x0000941401007387 */ /* 0x000fe80000100800 */
        /* <DEDUP_REMOVED lines=10> */
[----:B------:R0:W-:Y:S04]  /*11420*/  STL [R1+0xfc], R4 ;  /* 0x0000fc0401007387 */ /* 0x0001e80000100800 */
        /* <DEDUP_REMOVED lines=29> */
[----:B0-----:R-:W-:Y:S02]  /*11600*/  IMAD R3, R29, UR4, RZ ;  /* 0x000000041d037c24 */ /* 0x001fe4000f8e02ff */
[----:B-1----:R-:W-:-:S03]  /*11610*/  IMAD R0, R2, UR4, RZ ;  /* 0x0000000402007c24 */ /* 0x002fc6000f8e02ff */
        /* <DEDUP_REMOVED lines=553> */
[----:B--2---:R-:W-:-:S05]  /*138b0*/  IMAD R20, R20, UR4, RZ ;  /* 0x0000000414147c24 */ /* 0x004fca000f8e02ff */
        /* <DEDUP_REMOVED lines=57> */
[----:B0-----:R-:W5:Y:S02]  /*13c50*/  LDL.LU R2, [R1+0xa84] ;  /* 0x000a840001027983 */ /* 0x001f640000300800 */
[----:B-----5:R-:W-:-:S05]  /*13c60*/  IMAD R2, R2, UR4, RZ ;  /* 0x0000000402027c24 */ /* 0x020fca000f8e02ff */
[----:B------:R0:W-:Y:S04]  /*13c70*/  STL [R1+0x4], R2 ;  /* 0x0000040201007387 */ /* 0x0001e80000100800 */
[----:B0-----:R-:W5:Y:S01]  /*13c80*/  LDL.LU R2, [R1+0xa80] ;  /* 0x000a800001027983 */ /* 0x001f620000300800 */
[----:B----4-:R-:W-:Y:S02]  /*13c90*/  IMAD R29, R29, UR4, RZ ;  /* 0x000000041d1d7c24 */ /* 0x010fe4000f8e02ff */
[----:B---3--:R-:W-:Y:S02]  /*13ca0*/  IMAD R18, R18, UR4, RZ ;  /* 0x0000000412127c24 */ /* 0x008fe4000f8e02ff */
[----:B--2---:R-:W-:Y:S02]  /*13cb0*/  IMAD R19, R19, UR4, RZ ;  /* 0x0000000413137c24 */ /* 0x004fe4000f8e02ff */
[----:B------:R-:W-:Y:S01]  /*13cc0*/  IMAD R21, R21, UR4, RZ ;  /* 0x0000000415157c24 */ /* 0x000fe2000f8e02ff */
[----:B------:R-:W-:Y:S01]  /*13cd0*/  STL [R1+0xa58], R29 ;  /* 0x000a581d01007387 */ /* 0x000fe20000100800 */
[----:B------:R-:W-:-:S02]  /*13ce0*/  IMAD R22, R22, UR4, RZ ;  /* 0x0000000416167c24 */ /* 0x000fc4000f8e02ff */
[----:B------:R-:W-:Y:S01]  /*13cf0*/  IMAD R24, R24, UR4, RZ ;  /* 0x0000000418187c24 */ /* 0x000fe2000f8e02ff */
[----:B------:R-:W-:Y:S01]  /*13d00*/  STL [R1+0xa5c], R18 ;  /* 0x000a5c1201007387 */ /* 0x000fe20000100800 */
[----:B------:R-:W-:Y:S02]  /*13d10*/  IMAD R25, R25, UR4, RZ ;  /* 0x0000000419197c24 */ /* 0x000fe4000f8e02ff */
[----:B------:R-:W-:Y:S01]  /*13d20*/  IMAD R26, R26, UR4, RZ ;  /* 0x000000041a1a7c24 */ /* 0x000fe2000f8e02ff */
[----:B------:R-:W-:Y:S01]  /*13d30*/  STL [R1+0xa60], R19 ;  /* 0x000a601301007387 */ /* 0x000fe20000100800 */
[----:B------:R-:W-:Y:S02]  /*13d40*/  IMAD R27, R27, UR4, RZ ;  /* 0x000000041b1b7c24 */ /* 0x000fe4000f8e02ff */
[----:B------:R-:W-:Y:S01]  /*13d50*/  IMAD R11, R11, UR4, RZ ;  /* 0x000000040b0b7c24 */ /* 0x000fe2000f8e02ff */
[----:B------:R-:W-:Y:S04]  /*13d60*/  STL [R1+0xa64], R21 ;  /* 0x000a641501007387 */ /* 0x000fe80000100800 */
[----:B------:R-:W-:Y:S04]  /*13d70*/  STL [R1+0xa68], R22 ;  /* 0x000a681601007387 */ /* 0x000fe80000100800 */
[----:B------:R-:W-:Y:S04]  /*13d80*/  STL [R1+0xa6c], R24 ;  /* 0x000a6c1801007387 */ /* 0x000fe80000100800 */
[----:B------:R-:W-:Y:S04]  /*13d90*/  STL [R1+0xa70], R25 ;  /* 0x000a701901007387 */ /* 0x000fe80000100800 */
[----:B------:R-:W-:Y:S04]  /*13da0*/  STL [R1+0xa74], R26 ;  /* 0x000a741a01007387 */ /* 0x000fe80000100800 */
[----:B------:R-:W-:Y:S04]  /*13db0*/  STL [R1+0xa78], R27 ;  /* 0x000a781b01007387 */ /* 0x000fe80000100800 */
[----:B------:R0:W-:Y:S04]  /*13dc0*/  STL [R1+0xa7c], R11 ;  /* 0x000a7c0b01007387 */ /* 0x0001e80000100800 */
[----:B0-----:R-:W2:Y:S01]  /*13dd0*/  LDL.LU R11, [R1+0x10] ;  /* 0x00001000010b7983 */ /* 0x001ea20000300800 */
[----:B-----5:R-:W-:-:S02]  /*13de0*/  LEA R19, P1, R4, R2, 0x1 ;  /* 0x0000000204137211 */ /* 0x020fc400078208ff */
[----:B------:R-:W-:-:S03]  /*13df0*/  LEA R18, P2, R5, R2, 0x1 ;  /* 0x0000000205127211 */ /* 0x000fc600078408ff */
[----:B------:R0:W-:Y:S04]  /*13e00*/  STL [R1+0xa24], R19 ;  /* 0x000a241301007387 */ /* 0x0001e80000100800 */
[----:B------:R1:W-:Y:S04]  /*13e10*/  STL [R1+0xa28], R18 ;  /* 0x000a281201007387 */ /* 0x0003e80000100800 */
[----:B------:R-:W3:Y:S01]  /*13e20*/  LDL.LU R27, [R1+0x14] ;  /* 0x00001400011b7983 */ /* 0x000ee20000300800 */
[-C--:B0-----:R-:W-:Y:S02]  /*13e30*/  LEA R19, P3, R6, R2.reuse, 0x1 ;  /* 0x0000000206137211 */ /* 0x081fe400078608ff */
[----:B-1----:R-:W-:-:S03]  /*13e40*/  LEA R18, P4, R7, R2, 0x1 ;  /* 0x0000000207127211 */ /* 0x002fc600078808ff */
[----:B------:R0:W-:Y:S04]  /*13e50*/  STL [R1+0xa2c], R19 ;  /* 0x000a2c1301007387 */ /* 0x0001e80000100800 */
[----:B------:R1:W-:Y:S04]  /*13e60*/  STL [R1+0xa30], R18 ;  /* 0x000a301201007387 */ /* 0x0003e80000100800 */
[----:B------:R-:W4:Y:S01]  /*13e70*/  LDL.LU R26, [R1+0x1c] ;  /* 0x00001c00011a7983 */ /* 0x000f220000300800 */
[-C--:B0-----:R-:W-:Y:S02]  /*13e80*/  LEA R19, P5, R8, R2.reuse, 0x1 ;  /* 0x0000000208137211 */ /* 0x081fe400078a08ff */
[----:B-1----:R-:W-:-:S03]  /*13e90*/  LEA R18, P6, R9, R2, 0x1 ;  /* 0x0000000209127211 */ /* 0x002fc600078c08ff */
[----:B------:R0:W-:Y:S04]  /*13ea0*/  STL [R1+0xa34], R19 ;  /* 0x000a341301007387 */ /* 0x0001e80000100800 */
[----:B------:R1:W-:Y:S01]  /*13eb0*/  STL [R1+0xa38], R18 ;  /* 0x000a381201007387 */ /* 0x0003e20000100800 */
[----:B0-----:R-:W-:Y:S02]  /*13ec0*/  LEA R19, P0, R10, R2, 0x1 ;  /* 0x000000020a137211 */ /* 0x001fe400078008ff */
[-C--:B-1----:R-:W-:Y:S02]  /*13ed0*/  LEA.HI.X.SX32 R18, R4, R3.reuse, 0x1, P1 ;  /* 0x0000000304127211 */ /* 0x082fe400008f0eff */
[----:B------:R-:W5:Y:S04]  /*13ee0*/  LDL.LU R4, [R1+0xc] ;  /* 0x00000c0001047983 */ /* 0x000f680000300800 */
[----:B------:R-:W-:Y:S04]  /*13ef0*/  STL [R1+0xa3c], R19 ;  /* 0x000a3c1301007387 */ /* 0x000fe80000100800 */
[----:B------:R-:W4:Y:S04]  /*13f00*/  LDL.LU R25, [R1+0x24] ;  /* 0x0000240001197983 */ /* 0x000f280000300800 */
[----:B------:R0:W-:Y:S02]  /*13f10*/  STL [R1+0xa1c], R18 ;  /* 0x000a1c1201007387 */ /* 0x0001e40000100800 */
[----:B0-----:R-:W-:-:S02]  /*13f20*/  LEA.HI.X.SX32 R18, R5, R3, 0x1, P2 ;  /* 0x0000000305127211 */ /* 0x001fc400010f0eff */
[----:B------:R-:W2:Y:S01]  /*13f30*/  LDL.LU R5, [R1] ;  /* 0x0000000001057983 */ /* 0x000ea20000300800 */
[----:B------:R-:W-:-:S05]  /*13f40*/  LEA R19, P1, R13, R2, 0x1 ;  /* 0x000000020d137211 */ /* 0x000fca00078208ff */
[----:B------:R-:W-:Y:S04]  /*13f50*/  STL [R1+0xa20], R19 ;  /* 0x000a201301007387 */ /* 0x000fe80000100800 */
[----:B------:R-:W4:Y:S01]  /*13f60*/  LDL.LU R24, [R1+0x34] ;  /* 0x0000340001187983 */ /* 0x000f220000300800 */
[----:B------:R-:W-:-:S03]  /*13f70*/  LEA.HI.X.SX32 R6, R6, R3, 0x1, P3 ;  /* 0x0000000306067211 */ /* 0x000fc600018f0eff */
[----:B------:R0:W-:Y:S04]  /*13f80*/  STL [R1+0xa14], R18 ;  /* 0x000a141201007387 */ /* 0x0001e80000100800 */
[----:B------:R-:W4:Y:S01]  /*13f90*/  LDL.LU R22, [R1+0x3c] ;  /* 0x00003c0001167983 */ /* 0x000f220000300800 */
[----:B0-----:R-:W-:-:S05]  /*13fa0*/  LEA R18, P2, R15, R2, 0x1 ;  /* 0x000000020f127211 */ /* 0x001fca00078408ff */
[----:B------:R0:W-:Y:S04]  /*13fb0*/  STL [R1+0xa18], R18 ;  /* 0x000a181201007387 */ /* 0x0001e80000100800 */
[----:B------:R1:W-:Y:S04]  /*13fc0*/  STL [R1+0xa0c], R6 ;  /* 0x000a0c0601007387 */ /* 0x0003e80000100800 */
[----:B------:R-:W4:Y:S01]  /*13fd0*/  LDL.LU R21, [R1+0x78] ;  /* 0x0000780001157983 */ /* 0x000f220000300800 */
[----:B0-----:R-:W-:Y:S02]  /*13fe0*/  LEA R18, P3, R16, R2, 0x1 ;  /* 0x0000000210127211 */ /* 0x001fe400078608ff */
[----:B-1----:R-:W-:-:S03]  /*13ff0*/  LEA.HI.X.SX32 R6, R7, R3, 0x1, P4 ;  /* 0x0000000307067211 */ /* 0x002fc600020f0eff */
[----:B------:R-:W-:Y:S01]  /*14000*/  STL [R1+0xa10], R18 ;  /* 0x000a101201007387 */ /* 0x000fe20000100800 */
[----:B------:R-:W-:-:S03]  /*14010*/  LEA R7, P4, R17, R2, 0x1 ;  /* 0x0000000211077211 */ /* 0x000fc600078808ff */
[----:B------:R0:W-:Y:S04]  /*14020*/  STL [R1+0xa04], R6 ;  /* 0x000a040601007387 */ /* 0x0001e80000100800 */
[----:B------:R-:W4:Y:S01]  /*14030*/  LDL.LU R19, [R1+0x7c] ;  /* 0x00007c0001137983 */ /* 0x000f220000300800 */
[----:B0-----:R-:W-:-:S03]  /*14040*/  LEA.HI.X.SX32 R6, R8, R3, 0x1, P5 ;  /* 0x0000000308067211 */ /* 0x001fc600028f0eff */
[----:B------:R0:W-:Y:S04]  /*14050*/  STL [R1+0xa08], R7 ;  /* 0x000a080701007387 */ /* 0x0001e80000100800 */
[----:B------:R1:W-:Y:S04]  /*14060*/  STL [R1+0x9fc], R6 ;  /* 0x0009fc0601007387 */ /* 0x0003e80000100800 */
[----:B------:R-:W4:Y:S01]  /*14070*/  LDL.LU R18, [R1+0x80] ;  /* 0x0000800001127983 */ /* 0x000f220000300800 */
[----:B0-----:R-:W-:Y:S02]  /*14080*/  LEA R7, P5, R20, R2, 0x1 ;  /* 0x0000000214077211 */ /* 0x001fe400078a08ff */
[----:B-1----:R-:W-:-:S03]  /*14090*/  LEA.HI.X.SX32 R6, R9, R3, 0x1, P6 ;  /* 0x0000000309067211 */ /* 0x002fc600030f0eff */
[----:B------:R-:W-:Y:S04]  /*140a0*/  STL [R1+0xa00], R7 ;  /* 0x000a000701007387 */ /* 0x000fe80000100800 */
[----:B------:R0:W-:Y:S04]  /*140b0*/  STL [R1+0x9f4], R6 ;  /* 0x0009f40601007387 */ /* 0x0001e80000100800 */
[----:B------:R-:W4:Y:S01]  /*140c0*/  LDL.LU R29, [R1+0x88] ;  /* 0x00008800011d7983 */ /* 0x000f220000300800 */
[----:B0-----:R-:W-:Y:S02]  /*140d0*/  LEA.HI.X.SX32 R6, R10, R3, 0x1, P0 ;  /* 0x000000030a067211 */ /* 0x001fe400000f0eff */
[----:B--2---:R-:W-:-:S05]  /*140e0*/  LEA R7, P6, R5, R2, 0x1 ;  /* 0x0000000205077211 */ /* 0x004fca00078c08ff */
[----:B------:R5:W-:Y:S04]  /*140f0*/  STL [R1+0x9f8], R7 ;  /* 0x0009f80701007387 */ /* 0x000be80000100800 */
[----:B------:R0:W-:Y:S04]  /*14100*/  STL [R1+0x9ec], R6 ;  /* 0x0009ec0601007387 */ /* 0x0001e80000100800 */
[----:B------:R-:W2:Y:S01]  /*14110*/  LDL.LU R9, [R1+0x8c] ;  /* 0x00008c0001097983 */ /* 0x000ea20000300800 */
[----:B-----5:R-:W-:Y:S02]  /*14120*/  LEA R7, P0, R4, R2, 0x1 ;  /* 0x0000000204077211 */ /* 0x020fe400078008ff */
[----:B0-----:R-:W-:-:S03]  /*14130*/  LEA.HI.X.SX32 R6, R13, R3, 0x1, P1 ;  /* 0x000000030d067211 */ /* 0x001fc600008f0eff */
[----:B------:R0:W-:Y:S04]  /*14140*/  STL [R1+0x9f0], R7 ;  /* 0x0009f00701007387 */ /* 0x0001e80000100800 */
[----:B------:R1:W-:Y:S04]  /*14150*/  STL [R1+0x9e4], R6 ;  /* 0x0009e40601007387 */ /* 0x0003e80000100800 */
[----:B------:R-:W5:Y:S01]  /*14160*/  LDL.LU R8, [R1+0x90] ;  /* 0x0000900001087983 */ /* 0x000f620000300800 */
[----:B0-----:R-:W-:Y:S02]  /*14170*/  LEA R7, P1, R11, R2, 0x1 ;  /* 0x000000020b077211 */ /* 0x001fe400078208ff */
[----:B-1----:R-:W-:-:S03]  /*14180*/  LEA.HI.X.SX32 R6, R15, R3, 0x1, P2 ;  /* 0x000000030f067211 */ /* 0x002fc600010f0eff */
[----:B------:R0:W-:Y:S04]  /*14190*/  STL [R1+0x9e8], R7 ;  /* 0x0009e80701007387 */ /* 0x0001e80000100800 */
[----:B------:R1:W-:Y:S01]  /*141a0*/  STL [R1+0x9dc], R6 ;  /* 0x0009dc0601007387 */ /* 0x0003e20000100800 */
[----:B---3--:R-:W-:-:S03]  /*141b0*/  LEA R10, P2, R27, R2, 0x1 ;  /* 0x000000021b0a7211 */ /* 0x008fc600078408ff */
[----:B0-----:R-:W3:Y:S01]  /*141c0*/  LDL.LU R7, [R1+0x94] ;  /* 0x0000940001077983 */ /* 0x001ee20000300800 */
[----:B-1----:R-:W-:-:S03]  /*141d0*/  LEA.HI.X.SX32 R6, R16, R3, 0x1, P3 ;  /* 0x0000000310067211 */ /* 0x002fc600018f0eff */
[----:B------:R0:W-:Y:S01]  /*141e0*/  STL [R1+0x9e0], R10 ;  /* 0x0009e00a01007387 */ /* 0x0001e20000100800 */
[----:B----4-:R-:W-:-:S03]  /*141f0*/  LEA R13, P3, R26, R2, 0x1 ;  /* 0x000000021a0d7211 */ /* 0x010fc600078608ff */
[----:B------:R1:W-:Y:S04]  /*14200*/  STL [R1+0x9d4], R6 ;  /* 0x0009d40601007387 */ /* 0x0003e80000100800 */
[----:B0-----:R-:W4:Y:S01]  /*14210*/  LDL.LU R10, [R1+0xa4] ;  /* 0x0000a400010a7983 */ /* 0x001f220000300800 */
[----:B-1----:R-:W-:-:S03]  /*14220*/  LEA.HI.X.SX32 R6, R17, R3, 0x1, P4 ;  /* 0x0000000311067211 */ /* 0x002fc600020f0eff */
[----:B------:R-:W-:Y:S04]  /*14230*/  STL [R1+0x9d8], R13 ;  /* 0x0009d80d01007387 */ /* 0x000fe80000100800 */
[----:B------:R0:W-:Y:S01]  /*14240*/  STL [R1+0x9cc], R6 ;  /* 0x0009cc0601007387 */ /* 0x0001e20000100800 */
[----:B------:R-:W-:-:S03]  /*14250*/  LEA R15, P4, R25, R2, 0x1 ;  /* 0x00000002190f7211 */ /* 0x000fc600078808ff */
[----:B0-----:R-:W4:Y:S01]  /*14260*/  LDL.LU R6, [R1+0xa8] ;  /* 0x0000a80001067983 */ /* 0x001f220000300800 */
[----:B------:R-:W-:-:S03]  /*14270*/  LEA.HI.X.SX32 R13, R20, R3, 0x1, P5 ;  /* 0x00000003140d7211 */ /* 0x000fc600028f0eff */
[----:B------:R-:W-:Y:S04]  /*14280*/  STL [R1+0x9d0], R15 ;  /* 0x0009d00f01007387 */ /* 0x000fe80000100800 */
[----:B------:R0:W-:Y:S02]  /*14290*/  STL [R1+0x260], R13 ;  /* 0x0002600d01007387 */ /* 0x0001e40000100800 */
[----:B0-----:R-:W-:Y:S02]  /*142a0*/  LEA.HI.X.SX32 R13, R5, R3, 0x1, P6 ;  /* 0x00000003050d7211 */ /* 0x001fe400030f0eff */
[----:B------:R-:W4:Y:S01]  /*142b0*/  LDL.LU R5, [R1+0xac] ;  /* 0x0000ac0001057983 */ /* 0x000f220000300800 */
[----:B------:R-:W-:-:S05]  /*142c0*/  LEA R15, P5, R24, R2, 0x1 ;  /* 0x00000002180f7211 */ /* 0x000fca00078a08ff */
[----:B------:R-:W-:Y:S04]  /*142d0*/  STL [R1+0x280], R15 ;  /* 0x0002800f01007387 */ /* 0x000fe80000100800 */
[----:B------:R0:W-:Y:S02]  /*142e0*/  STL [R1+0x264], R13 ;  /* 0x0002640d01007387 */ /* 0x0001e40000100800 */
[----:B0-----:R-:W-:Y:S02]  /*142f0*/  LEA.HI.X.SX32 R13, R4, R3, 0x1, P0 ;  /* 0x00000003040d7211 */ /* 0x001fe400000f0eff */
[----:B------:R-:W4:Y:S01]  /*14300*/  LDL.LU R4, [R1+0xb0] ;  /* 0x0000b00001047983 */ /* 0x000f220000300800 */
[----:B------:R-:W-:-:S05]  /*14310*/  LEA R15, P6, R22, R2, 0x1 ;  /* 0x00000002160f7211 */ /* 0x000fca00078c08ff */
[----:B------:R0:W-:Y:S04]  /*14320*/  STL [R1+0x288], R15 ;  /* 0x0002880f01007387 */ /* 0x0001e80000100800 */
[----:B------:R1:W-:Y:S01]  /*14330*/  STL [R1+0x268], R13 ;  /* 0x0002680d01007387 */ /* 0x0003e20000100800 */
[-C--:B0-----:R-:W-:Y:S02]  /*14340*/  LEA R15, P0, R21, R2.reuse, 0x1 ;  /* 0x00000002150f7211 */ /* 0x081fe400078008ff */
[----:B-1----:R-:W-:Y:S02]  /*14350*/  LEA.HI.X.SX32 R13, R11, R3, 0x1, P1 ;  /* 0x000000030b0d7211 */ /* 0x002fe400008f0eff */
[----:B------:R-:W4:Y:S04]  /*14360*/  LDL.LU R11, [R1+0xb4] ;  /* 0x0000b400010b7983 */ /* 0x000f280000300800 */
[----:B------:R0:W-:Y:S04]  /*14370*/  STL [R1+0x290], R15 ;  /* 0x0002900f01007387 */ /* 0x0001e80000100800 */
[----:B------:R1:W-:Y:S01]  /*14380*/  STL [R1+0x26c], R13 ;  /* 0x00026c0d01007387 */ /* 0x0003e20000100800 */
[----:B0-----:R-:W-:-:S02]  /*14390*/  LEA R15, P1, R19, R2, 0x1 ;  /* 0x00000002130f7211 */ /* 0x001fc400078208ff */
        /* <DEDUP_REMOVED lines=10> */
[-C--:B-1----:R-:W-:Y:S02]  /*14440*/  LEA.HI.X.SX32 R13, R25, R3.reuse, 0x1, P4 ;  /* 0x00000003190d7211 */ /* 0x082fe400020f0eff */
[----:B------:R-:W4:Y:S04]  /*14450*/  LDL.LU R25, [R1+0xc4] ;  /* 0x0000c40001197983 */ /* 0x000f280000300800 */
[----:B------:R-:W-:Y:S04]  /*14460*/  STL [R1+0x2a8], R15 ;  /* 0x0002a80f01007387 */ /* 0x000fe80000100800 */
[----:B------:R0:W-:Y:S02]  /*14470*/  STL [R1+0x278], R13 ;  /* 0x0002780d01007387 */ /* 0x0001e40000100800 */
[----:B0-----:R-:W-:-:S02]  /*14480*/  LEA.HI.X.SX32 R13, R24, R3, 0x1, P5 ;  /* 0x00000003180d7211 */ /* 0x001fc400028f0eff */
[----:B------:R-:W4:Y:S01]  /*14490*/  LDL.LU R24, [R1+0xe8] ;  /* 0x0000e80001187983 */ /* 0x000f220000300800 */
[----:B--2---:R-:W-:-:S05]  /*144a0*/  LEA R15, P4, R9, R2, 0x1 ;  /* 0x00000002090f7211 */ /* 0x004fca00078808ff */
[----:B------:R5:W-:Y:S04]  /*144b0*/  STL [R1+0x2b0], R15 ;  /* 0x0002b00f01007387 */ /* 0x000be80000100800 */
[----:B------:R0:W-:Y:S01]  /*144c0*/  STL [R1+0x27c], R13 ;  /* 0x00027c0d01007387 */ /* 0x0001e20000100800 */
[-C--:B-----5:R-:W-:Y:S02]  /*144d0*/  LEA R15, P5, R8, R2.reuse, 0x1 ;  /* 0x00000002080f7211 */ /* 0x0a0fe400078a08ff */
[----:B0-----:R-:W-:Y:S02]  /*144e0*/  LEA.HI.X.SX32 R13, R22, R3, 0x1, P6 ;  /* 0x00000003160d7211 */ /* 0x001fe400030f0eff */
[----:B------:R-:W2:Y:S04]  /*144f0*/  LDL.LU R22, [R1+0xec] ;  /* 0x0000ec0001167983 */ /* 0x000ea80000300800 */
[----:B------:R3:W-:Y:S04]  /*14500*/  STL [R1+0x2b8], R15 ;  /* 0x0002b80f01007387 */ /* 0x0007e80000100800 */
[----:B------:R0:W-:Y:S01]  /*14510*/  STL [R1+0x284], R13 ;  /* 0x0002840d01007387 */ /* 0x0001e20000100800 */
[----:B---3--:R-:W-:-:S02]  /*14520*/  LEA R15, P6, R7, R2, 0x1 ;  /* 0x00000002070f7211 */ /* 0x008fc400078c08ff */
[-C--:B0-----:R-:W-:Y:S02]  /*14530*/  LEA.HI.X.SX32 R13, R21, R3.reuse, 0x1, P0 ;  /* 0x00000003150d7211 */ /* 0x081fe400000f0eff */
[----:B------:R-:W3:Y:S04]  /*14540*/  LDL.LU R21, [R1+0xfc] ;  /* 0x0000fc0001157983 */ /* 0x000ee80000300800 */
[----:B------:R-:W-:Y:S04]  /*14550*/  STL [R1+0x2c0], R15 ;  /* 0x0002c00f01007387 */ /* 0x000fe80000100800 */
[----:B------:R0:W-:Y:S02]  /*14560*/  STL [R1+0x28c], R13 ;  /* 0x00028c0d01007387 */ /* 0x0001e40000100800 */
[----:B0-----:R-:W-:-:S02]  /*14570*/  LEA.HI.X.SX32 R13, R19, R3, 0x1, P1 ;  /* 0x00000003130d7211 */ /* 0x001fc400008f0eff */
[----:B------:R-:W5:Y:S01]  /*14580*/  LDL.LU R19, [R1+0x118] ;  /* 0x0001180001137983 */ /* 0x000f620000300800 */
[----:B----4-:R-:W-:-:S05]  /*14590*/  LEA R15, P0, R10, R2, 0x1 ;  /* 0x000000020a0f7211 */ /* 0x010fca00078008ff */
[----:B------:R0:W-:Y:S04]  /*145a0*/  STL [R1+0x2c8], R15 ;  /* 0x0002c80f01007387 */ /* 0x0001e80000100800 */
[----:B------:R1:W-:Y:S01]  /*145b0*/  STL [R1+0x294], R13 ;  /* 0x0002940d01007387 */ /* 0x0003e20000100800 */
[----:B0-----:R-:W-:Y:S02]  /*145c0*/  LEA R15, P1, R6, R2, 0x1 ;  /* 0x00000002060f7211 */ /* 0x001fe400078208ff */
[-C--:B-1----:R-:W-:Y:S02]  /*145d0*/  LEA.HI.X.SX32 R13, R18, R3.reuse, 0x1, P2 ;  /* 0x00000003120d7211 */ /* 0x082fe400010f0eff */
[----:B------:R-:W4:Y:S04]  /*145e0*/  LDL.LU R18, [R1+0x11c] ;  /* 0x00011c0001127983 */ /* 0x000f280000300800 */
[----:B------:R-:W-:Y:S04]  /*145f0*/  STL [R1+0x2d0], R15 ;  /* 0x0002d00f01007387 */ /* 0x000fe80000100800 */
[----:B------:R0:W-:Y:S02]  /*14600*/  STL [R1+0x29c], R13 ;  /* 0x00029c0d01007387 */ /* 0x0001e40000100800 */
[----:B0-----:R-:W-:-:S02]  /*14610*/  LEA.HI.X.SX32 R13, R29, R3, 0x1, P3 ;  /* 0x000000031d0d7211 */ /* 0x001fc400018f0eff */
[----:B------:R-:W4:Y:S01]  /*14620*/  LDL.LU R29, [R1+0x124] ;  /* 0x00012400011d7983 */ /* 0x000f220000300800 */
[----:B------:R-:W-:-:S05]  /*14630*/  LEA R15, P2, R5, R2, 0x1 ;  /* 0x00000002050f7211 */ /* 0x000fca00078408ff */
        /* <DEDUP_REMOVED lines=35> */
[----:B------:R-:W-:Y:S04]  /*14870*/  STL [R1+0x310], R15 ;  /* 0x0003100f01007387 */ /* 0x000fe80000100800 */
[----:B------:R0:W-:Y:S02]  /*14880*/  STL [R1+0x2dc], R13 ;  /* 0x0002dc0d01007387 */ /* 0x0001e40000100800 */
[-C--:B0-----:R-:W-:Y:S02]  /*14890*/  LEA.HI.X.SX32 R13, R11, R3.reuse, 0x1, P4 ;  /* 0x000000030b0d7211 */ /* 0x081fe400020f0eff */
[----:B---3--:R-:W-:Y:S01]  /*148a0*/  LEA R15, P3, R21, R2, 0x1 ;  /* 0x00000002150f7211 */ /* 0x008fe200078608ff */
[----:B------:R-:W2:Y:S04]  /*148b0*/  LDL.LU R11, [R1+0x168] ;  /* 0x00016800010b7983 */ /* 0x000ea80000300800 */
[----:B------:R-:W-:Y:S04]  /*148c0*/  STL [R1+0x318], R15 ;  /* 0x0003180f01007387 */ /* 0x000fe80000100800 */
[----:B------:R0:W-:Y:S02]  /*148d0*/  STL [R1+0x2e4], R13 ;  /* 0x0002e40d01007387 */ /* 0x0001e40000100800 */
[----:B0-----:R-:W-:-:S02]  /*148e0*/  LEA.HI.X.SX32 R13, R27, R3, 0x1, P5 ;  /* 0x000000031b0d7211 */ /* 0x001fc400028f0eff */
[----:B------:R-:W3:Y:S01]  /*148f0*/  LDL.LU R27, [R1+0x16c] ;  /* 0x00016c00011b7983 */ /* 0x000ee20000300800 */
[----:B-----5:R-:W-:-:S05]  /*14900*/  LEA R15, P4, R19, R2, 0x1 ;  /* 0x00000002130f7211 */ /* 0x020fca00078808ff */
[----:B------:R-:W-:Y:S04]  /*14910*/  STL [R1+0x320], R15 ;  /* 0x0003200f01007387 */ /* 0x000fe80000100800 */
[----:B------:R0:W-:Y:S02]  /*14920*/  STL [R1+0x2ec], R13 ;  /* 0x0002ec0d01007387 */ /* 0x0001e40000100800 */
[----:B0-----:R-:W-:Y:S02]  /*14930*/  LEA.HI.X.SX32 R13, R26, R3, 0x1, P6 ;  /* 0x000000031a0d7211 */ /* 0x001fe400030f0eff */
        /* <DEDUP_REMOVED lines=122> */
[----:B------:R-:W-:Y:S04]  /*150e0*/  STL [R1+0x3e8], R15 ;  /* 0x0003e80f01007387 */ /* 0x000fe80000100800 */
[----:B------:R0:W-:Y:S02]  /*150f0*/  STL [R1+0x3b4], R13 ;  /* 0x0003b40d01007387 */ /* 0x0001e40000100800 */
[-C--:B0-----:R-:W-:Y:S02]  /*15100*/  LEA.HI.X.SX32 R13, R9, R3.reuse, 0x1, P3 ;  /* 0x00000003090d7211 */ /* 0x081fe400018f0eff */
[----:B------:R-:W-:Y:S01]  /*15110*/  LEA R15, P2, R4, R2, 0x1 ;  /* 0x00000002040f7211 */ /* 0x000fe200078408ff */
        /* <DEDUP_REMOVED lines=79> */
[-C--:B------:R-:W-:Y:S01]  /*15610*/  LEA R15, P4, R5, R2.reuse, 0x1 ;  /* 0x00000002050f7211 */ /* 0x080fe200078808ff */
        /* <DEDUP_REMOVED lines=437> */
[----:B------:R0:W-:Y:S01]  /*17170*/  STL [R1+0x6f4], R13 ;  /* 0x0006f40d01007387 */ /* 0x0001e20000100800 */
[-C--:B------:R-:W-:Y:S02]  /*17180*/  LEA.HI.X.SX32 R10, R10, R3.reuse, 0x1, P3 ;  /* 0x000000030a0a7211 */ /* 0x080fe400018f0eff */
[----:B0-----:R-:W-:Y:S02]  /*17190*/  LEA.HI.X.SX32 R13, R7, R3, 0x1, P2 ;  /* 0x00000003070d7211 */ /* 0x001fe400010f0eff */
[----:B------:R-:W4:Y:S01]  /*171a0*/  LDL.LU R7, [R1+0x1dc] ;  /* 0x0001dc0001077983 */ /* 0x000f220000300800 */
[----:B--2---:R-:W-:-:S05]  /*171b0*/  LEA R15, P1, R27, R2, 0x1 ;  /* 0x000000021b0f7211 */ /* 0x004fca00078208ff */
[----:B------:R-:W-:Y:S04]  /*171c0*/  STL [R1+0x730], R15 ;  /* 0x0007300f01007387 */ /* 0x000fe80000100800 */
[----:B------:R0:W-:Y:S04]  /*171d0*/  STL [R1+0x6fc], R13 ;  /* 0x0006fc0d01007387 */ /* 0x0001e80000100800 */
[----:B0-----:R-:W2:Y:S01]  /*171e0*/  LDL.LU R13, [R1+0x1c0] ;  /* 0x0001c000010d7983 */ /* 0x001ea20000300800 */
[----:B---3--:R-:W-:-:S05]  /*171f0*/  LEA R15, P2, R26, R2, 0x1 ;  /* 0x000000021a0f7211 */ /* 0x008fca00078408ff */
[----:B------:R-:W-:Y:S04]  /*17200*/  STL [R1+0x738], R15 ;  /* 0x0007380f01007387 */ /* 0x000fe80000100800 */
[----:B------:R0:W-:Y:S02]  /*17210*/  STL [R1+0x704], R10 ;  /* 0x0007040a01007387 */ /* 0x0001e40000100800 */
[----:B0-----:R-:W-:Y:S02]  /*17220*/  LEA.HI.X.SX32 R10, R6, R3, 0x1, P4 ;  /* 0x00000003060a7211 */ /* 0x001fe400020f0eff */
        /* <DEDUP_REMOVED lines=19> */
[----:B------:R-:W-:-:S03]  /*17360*/  LEA.HI.X.SX32 R16, R27, R3, 0x1, P1 ;  /* 0x000000031b107211 */ /* 0x000fc600008f0eff */
[----:B0-----:R-:W4:Y:S01]  /*17370*/  LDL.LU R10, [R1+0x190] ;  /* 0x00019000010a7983 */ /* 0x001f220000300800 */
[----:B------:R-:W-:-:S05]  /*17380*/  LEA R15, P0, R19, R2, 0x1 ;  /* 0x00000002130f7211 */ /* 0x000fca00078008ff */
[----:B------:R-:W-:Y:S04]  /*17390*/  STL [R1+0x760], R15 ;  /* 0x0007600f01007387 */ /* 0x000fe80000100800 */
[----:B------:R0:W-:Y:S04]  /*173a0*/  STL [R1+0x72c], R16 ;  /* 0x00072c1001007387 */ /* 0x0001e80000100800 */
[----:B------:R-:W4:Y:S01]  /*173b0*/  LDL.LU R27, [R1+0x18c] ;  /* 0x00018c00011b7983 */ /* 0x000f220000300800 */
[----:B0-----:R-:W-:Y:S02]  /*173c0*/  LEA.HI.X.SX32 R16, R26, R3, 0x1, P2 ;  /* 0x000000031a107211 */ /* 0x001fe400010f0eff */
        /* <DEDUP_REMOVED lines=25> */
[----:B--2---:R-:W-:-:S05]  /*17560*/  LEA R15, P6, R13, R2, 0x1 ;  /* 0x000000020d0f7211 */ /* 0x004fca00078c08ff */
[----:B------:R-:W-:Y:S04]  /*17570*/  STL [R1+0x790], R15 ;  /* 0x0007900f01007387 */ /* 0x000fe80000100800 */
[----:B------:R0:W-:Y:S04]  /*17580*/  STL [R1+0x75c], R16 ;  /* 0x00075c1001007387 */ /* 0x0001e80000100800 */
[----:B------:R-:W2:Y:S01]  /*17590*/  LDL.LU R19, [R1+0x13c] ;  /* 0x00013c0001137983 */ /* 0x000ea20000300800 */
[----:B0-----:R-:W-:Y:S02]  /*175a0*/  LEA.HI.X.SX32 R16, R18, R3, 0x1, P1 ;  /* 0x0000000312107211 */ /* 0x001fe400008f0eff */
[----:B---3--:R-:W-:-:S05]  /*175b0*/  LEA R15, P0, R6, R2, 0x1 ;  /* 0x00000002060f7211 */ /* 0x008fca00078008ff */
[----:B------:R5:W-:Y:S04]  /*175c0*/  STL [R1+0x798], R15 ;  /* 0x0007980f01007387 */ /* 0x000be80000100800 */
[----:B------:R0:W-:Y:S04]  /*175d0*/  STL [R1+0x764], R16 ;  /* 0x0007641001007387 */ /* 0x0001e80000100800 */
[----:B------:R-:W3:Y:S01]  /*175e0*/  LDL.LU R18, [R1+0x138] ;  /* 0x0001380001127983 */ /* 0x000ee20000300800 */
[----:B-----5:R-:W-:Y:S02]  /*175f0*/  LEA R15, P1, R5, R2, 0x1 ;  /* 0x00000002050f7211 */ /* 0x020fe400078208ff */
[----:B0-----:R-:W-:-:S03]  /*17600*/  LEA.HI.X.SX32 R16, R29, R3, 0x1, P2 ;  /* 0x000000031d107211 */ /* 0x001fc600010f0eff */
[----:B------:R4:W-:Y:S04]  /*17610*/  STL [R1+0x7a0], R15 ;  /* 0x0007a00f01007387 */ /* 0x0009e80000100800 */
[----:B------:R-:W5:Y:S04]  /*17620*/  LDL.LU R29, [R1+0x134] ;  /* 0x00013400011d7983 */ /* 0x000f680000300800 */
[----:B------:R0:W-:Y:S01]  /*17630*/  STL [R1+0x76c], R16 ;  /* 0x00076c1001007387 */ /* 0x0001e20000100800 */
[----:B----4-:R-:W-:Y:S02]  /*17640*/  LEA R15, P2, R4, R2, 0x1 ;  /* 0x00000002040f7211 */ /* 0x010fe400078408ff */
[----:B0-----:R-:W-:-:S03]  /*17650*/  LEA.HI.X.SX32 R16, R9, R3, 0x1, P3 ;  /* 0x0000000309107211 */ /* 0x001fc600018f0eff */
[----:B------:R0:W-:Y:S04]  /*17660*/  STL [R1+0x7a8], R15 ;  /* 0x0007a80f01007387 */ /* 0x0001e80000100800 */
[----:B------:R-:W4:Y:S04]  /*17670*/  LDL.LU R9, [R1+0x130] ;  /* 0x0001300001097983 */ /* 0x000f280000300800 */
[----:B------:R1:W-:Y:S01]  /*17680*/  STL [R1+0x774], R16 ;  /* 0x0007741001007387 */ /* 0x0003e20000100800 */
[----:B0-----:R-:W-:Y:S02]  /*17690*/  LEA R15, P3, R11, R2, 0x1 ;  /* 0x000000020b0f7211 */ /* 0x001fe400078608ff */
[----:B-1----:R-:W-:-:S03]  /*176a0*/  LEA.HI.X.SX32 R16, R8, R3, 0x1, P4 ;  /* 0x0000000308107211 */ /* 0x002fc600020f0eff */
        /* <DEDUP_REMOVED lines=10> */
[----:B------:R0:W-:Y:S01]  /*17750*/  STL [R1+0x7c0], R15 ;  /* 0x0007c00f01007387 */ /* 0x0001e20000100800 */
[----:B------:R-:W-:-:S03]  /*17760*/  LEA.HI.X.SX32 R13, R6, R3, 0x1, P0 ;  /* 0x00000003060d7211 */ /* 0x000fc600000f0eff */
[----:B------:R-:W-:Y:S04]  /*17770*/  STL [R1+0x78c], R16 ;  /* 0x00078c1001007387 */ /* 0x000fe80000100800 */
[----:B------:R-:W4:Y:S01]  /*17780*/  LDL.LU R6, [R1+0x120] ;  /* 0x0001200001067983 */ /* 0x000f220000300800 */
[----:B0-----:R-:W-:-:S05]  /*17790*/  LEA R15, P6, R26, R2, 0x1 ;  /* 0x000000021a0f7211 */ /* 0x001fca00078c08ff */
        /* <DEDUP_REMOVED lines=16> */
[----:B------:R0:W-:Y:S01]  /*178a0*/  STL [R1+0x7ac], R13 ;  /* 0x0007ac0d01007387 */ /* 0x0001e20000100800 */
[----:B------:R-:W-:-:S03]  /*178b0*/  LEA.HI.X.SX32 R10, R10, R3, 0x1, P4 ;  /* 0x000000030a0a7211 */ /* 0x000fc600020f0eff */
[----:B0-----:R-:W4:Y:S01]  /*178c0*/  LDL.LU R13, [R1+0x108] ;  /* 0x00010800010d7983 */ /* 0x001f220000300800 */
[----:B------:R-:W-:-:S05]  /*178d0*/  LEA R15, P3, R21, R2, 0x1 ;  /* 0x00000002150f7211 */ /* 0x000fca00078608ff */
[----:B------:R0:W-:Y:S04]  /*178e0*/  STL [R1+0x7e8], R15 ;  /* 0x0007e80f01007387 */ /* 0x0001e80000100800 */
[----:B------:R3:W-:Y:S01]  /*178f0*/  STL [R1+0x7b4], R10 ;  /* 0x0007b40a01007387 */ /* 0x0007e20000100800 */
[----:B0-----:R-:W-:Y:S02]  /*17900*/  LEA.HI.X.SX32 R15, R27, R3, 0x1, P5 ;  /* 0x000000031b0f7211 */ /* 0x001fe400028f0eff */
[----:B--2---:R-:W-:-:S05]  /*17910*/  LEA R16, P4, R19, R2, 0x1 ;  /* 0x0000000213107211 */ /* 0x004fca00078808ff */
[----:B------:R-:W-:Y:S04]  /*17920*/  STL [R1+0x7f0], R16 ;  /* 0x0007f01001007387 */ /* 0x000fe80000100800 */
[----:B------:R-:W2:Y:S04]  /*17930*/  LDL.LU R27, [R1+0x104] ;  /* 0x00010400011b7983 */ /* 0x000ea80000300800 */
[----:B------:R0:W-:Y:S01]  /*17940*/  STL [R1+0x7bc], R15 ;  /* 0x0007bc0f01007387 */ /* 0x0001e20000100800 */
[----:B---3--:R-:W-:Y:S02]  /*17950*/  LEA R10, P5, R18, R2, 0x1 ;  /* 0x00000002120a7211 */ /* 0x008fe400078a08ff */
[----:B0-----:R-:W-:-:S03]  /*17960*/  LEA.HI.X.SX32 R15, R26, R3, 0x1, P6 ;  /* 0x000000031a0f7211 */ /* 0x001fc600030f0eff */
[----:B------:R5:W-:Y:S04]  /*17970*/  STL [R1+0x7f8], R10 ;  /* 0x0007f80a01007387 */ /* 0x000be80000100800 */
[----:B------:R-:W3:Y:S04]  /*17980*/  LDL.LU R26, [R1+0xf8] ;  /* 0x0000f800011a7983 */ /* 0x000ee80000300800 */
[----:B------:R0:W-:Y:S01]  /*17990*/  STL [R1+0x7c4], R15 ;  /* 0x0007c40f01007387 */ /* 0x0001e20000100800 */
[----:B-----5:R-:W-:-:S05]  /*179a0*/  LEA R10, P6, R29, R2, 0x1 ;  /* 0x000000021d0a7211 */ /* 0x020fca00078c08ff */
[----:B------:R1:W-:Y:S01]  /*179b0*/  STL [R1+0x800], R10 ;  /* 0x0008000a01007387 */ /* 0x0003e20000100800 */
[----:B0-----:R-:W-:-:S03]  /*179c0*/  LEA.HI.X.SX32 R15, R25, R3, 0x1, P0 ;  /* 0x00000003190f7211 */ /* 0x001fc600000f0eff */
[----:B-1----:R-:W5:Y:S04]  /*179d0*/  LDL.LU R10, [R1+0xf4] ;  /* 0x0000f400010a7983 */ /* 0x002f680000300800 */
[----:B------:R0:W-:Y:S01]  /*179e0*/  STL [R1+0x7cc], R15 ;  /* 0x0007cc0f01007387 */ /* 0x0001e20000100800 */
[----:B----4-:R-:W-:Y:S02]  /*179f0*/  LEA R16, P0, R9, R2, 0x1 ;  /* 0x0000000209107211 */ /* 0x010fe400078008ff */
[----:B0-----:R-:W-:-:S03]  /*17a00*/  LEA.HI.X.SX32 R15, R24, R3, 0x1, P1 ;  /* 0x00000003180f7211 */ /* 0x001fc600008f0eff */
[----:B------:R0:W-:Y:S04]  /*17a10*/  STL [R1+0x808], R16 ;  /* 0x0008081001007387 */ /* 0x0001e80000100800 */
[----:B------:R-:W4:Y:S04]  /*17a20*/  LDL.LU R25, [R1+0xf0] ;  /* 0x0000f00001197983 */ /* 0x000f280000300800 */
[----:B------:R1:W-:Y:S01]  /*17a30*/  STL [R1+0x7d4], R15 ;  /* 0x0007d40f01007387 */ /* 0x0003e20000100800 */
[----:B0-----:R-:W-:-:S05]  /*17a40*/  LEA R16, P1, R8, R2, 0x1 ;  /* 0x0000000208107211 */ /* 0x001fca00078208ff */
[----:B------:R0:W-:Y:S04]  /*17a50*/  STL [R1+0x810], R16 ;  /* 0x0008101001007387 */ /* 0x0001e80000100800 */
[----:B------:R-:W4:Y:S01]  /*17a60*/  LDL.LU R24, [R1+0xe4] ;  /* 0x0000e40001187983 */ /* 0x000f220000300800 */
[----:B-1----:R-:W-:-:S05]  /*17a70*/  LEA.HI.X.SX32 R15, R22, R3, 0x1, P2 ;  /* 0x00000003160f7211 */ /* 0x002fca00010f0eff */
[----:B------:R1:W-:Y:S01]  /*17a80*/  STL [R1+0x7dc], R15 ;  /* 0x0007dc0f01007387 */ /* 0x0003e20000100800 */
[----:B0-----:R-:W-:-:S05]  /*17a90*/  LEA R16, P2, R7, R2, 0x1 ;  /* 0x0000000207107211 */ /* 0x001fca00078408ff */
[----:B------:R0:W-:Y:S04]  /*17aa0*/  STL [R1+0x818], R16 ;  /* 0x0008181001007387 */ /* 0x0001e80000100800 */
[----:B------:R-:W4:Y:S01]  /*17ab0*/  LDL.LU R22, [R1+0xe0] ;  /* 0x0000e00001167983 */ /* 0x000f220000300800 */
[----:B-1----:R-:W-:-:S05]  /*17ac0*/  LEA.HI.X.SX32 R15, R21, R3, 0x1, P3 ;  /* 0x00000003150f7211 */ /* 0x002fca00018f0eff */
        /* <DEDUP_REMOVED lines=24> */
[----:B------:R-:W-:Y:S04]  /*17c50*/  STL [R1+0x840], R16 ;  /* 0x0008401001007387 */ /* 0x000fe80000100800 */
[----:B------:R-:W4:Y:S04]  /*17c60*/  LDL.LU R8, [R1+0xc8] ;  /* 0x0000c80001087983 */ /* 0x000f280000300800 */
[----:B------:R0:W-:Y:S02]  /*17c70*/  STL [R1+0x80c], R15 ;  /* 0x00080c0f01007387 */ /* 0x0001e40000100800 */
[----:B0-----:R-:W-:-:S02]  /*17c80*/  LEA.HI.X.SX32 R15, R7, R3, 0x1, P2 ;  /* 0x00000003070f7211 */ /* 0x001fc400010f0eff */
[----:B------:R-:W4:Y:S01]  /*17c90*/  LDL.LU R7, [R1+0xbc] ;  /* 0x0000bc0001077983 */ /* 0x000f220000300800 */
[----:B--2---:R-:W-:-:S05]  /*17ca0*/  LEA R16, P1, R27, R2, 0x1 ;  /* 0x000000021b107211 */ /* 0x004fca00078208ff */
[----:B------:R-:W-:Y:S04]  /*17cb0*/  STL [R1+0x848], R16 ;  /* 0x0008481001007387 */ /* 0x000fe80000100800 */
[----:B------:R0:W-:Y:S02]  /*17cc0*/  STL [R1+0x814], R15 ;  /* 0x0008140f01007387 */ /* 0x0001e40000100800 */
[----:B0-----:R-:W-:Y:S02]  /*17cd0*/  LEA.HI.X.SX32 R15, R6, R3, 0x1, P3 ;  /* 0x00000003060f7211 */ /* 0x001fe400018f0eff */
[----:B------:R-:W2:Y:S01]  /*17ce0*/  LDL.LU R6, [R1+0xa0] ;  /* 0x0000a00001067983 */ /* 0x000ea20000300800 */
        /* <DEDUP_REMOVED lines=13> */
[----:B------:R-:W-:Y:S02]  /*17dc0*/  LEA R17, P5, R24, R2, 0x1 ;  /* 0x0000000218117211 */ /* 0x000fe400078a08ff */
[----:B0-----:R-:W-:-:S03]  /*17dd0*/  LEA.HI.X.SX32 R16, R11, R3, 0x1, P6 ;  /* 0x000000030b107211 */ /* 0x001fc600030f0eff */
[----:B------:R-:W-:Y:S04]  /*17de0*/  STL [R1+0x868], R17 ;  /* 0x0008681101007387 */ /* 0x000fe80000100800 */
[----:B------:R-:W4:Y:S04]  /*17df0*/  LDL.LU R11, [R1+0x84] ;  /* 0x00008400010b7983 */ /* 0x000f280000300800 */
[----:B------:R0:W-:Y:S01]  /*17e00*/  STL [R1+0x834], R16 ;  /* 0x0008341001007387 */ /* 0x0001e20000100800 */
[----:B-1----:R-:W-:Y:S02]  /*17e10*/  LEA R15, P6, R22, R2, 0x1 ;  /* 0x00000002160f7211 */ /* 0x002fe400078c08ff */
[----:B0-----:R-:W-:-:S03]  /*17e20*/  LEA.HI.X.SX32 R16, R13, R3, 0x1, P0 ;  /* 0x000000030d107211 */ /* 0x001fc600000f0eff */
[----:B------:R0:W-:Y:S01]  /*17e30*/  STL [R1+0x870], R15 ;  /* 0x0008700f01007387 */ /* 0x0001e20000100800 */
[----:B------:R-:W-:-:S03]  /*17e40*/  LEA.HI.X.SX32 R13, R27, R3, 0x1, P1 ;  /* 0x000000031b0d7211 */ /* 0x000fc600008f0eff */
[----:B------:R1:W-:Y:S04]  /*17e50*/  STL [R1+0x83c], R16 ;  /* 0x00083c1001007387 */ /* 0x0003e80000100800 */
[----:B------:R-:W4:Y:S01]  /*17e60*/  LDL.LU R27, [R1+0x74] ;  /* 0x00007400011b7983 */ /* 0x000f220000300800 */
[----:B0-----:R-:W-:-:S05]  /*17e70*/  LEA R15, P0, R21, R2, 0x1 ;  /* 0x00000002150f7211 */ /* 0x001fca00078008ff */
[----:B------:R0:W-:Y:S01]  /*17e80*/  STL [R1+0x878], R15 ;  /* 0x0008780f01007387 */ /* 0x0001e20000100800 */
[----:B-1----:R-:W-:-:S03]  /*17e90*/  LEA R16, P1, R19, R2, 0x1 ;  /* 0x0000000213107211 */ /* 0x002fc600078208ff */
[----:B------:R-:W-:Y:S01]  /*17ea0*/  STL [R1+0x844], R13 ;  /* 0x0008440d01007387 */ /* 0x000fe20000100800 */
[----:B0-----:R-:W-:-:S03]  /*17eb0*/  LEA.HI.X.SX32 R15, R26, R3, 0x1, P2 ;  /* 0x000000031a0f7211 */ /* 0x001fc600010f0eff */
[----:B------:R-:W-:Y:S04]  /*17ec0*/  STL [R1+0x880], R16 ;  /* 0x0008801001007387 */ /* 0x000fe80000100800 */
[----:B------:R-:W4:Y:S04]  /*17ed0*/  LDL.LU R26, [R1+0x70] ;  /* 0x00007000011a7983 */ /* 0x000f280000300800 */
[----:B------:R0:W-:Y:S02]  /*17ee0*/  STL [R1+0x84c], R15 ;  /* 0x00084c0f01007387 */ /* 0x0001e40000100800 */
[----:B0-----:R-:W-:-:S02]  /*17ef0*/  LEA.HI.X.SX32 R15, R10, R3, 0x1, P3 ;  /* 0x000000030a0f7211 */ /* 0x001fc400018f0eff */
[----:B------:R-:W-:Y:S02]  /*17f00*/  LEA R13, P2, R18, R2, 0x1 ;  /* 0x00000002120d7211 */ /* 0x000fe400078408ff */
[----:B------:R-:W-:-:S03]  /*17f10*/  LEA.HI.X.SX32 R10, R25, R3, 0x1, P4 ;  /* 0x00000003190a7211 */ /* 0x000fc600020f0eff */
[----:B------:R0:W-:Y:S04]  /*17f20*/  STL [R1+0x888], R13 ;  /* 0x0008880d01007387 */ /* 0x0001e80000100800 */
[----:B------:R-:W-:Y:S04]  /*17f30*/  STL [R1+0x854], R15 ;  /* 0x0008540f01007387 */ /* 0x000fe80000100800 */
[----:B------:R-:W4:Y:S01]  /*17f40*/  LDL.LU R25, [R1+0x6c] ;  /* 0x00006c0001197983 */ /* 0x000f220000300800 */
[----:B0-----:R-:W-:-:S05]  /*17f50*/  LEA R13, P3, R29, R2, 0x1 ;  /* 0x000000021d0d7211 */ /* 0x001fca00078608ff */
[----:B------:R0:W-:Y:S04]  /*17f60*/  STL [R1+0x890], R13 ;  /* 0x0008900d01007387 */ /* 0x0001e80000100800 */
[----:B------:R-:W-:Y:S01]  /*17f70*/  STL [R1+0x85c], R10 ;  /* 0x00085c0a01007387 */ /* 0x000fe20000100800 */
[----:B0-----:R-:W-:Y:S02]  /*17f80*/  LEA.HI.X.SX32 R13, R24, R3, 0x1, P5 ;  /* 0x00000003180d7211 */ /* 0x001fe400028f0eff */
[----:B------:R-:W-:-:S05]  /*17f90*/  LEA R15, P4, R9, R2, 0x1 ;  /* 0x00000002090f7211 */ /* 0x000fca00078808ff */
[----:B------:R0:W-:Y:S04]  /*17fa0*/  STL [R1+0x898], R15 ;  /* 0x0008980f01007387 */ /* 0x0001e80000100800 */
[----:B------:R-:W4:Y:S01]  /*17fb0*/  LDL.LU R24, [R1+0x68] ;  /* 0x0000680001187983 */ /* 0x000f220000300800 */
[-C--:B0-----:R-:W-:Y:S02]  /*17fc0*/  LEA.HI.X.SX32 R15, R22, R3.reuse, 0x1, P6 ;  /* 0x00000003160f7211 */ /* 0x081fe400030f0eff */
[----:B------:R-:W-:Y:S01]  /*17fd0*/  LEA R10, P5, R8, R2, 0x1 ;  /* 0x00000002080a7211 */ /* 0x000fe200078a08ff */
[----:B------:R0:W-:Y:S04]  /*17fe0*/  STL [R1+0x864], R13 ;  /* 0x0008640d01007387 */ /* 0x0001e80000100800 */
[----:B------:R1:W-:Y:S04]  /*17ff0*/  STL [R1+0x8a0], R10 ;  /* 0x0008a00a01007387 */ /* 0x0003e80000100800 */
[----:B------:R-:W-:Y:S01]  /*18000*/  STL [R1+0x86c], R15 ;  /* 0x00086c0f01007387 */ /* 0x000fe20000100800 */
[----:B0-----:R-:W-:-:S03]  /*18010*/  LEA.HI.X.SX32 R13, R21, R3, 0x1, P0 ;  /* 0x00000003150d7211 */ /* 0x001fc600000f0eff */
[----:B------:R-:W4:Y:S01]  /*18020*/  LDL.LU R22, [R1+0x64] ;  /* 0x0000640001167983 */ /* 0x000f220000300800 */
[----:B-1----:R-:W-:-:S05]  /*18030*/  LEA R10, P6, R7, R2, 0x1 ;  /* 0x00000002070a7211 */ /* 0x002fca00078c08ff */
[----:B------:R-:W-:Y:S04]  /*18040*/  STL [R1+0x8a8], R10 ;  /* 0x0008a80a01007387 */ /* 0x000fe80000100800 */
[----:B------:R0:W-:Y:S04]  /*18050*/  STL [R1+0x874], R13 ;  /* 0x0008740d01007387 */ /* 0x0001e80000100800 */
[----:B------:R-:W4:Y:S01]  /*18060*/  LDL.LU R21, [R1+0x60] ;  /* 0x0000600001157983 */ /* 0x000f220000300800 */
[-C--:B0-----:R-:W-:Y:S02]  /*18070*/  LEA.HI.X.SX32 R13, R19, R3.reuse, 0x1, P1 ;  /* 0x00000003130d7211 */ /* 0x081fe400008f0eff */
[----:B------:R-:W-:-:S02]  /*18080*/  LEA.HI.X.SX32 R9, R9, R3, 0x1, P4 ;  /* 0x0000000309097211 */ /* 0x000fc400020f0eff */
[----:B--2---:R-:W-:-:S05]  /*18090*/  LEA R10, P0, R6, R2, 0x1 ;  /* 0x00000002060a7211 */ /* 0x004fca00078008ff */
[----:B------:R-:W-:Y:S04]  /*180a0*/  STL [R1+0x8b0], R10 ;  /* 0x0008b00a01007387 */ /* 0x000fe80000100800 */
[----:B------:R0:W-:Y:S04]  /*180b0*/  STL [R1+0x87c], R13 ;  /* 0x00087c0d01007387 */ /* 0x0001e80000100800 */
[----:B------:R-:W2:Y:S01]  /*180c0*/  LDL.LU R19, [R1+0x5c] ;  /* 0x00005c0001137983 */ /* 0x000ea20000300800 */
[----:B0-----:R-:W-:Y:S02]  /*180d0*/  LEA.HI.X.SX32 R13, R18, R3, 0x1, P2 ;  /* 0x00000003120d7211 */ /* 0x001fe400010f0eff */
[----:B---3--:R-:W-:-:S05]  /*180e0*/  LEA R10, P1, R5, R2, 0x1 ;  /* 0x00000002050a7211 */ /* 0x008fca00078208ff */
[----:B------:R-:W-:Y:S04]  /*180f0*/  STL [R1+0x8b8], R10 ;  /* 0x0008b80a01007387 */ /* 0x000fe80000100800 */
[----:B------:R0:W-:Y:S04]  /*18100*/  STL [R1+0x884], R13 ;  /* 0x0008840d01007387 */ /* 0x0001e80000100800 */
[----:B------:R-:W3:Y:S01]  /*18110*/  LDL.LU R18, [R1+0x58] ;  /* 0x0000580001127983 */ /* 0x000ee20000300800 */
[----:B0-----:R-:W-:Y:S02]  /*18120*/  LEA.HI.X.SX32 R13, R29, R3, 0x1, P3 ;  /* 0x000000031d0d7211 */ /* 0x001fe400018f0eff */
[----:B-----5:R-:W-:-:S05]  /*18130*/  LEA R10, P2, R4, R2, 0x1 ;  /* 0x00000002040a7211 */ /* 0x020fca00078408ff */
[----:B------:R4:W-:Y:S04]  /*18140*/  STL [R1+0x8c0], R10 ;  /* 0x0008c00a01007387 */ /* 0x0009e80000100800 */
[----:B------:R-:W5:Y:S04]  /*18150*/  LDL.LU R29, [R1+0x54] ;  /* 0x00005400011d7983 */ /* 0x000f680000300800 */
[----:B------:R-:W-:Y:S04]  /*18160*/  STL [R1+0x88c], R13 ;  /* 0x00088c0d01007387 */ /* 0x000fe80000100800 */
[----:B------:R-:W5:Y:S01]  /*18170*/  LDL.LU R20, [R1+0x50] ;  /* 0x0000500001147983 */ /* 0x000f620000300800 */
[----:B----4-:R-:W-:-:S05]  /*18180*/  LEA R10, P3, R11, R2, 0x1 ;  /* 0x000000020b0a7211 */ /* 0x010fca00078608ff */
[----:B------:R0:W-:Y:S04]  /*18190*/  STL [R1+0x8c8], R10 ;  /* 0x0008c80a01007387 */ /* 0x0001e80000100800 */
[----:B------:R-:W4:Y:S04]  /*181a0*/  LDL.LU R17, [R1+0x4c] ;  /* 0x00004c0001117983 */ /* 0x000f280000300800 */
[----:B------:R1:W-:Y:S04]  /*181b0*/  STL [R1+0x894], R9 ;  /* 0x0008940901007387 */ /* 0x0003e80000100800 */
[----:B------:R-:W4:Y:S01]  /*181c0*/  LDL.LU R16, [R1+0x48] ;  /* 0x0000480001107983 */ /* 0x000f220000300800 */
[----:B0-----:R-:W-:-:S02]  /*181d0*/  LEA R10, P4, R27, R2, 0x1 ;  /* 0x000000021b0a7211 */ /* 0x001fc400078808ff */
[----:B-1----:R-:W-:-:S03]  /*181e0*/  LEA.HI.X.SX32 R9, R8, R3, 0x1, P5 ;  /* 0x0000000308097211 */ /* 0x002fc600028f0eff */
[----:B------:R0:W-:Y:S04]  /*181f0*/  STL [R1+0x8d0], R10 ;  /* 0x0008d00a01007387 */ /* 0x0001e80000100800 */
[----:B------:R-:W4:Y:S04]  /*18200*/  LDL.LU R15, [R1+0x44] ;  /* 0x00004400010f7983 */ /* 0x000f280000300800 */
[----:B------:R1:W-:Y:S04]  /*18210*/  STL [R1+0x89c], R9 ;  /* 0x00089c0901007387 */ /* 0x0003e80000100800 */
[----:B------:R-:W4:Y:S01]  /*18220*/  LDL.LU R13, [R1+0x40] ;  /* 0x00004000010d7983 */ /* 0x000f220000300800 */
[----:B------:R-:W-:-:S02]  /*18230*/  LEA R8, P5, R26, R2, 0x1 ;  /* 0x000000021a087211 */ /* 0x000fc400078a08ff */
[----:B------:R-:W-:-:S03]  /*18240*/  LEA.HI.X.SX32 R7, R7, R3, 0x1, P6 ;  /* 0x0000000307077211 */ /* 0x000fc600030f0eff */
[----:B------:R-:W-:Y:S04]  /*18250*/  STL [R1+0x8d8], R8 ;  /* 0x0008d80801007387 */ /* 0x000fe80000100800 */
[----:B0-----:R-:W4:Y:S04]  /*18260*/  LDL.LU R10, [R1+0x38] ;  /* 0x00003800010a7983 */ /* 0x001f280000300800 */
[----:B------:R0:W-:Y:S04]  /*18270*/  STL [R1+0x8a4], R7 ;  /* 0x0008a40701007387 */ /* 0x0001e80000100800 */
[----:B-1----:R-:W4:Y:S01]  /*18280*/  LDL.LU R9, [R1+0x30] ;  /* 0x0000300001097983 */ /* 0x002f220000300800 */
[----:B------:R-:W-:-:S02]  /*18290*/  LEA.HI.X.SX32 R5, R5, R3, 0x1, P1 ;  /* 0x0000000305057211 */ /* 0x000fc400008f0eff */
[----:B0-----:R-:W-:Y:S02]  /*182a0*/  LEA.HI.X.SX32 R7, R6, R3, 0x1, P0 ;  /* 0x0000000306077211 */ /* 0x001fe400000f0eff */
[----:B------:R-:W-:-:S05]  /*182b0*/  LEA R8, P6, R25, R2, 0x1 ;  /* 0x0000000219087211 */ /* 0x000fca00078c08ff */
[----:B------:R0:W-:Y:S01]  /*182c0*/  STL [R1+0x8e0], R8 ;  /* 0x0008e00801007387 */ /* 0x0001e20000100800 */
[----:B------:R-:W-:-:S03]  /*182d0*/  LEA.HI.X.SX32 R4, R4, R3, 0x1, P2 ;  /* 0x0000000304047211 */ /* 0x000fc600010f0eff */
[----:B0-----:R-:W4:Y:S04]  /*182e0*/  LDL.LU R8, [R1+0x2c] ;  /* 0x00002c0001087983 */ /* 0x001f280000300800 */
[----:B------:R0:W-:Y:S04]  /*182f0*/  STL [R1+0x8ac], R7 ;  /* 0x0008ac0701007387 */ /* 0x0001e80000100800 */
[----:B0-----:R-:W4:Y:S01]  /*18300*/  LDL.LU R7, [R1+0x28] ;  /* 0x0000280001077983 */ /* 0x001f220000300800 */
[----:B------:R-:W-:-:S05]  /*18310*/  LEA R6, P0, R24, R2, 0x1 ;  /* 0x0000000218067211 */ /* 0x000fca00078008ff */
[----:B------:R0:W-:Y:S04]  /*18320*/  STL [R1+0x8e8], R6 ;  /* 0x0008e80601007387 */ /* 0x0001e80000100800 */
[----:B0-----:R-:W4:Y:S04]  /*18330*/  LDL.LU R6, [R1+0x20] ;  /* 0x0000200001067983 */ /* 0x001f280000300800 */
[----:B------:R0:W-:Y:S02]  /*18340*/  STL [R1+0x8b4], R5 ;  /* 0x0008b40501007387 */ /* 0x0001e40000100800 */
[----:B0-----:R-:W-:-:S05]  /*18350*/  LEA R5, P1, R22, R2, 0x1 ;  /* 0x0000000216057211 */ /* 0x001fca00078208ff */
[----:B------:R0:W-:Y:S01]  /*18360*/  STL [R1+0x8f0], R5 ;  /* 0x0008f00501007387 */ /* 0x0001e20000100800 */
[----:B------:R-:W-:-:S03]  /*18370*/  LEA.HI.X.SX32 R11, R11, R3, 0x1, P3 ;  /* 0x000000030b0b7211 */ /* 0x000fc600018f0eff */
[----:B0-----:R-:W4:Y:S04]  /*18380*/  LDL.LU R5, [R1+0x964] ;  /* 0x0009640001057983 */ /* 0x001f280000300800 */
[----:B------:R0:W-:Y:S02]  /*18390*/  STL [R1+0x8bc], R4 ;  /* 0x0008bc0401007387 */ /* 0x0001e40000100800 */
[----:B0-----:R-:W-:-:S05]  /*183a0*/  LEA R4, P2, R21, R2, 0x1 ;  /* 0x0000000215047211 */ /* 0x001fca00078408ff */
[----:B------:R0:W-:Y:S01]  /*183b0*/  STL [R1+0x8f8], R4 ;  /* 0x0008f80401007387 */ /* 0x0001e20000100800 */
[----:B------:R-:W-:-:S03]  /*183c0*/  LEA.HI.X.SX32 R27, R27, R3, 0x1, P4 ;  /* 0x000000031b1b7211 */ /* 0x000fc600020f0eff */
[----:B0-----:R-:W4:Y:S04]  /*183d0*/  LDL.LU R4, [R1+0x4] ;  /* 0x0000040001047983 */ /* 0x001f280000300800 */
[----:B------:R2:W-:Y:S01]  /*183e0*/  STL [R1+0x8c4], R11 ;  /* 0x0008c40b01007387 */ /* 0x0005e20000100800 */
[-C--:B------:R-:W-:Y:S02]  /*183f0*/  LEA.HI.X.SX32 R26, R26, R3.reuse, 0x1, P5 ;  /* 0x000000031a1a7211 */ /* 0x080fe400028f0eff */
[-C--:B------:R-:W-:Y:S02]  /*18400*/  LEA.HI.X.SX32 R25, R25, R3.reuse, 0x1, P6 ;  /* 0x0000000319197211 */ /* 0x080fe400030f0eff */
[-C--:B------:R-:W-:Y:S02]  /*18410*/  LEA.HI.X.SX32 R24, R24, R3.reuse, 0x1, P0 ;  /* 0x0000000318187211 */ /* 0x080fe400000f0eff */
[----:B------:R-:W-:-:S02]  /*18420*/  LEA.HI.X.SX32 R22, R22, R3, 0x1, P1 ;  /* 0x0000000316167211 */ /* 0x000fc400008f0eff */
[----:B--2---:R-:W-:-:S05]  /*18430*/  LEA R11, P3, R19, R2, 0x1 ;  /* 0x00000002130b7211 */ /* 0x004fca00078608ff */
[----:B------:R0:W-:Y:S04]  /*18440*/  STL [R1+0x900], R11 ;  /* 0x0009000b01007387 */ /* 0x0001e80000100800 */
[----:B0-----:R-:W2:Y:S04]  /*18450*/  LDL.LU R11, [R1+0xa7c] ;  /* 0x000a7c00010b7983 */ /* 0x001ea80000300800 */
[----:B------:R3:W-:Y:S02]  /*18460*/  STL [R1+0x8cc], R27 ;  /* 0x0008cc1b01007387 */ /* 0x0007e40000100800 */
[----:B---3--:R-:W-:-:S05]  /*18470*/  LEA R27, P4, R18, R2, 0x1 ;  /* 0x00000002121b7211 */ /* 0x008fca00078808ff */
[----:B------:R0:W-:Y:S04]  /*18480*/  STL [R1+0x908], R27 ;  /* 0x0009081b01007387 */ /* 0x0001e80000100800 */
[----:B0-----:R-:W3:Y:S04]  /*18490*/  LDL.LU R27, [R1+0xa78] ;  /* 0x000a7800011b7983 */ /* 0x001ee80000300800 */
[----:B------:R5:W-:Y:S02]  /*184a0*/  STL [R1+0x8d4], R26 ;  /* 0x0008d41a01007387 */ /* 0x000be40000100800 */
[----:B-----5:R-:W-:-:S05]  /*184b0*/  LEA R26, P5, R29, R2, 0x1 ;  /* 0x000000021d1a7211 */ /* 0x020fca00078a08ff */
[----:B------:R0:W-:Y:S04]  /*184c0*/  STL [R1+0x910], R26 ;  /* 0x0009101a01007387 */ /* 0x0001e80000100800 */
[----:B0-----:R-:W5:Y:S04]  /*184d0*/  LDL.LU R26, [R1+0xa74] ;  /* 0x000a7400011a7983 */ /* 0x001f680000300800 */
[----:B------:R0:W-:Y:S02]  /*184e0*/  STL [R1+0x8dc], R25 ;  /* 0x0008dc1901007387 */ /* 0x0001e40000100800 */
[----:B0-----:R-:W-:-:S05]  /*184f0*/  LEA R25, P6, R20, R2, 0x1 ;  /* 0x0000000214197211 */ /* 0x001fca00078c08ff */
[----:B------:R0:W-:Y:S04]  /*18500*/  STL [R1+0x918], R25 ;  /* 0x0009181901007387 */ /* 0x0001e80000100800 */
[----:B0-----:R-:W2:Y:S04]  /*18510*/  LDL.LU R25, [R1+0xa70] ;  /* 0x000a700001197983 */ /* 0x001ea80000300800 */
[----:B------:R4:W-:Y:S02]  /*18520*/  STL [R1+0x8e4], R24 ;  /* 0x0008e41801007387 */ /* 0x0009e40000100800 */
[----:B----4-:R-:W-:-:S05]  /*18530*/  LEA R24, P0, R17, R2, 0x1 ;  /* 0x0000000211187211 */ /* 0x010fca00078008ff */
[----:B------:R0:W-:Y:S01]  /*18540*/  STL [R1+0x920], R24 ;  /* 0x0009201801007387 */ /* 0x0001e20000100800 */
[----:B------:R-:W-:-:S03]  /*18550*/  LEA.HI.X.SX32 R21, R21, R3, 0x1, P2 ;  /* 0x0000000315157211 */ /* 0x000fc600010f0eff */
[----:B0-----:R-:W4:Y:S04]  /*18560*/  LDL.LU R24, [R1+0xa6c] ;  /* 0x000a6c0001187983 */ /* 0x001f280000300800 */
[----:B------:R0:W-:Y:S02]  /*18570*/  STL [R1+0x8ec], R22 ;  /* 0x0008ec1601007387 */ /* 0x0001e40000100800 */
[----:B0-----:R-:W-:-:S05]  /*18580*/  LEA R22, P1, R16, R2, 0x1 ;  /* 0x0000000210167211 */ /* 0x001fca00078208ff */
[----:B------:R0:W-:Y:S01]  /*18590*/  STL [R1+0x928], R22 ;  /* 0x0009281601007387 */ /* 0x0001e20000100800 */
[----:B------:R-:W-:-:S03]  /*185a0*/  LEA.HI.X.SX32 R19, R19, R3, 0x1, P3 ;  /* 0x0000000313137211 */ /* 0x000fc600018f0eff */
[----:B0-----:R-:W3:Y:S04]  /*185b0*/  LDL.LU R22, [R1+0xa68] ;  /* 0x000a680001167983 */ /* 0x001ee80000300800 */
[----:B------:R0:W-:Y:S02]  /*185c0*/  STL [R1+0x8f4], R21 ;  /* 0x0008f41501007387 */ /* 0x0001e40000100800 */
[----:B0-----:R-:W-:-:S05]  /*185d0*/  LEA R21, P2, R15, R2, 0x1 ;  /* 0x000000020f157211 */ /* 0x001fca00078408ff */
[----:B------:R0:W-:Y:S01]  /*185e0*/  STL [R1+0x930], R21 ;  /* 0x0009301501007387 */ /* 0x0001e20000100800 */
[----:B------:R-:W-:-:S03]  /*185f0*/  LEA.HI.X.SX32 R18, R18, R3, 0x1, P4 ;  /* 0x0000000312127211 */ /* 0x000fc600020f0eff */
[----:B0-----:R-:W5:Y:S04]  /*18600*/  LDL.LU R21, [R1+0xa64] ;  /* 0x000a640001157983 */ /* 0x001f680000300800 */
[----:B------:R0:W-:Y:S02]  /*18610*/  STL [R1+0x8fc], R19 ;  /* 0x0008fc1301007387 */ /* 0x0001e40000100800 */
[----:B0-----:R-:W-:-:S05]  /*18620*/  LEA R19, P3, R13, R2, 0x1 ;  /* 0x000000020d137211 */ /* 0x001fca00078608ff */
[----:B------:R0:W-:Y:S01]  /*18630*/  STL [R1+0x938], R19 ;  /* 0x0009381301007387 */ /* 0x0001e20000100800 */
[----:B------:R-:W-:-:S03]  /*18640*/  LEA.HI.X.SX32 R29, R29, R3, 0x1, P5 ;  /* 0x000000031d1d7211 */ /* 0x000fc600028f0eff */
[----:B0-----:R-:W2:Y:S04]  /*18650*/  LDL.LU R19, [R1+0xa60] ;  /* 0x000a600001137983 */ /* 0x001ea80000300800 */
[----:B------:R0:W-:Y:S02]  /*18660*/  STL [R1+0x904], R18 ;  /* 0x0009041201007387 */ /* 0x0001e40000100800 */
[----:B0-----:R-:W-:-:S05]  /*18670*/  LEA R18, P4, R10, R2, 0x1 ;  /* 0x000000020a127211 */ /* 0x001fca00078808ff */
[----:B------:R0:W-:Y:S04]  /*18680*/  STL [R1+0x940], R18 ;  /* 0x0009401201007387 */ /* 0x0001e80000100800 */
[----:B0-----:R-:W4:Y:S04]  /*18690*/  LDL.LU R18, [R1+0xa5c] ;  /* 0x000a5c0001127983 */ /* 0x001f280000300800 */
[----:B------:R0:W-:Y:S02]  /*186a0*/  STL [R1+0x90c], R29 ;  /* 0x00090c1d01007387 */ /* 0x0001e40000100800 */
[----:B0-----:R-:W-:-:S05]  /*186b0*/  LEA R29, P5, R9, R2, 0x1 ;  /* 0x00000002091d7211 */ /* 0x001fca00078a08ff */
[----:B------:R0:W-:Y:S04]  /*186c0*/  STL [R1+0x948], R29 ;  /* 0x0009481d01007387 */ /* 0x0001e80000100800 */
[----:B0-----:R-:W3:Y:S01]  /*186d0*/  LDL.LU R29, [R1+0xa58] ;  /* 0x000a5800011d7983 */ /* 0x001ee20000300800 */
[----:B------:R-:W-:-:S05]  /*186e0*/  LEA.HI.X.SX32 R20, R20, R3, 0x1, P6 ;  /* 0x0000000314147211 */ /* 0x000fca00030f0eff */
[----:B------:R0:W-:Y:S01]  /*186f0*/  STL [R1+0x914], R20 ;  /* 0x0009141401007387 */ /* 0x0001e20000100800 */
[-C--:B------:R-:W-:Y:S02]  /*18700*/  LEA.HI.X.SX32 R17, R17, R3.reuse, 0x1, P0 ;  /* 0x0000000311117211 */ /* 0x080fe400000f0eff */
[----:B------:R-:W-:Y:S02]  /*18710*/  LEA.HI.X.SX32 R16, R16, R3, 0x1, P1 ;  /* 0x0000000310107211 */ /* 0x000fe400008f0eff */
[----:B0-----:R-:W-:-:S05]  /*18720*/  LEA R20, P6, R8, R2, 0x1 ;  /* 0x0000000208147211 */ /* 0x001fca00078c08ff */
[----:B------:R0:W-:Y:S01]  /*18730*/  STL [R1+0x950], R20 ;  /* 0x0009501401007387 */ /* 0x0001e20000100800 */
[----:B------:R-:W-:-:S03]  /*18740*/  LEA.HI.X.SX32 R15, R15, R3, 0x1, P2 ;  /* 0x000000030f0f7211 */ /* 0x000fc600010f0eff */
[----:B------:R1:W-:Y:S01]  /*18750*/  STL [R1+0x91c], R17 ;  /* 0x00091c1101007387 */ /* 0x0003e20000100800 */
[-C--:B0-----:R-:W-:Y:S01]  /*18760*/  LEA R20, P0, R7, R2.reuse, 0x1 ;  /* 0x0000000207147211 */ /* 0x081fe200078008ff */
[----:B------:R-:W-:Y:S01]  /*18770*/  IMAD R0, R0, UR4, RZ ;  /* 0x0000000400007c24 */ /* 0x000fe2000f8e02ff */
[----:B-1----:R-:W-:-:S03]  /*18780*/  LEA R17, P1, R6, R2, 0x1 ;  /* 0x0000000206117211 */ /* 0x002fc600078208ff */
[----:B------:R-:W-:Y:S01]  /*18790*/  STL [R1+0x958], R20 ;  /* 0x0009581401007387 */ /* 0x000fe20000100800 */
[----:B------:R-:W-:-:S03]  /*187a0*/  LEA.HI.X.SX32 R13, R13, R3, 0x1, P3 ;  /* 0x000000030d0d7211 */ /* 0x000fc600018f0eff */
[----:B------:R0:W-:Y:S01]  /*187b0*/  STL [R1+0x924], R16 ;  /* 0x0009241001007387 */ /* 0x0001e20000100800 */
[----:B------:R-:W-:-:S03]  /*187c0*/  LEA.HI.X.SX32 R10, R10, R3, 0x1, P4 ;  /* 0x000000030a0a7211 */ /* 0x000fc600020f0eff */
[----:B------:R-:W-:Y:S01]  /*187d0*/  STL [R1+0x960], R17 ;  /* 0x0009601101007387 */ /* 0x000fe20000100800 */
[----:B0-----:R-:W-:-:S03]  /*187e0*/  LEA R16, P2, R5, R2, 0x1 ;  /* 0x0000000205107211 */ /* 0x001fc600078408ff */
[----:B------:R0:W-:Y:S01]  /*187f0*/  STL [R1+0x92c], R15 ;  /* 0x00092c0f01007387 */ /* 0x0001e20000100800 */
[----:B------:R-:W-:-:S03]  /*18800*/  LEA.HI.X.SX32 R9, R9, R3, 0x1, P5 ;  /* 0x0000000309097211 */ /* 0x000fc600028f0eff */
[----:B------:R-:W-:Y:S04]  /*18810*/  STL [R1+0x9c8], R16 ;  /* 0x0009c81001007387 */ /* 0x000fe80000100800 */
[----:B------:R1:W-:Y:S01]  /*18820*/  STL [R1+0x934], R13 ;  /* 0x0009340d01007387 */ /* 0x0003e20000100800 */
[----:B0-----:R-:W-:-:S05]  /*18830*/  LEA R15, P3, R0, R2, 0x1 ;  /* 0x00000002000f7211 */ /* 0x001fca00078608ff */
[----:B------:R-:W-:Y:S01]  /*18840*/  STL [R1+0x968], R15 ;  /* 0x0009680f01007387 */ /* 0x000fe20000100800 */
[----:B-1----:R-:W-:-:S03]  /*18850*/  LEA R13, P4, R4, R2, 0x1 ;  /* 0x00000002040d7211 */ /* 0x002fc600078808ff */
[----:B------:R0:W-:Y:S04]  /*18860*/  STL [R1+0x93c], R10 ;  /* 0x00093c0a01007387 */ /* 0x0001e80000100800 */
[----:B0-----:R-:W2:Y:S04]  /*18870*/  LDL.LU R10, [R1+0x8] ;  /* 0x00000800010a7983 */ /* 0x001ea80000300800 */
[----:B------:R-:W-:Y:S04]  /*18880*/  STL [R1+0x970], R13 ;  /* 0x0009700d01007387 */ /* 0x000fe80000100800 */
[----:B------:R0:W-:Y:S01]  /*18890*/  STL [R1+0x944], R9 ;  /* 0x0009440901007387 */ /* 0x0001e20000100800 */
[----:B------:R-:W-:-:S02]  /*188a0*/  LEA.HI.X.SX32 R5, R5, R3, 0x1, P2 ;  /* 0x0000000305057211 */ /* 0x000fc400010f0eff */
[-C--:B0-----:R-:W-:Y:S02]  /*188b0*/  LEA.HI.X.SX32 R9, R8, R3.reuse, 0x1, P6 ;  /* 0x0000000308097211 */ /* 0x081fe400030f0eff */
[-C--:B------:R-:W-:Y:S02]  /*188c0*/  LEA.HI.X.SX32 R8, R7, R3.reuse, 0x1, P0 ;  /* 0x0000000307087211 */ /* 0x080fe400000f0eff */
[----:B------:R-:W-:Y:S02]  /*188d0*/  LEA.HI.X.SX32 R7, R6, R3, 0x1, P1 ;  /* 0x0000000306077211 */ /* 0x000fe400008f0eff */
[-C--:B-----5:R-:W-:Y:S02]  /*188e0*/  LEA R6, P1, R21, R2.reuse, 0x1 ;  /* 0x0000000215067211 */ /* 0x0a0fe400078208ff */
[-C--:B----4-:R-:W-:Y:S02]  /*188f0*/  LEA R13, P6, R18, R2.reuse, 0x1 ;  /* 0x00000002120d7211 */ /* 0x090fe400078c08ff */
[----:B---3--:R-:W-:-:S05]  /*18900*/  LEA R15, P5, R29, R2, 0x1 ;  /* 0x000000021d0f7211 */ /* 0x008fca00078a08ff */
[----:B------:R-:W-:Y:S04]  /*18910*/  STL [R1+0x978], R15 ;  /* 0x0009780f01007387 */ /* 0x000fe80000100800 */
[----:B------:R2:W-:Y:S04]  /*18920*/  STL [R1+0x94c], R9 ;  /* 0x00094c0901007387 */ /* 0x0005e80000100800 */
[----:B------:R-:W-:Y:S01]  /*18930*/  STL [R1+0x980], R13 ;  /* 0x0009800d01007387 */ /* 0x000fe20000100800 */
[----:B--2---:R-:W-:-:S03]  /*18940*/  LEA R9, P0, R19, R2, 0x1 ;  /* 0x0000000213097211 */ /* 0x004fc600078008ff */
[----:B------:R0:W-:Y:S04]  /*18950*/  STL [R1+0x954], R8 ;  /* 0x0009540801007387 */ /* 0x0001e80000100800 */
[----:B0-----:R-:W2:Y:S04]  /*18960*/  LDL.LU R8, [R1+0xa48] ;  /* 0x000a480001087983 */ /* 0x001ea80000300800 */
[----:B------:R-:W-:Y:S04]  /*18970*/  STL [R1+0x988], R9 ;  /* 0x0009880901007387 */ /* 0x000fe80000100800 */
[----:B------:R0:W-:Y:S04]  /*18980*/  STL [R1+0x95c], R7 ;  /* 0x00095c0701007387 */ /* 0x0001e80000100800 */
[----:B------:R1:W-:Y:S04]  /*18990*/  STL [R1+0x990], R6 ;  /* 0x0009900601007387 */ /* 0x0003e80000100800 */
[----:B------:R3:W-:Y:S01]  /*189a0*/  STL [R1+0x9c4], R5 ;  /* 0x0009c40501007387 */ /* 0x0007e20000100800 */
[----:B0-----:R-:W-:-:S02]  /*189b0*/  LEA R7, P2, R22, R2, 0x1 ;  /* 0x0000000216077211 */ /* 0x001fc400078408ff */
[----:B-1----:R-:W-:-:S03]  /*189c0*/  LEA.HI.X.SX32 R6, R0, R3, 0x1, P3 ;  /* 0x0000000300067211 */ /* 0x002fc600018f0eff */
[----:B------:R-:W-:Y:S01]  /*189d0*/  STL [R1+0x998], R7 ;  /* 0x0009980701007387 */ /* 0x000fe20000100800 */
[----:B---3--:R-:W-:-:S03]  /*189e0*/  LEA R5, P3, R24, R2, 0x1 ;  /* 0x0000000218057211 */ /* 0x008fc600078608ff */
[----:B------:R-:W-:Y:S04]  /*189f0*/  STL [R1+0x964], R6 ;  /* 0x0009640601007387 */ /* 0x000fe80000100800 */
[----:B------:R0:W-:Y:S04]  /*18a00*/  STL [R1+0x9a0], R5 ;  /* 0x0009a00501007387 */ /* 0x0001e80000100800 */
[----:B------:R-:W3:Y:S01]  /*18a10*/  LDL.LU R9, [R1+0xa44] ;  /* 0x000a440001097983 */ /* 0x000ee20000300800 */
[----:B------:R-:W-:Y:S02]  /*18a20*/  LEA.HI.X.SX32 R0, R4, R3, 0x1, P4 ;  /* 0x0000000304007211 */ /* 0x000fe400020f0eff */
[----:B------:R-:W-:-:S03]  /*18a30*/  LEA R4, P4, R25, R2, 0x1 ;  /* 0x0000000219047211 */ /* 0x000fc600078808ff */
[----:B------:R1:W-:Y:S04]  /*18a40*/  STL [R1+0x96c], R0 ;  /* 0x00096c0001007387 */ /* 0x0003e80000100800 */
[----:B------:R4:W-:Y:S01]  /*18a50*/  STL [R1+0x9a8], R4 ;  /* 0x0009a80401007387 */ /* 0x0009e20000100800 */
[-C--:B0-----:R-:W-:Y:S02]  /*18a60*/  LEA.HI.X.SX32 R5, R18, R3.reuse, 0x1, P6 ;  /* 0x0000000312057211 */ /* 0x081fe400030f0eff */
[----:B-1----:R-:W-:Y:S02]  /*18a70*/  LEA.HI.X.SX32 R0, R29, R3, 0x1, P5 ;  /* 0x000000031d007211 */ /* 0x002fe400028f0eff */
[----:B----4-:R-:W-:-:S03]  /*18a80*/  LEA R4, P5, R26, R2, 0x1 ;  /* 0x000000021a047211 */ /* 0x010fc600078a08ff */
[----:B------:R0:W-:Y:S01]  /*18a90*/  STL [R1+0x974], R0 ;  /* 0x0009740001007387 */ /* 0x0001e20000100800 */
[----:B------:R-:W-:-:S03]  /*18aa0*/  IMAD R28, R28, UR4, RZ ;  /* 0x000000041c1c7c24 */ /* 0x000fc6000f8e02ff */
[----:B------:R1:W-:Y:S01]  /*18ab0*/  STL [R1+0x9ac], R4 ;  /* 0x0009ac0401007387 */ /* 0x0003e20000100800 */
[----:B0-----:R-:W-:-:S03]  /*18ac0*/  LEA R0, P6, R27, R2, 0x1 ;  /* 0x000000021b007211 */ /* 0x001fc600078c08ff */
[----:B------:R0:W-:Y:S01]  /*18ad0*/  STL [R1+0x97c], R5 ;  /* 0x00097c0501007387 */ /* 0x0001e20000100800 */
[----:B-1----:R-:W-:-:S03]  /*18ae0*/  LEA.HI.X.SX32 R4, R19, R3, 0x1, P0 ;  /* 0x0000000313047211 */ /* 0x002fc600000f0eff */
[----:B------:R1:W-:Y:S01]  /*18af0*/  STL [R1+0x9b0], R0 ;  /* 0x0009b00001007387 */ /* 0x0003e20000100800 */
[----:B------:R-:W-:-:S03]  /*18b00*/  IMAD R23, R23, UR4, RZ ;  /* 0x0000000417177c24 */ /* 0x000fc6000f8e02ff */
[----:B------:R4:W-:Y:S01]  /*18b10*/  STL [R1+0x984], R4 ;  /* 0x0009840401007387 */ /* 0x0009e20000100800 */
[----:B0-----:R-:W-:Y:S02]  /*18b20*/  LEA R5, P0, R11, R2, 0x1 ;  /* 0x000000020b057211 */ /* 0x001fe400078008ff */
[----:B-1----:R-:W-:-:S03]  /*18b30*/  LEA.HI.X.SX32 R0, R21, R3, 0x1, P1 ;  /* 0x0000000315007211 */ /* 0x002fc600008f0eff */
[----:B------:R0:W-:Y:S01]  /*18b40*/  STL [R1+0x9b4], R5 ;  /* 0x0009b40501007387 */ /* 0x0001e20000100800 */
[----:B----4-:R-:W-:-:S03]  /*18b50*/  LEA R4, P1, R28, R2, 0x1 ;  /* 0x000000021c047211 */ /* 0x010fc600078208ff */
[----:B------:R1:W-:Y:S01]  /*18b60*/  STL [R1+0x98c], R0 ;  /* 0x00098c0001007387 */ /* 0x0003e20000100800 */
[----:B------:R-:W-:-:S03]  /*18b70*/  IMAD R12, R12, UR4, RZ ;  /* 0x000000040c0c7c24 */ /* 0x000fc6000f8e02ff */
[----:B------:R4:W-:Y:S01]  /*18b80*/  STL [R1+0x9b8], R4 ;  /* 0x0009b80401007387 */ /* 0x0009e20000100800 */
[----:B0-----:R-:W-:Y:S01]  /*18b90*/  LEA.HI.X.SX32 R5, R22, R3, 0x1, P2 ;  /* 0x0000000316057211 */ /* 0x001fe200010f0eff */
[----:B------:R-:W-:Y:S01]  /*18ba0*/  IMAD R14, R14, UR4, RZ ;  /* 0x000000040e0e7c24 */ /* 0x000fe2000f8e02ff */
[----:B-1----:R-:W-:-:S03]  /*18bb0*/  LEA R0, P2, R23, R2, 0x1 ;  /* 0x0000000217007211 */ /* 0x002fc600078408ff */
[----:B------:R0:W-:Y:S01]  /*18bc0*/  STL [R1+0x994], R5 ;  /* 0x0009940501007387 */ /* 0x0001e20000100800 */
[----:B----4-:R-:W-:-:S03]  /*18bd0*/  LEA.HI.X.SX32 R4, R24, R3, 0x1, P3 ;  /* 0x0000000318047211 */ /* 0x010fc600018f0eff */
[----:B------:R1:W-:Y:S04]  /*18be0*/  STL [R1+0x9bc], R0 ;  /* 0x0009bc0001007387 */ /* 0x0003e80000100800 */
[----:B------:R4:W-:Y:S01]  /*18bf0*/  STL [R1+0x99c], R4 ;  /* 0x00099c0401007387 */ /* 0x0009e20000100800 */
[----:B0-----:R-:W-:Y:S02]  /*18c00*/  LEA R5, P3, R12, R2, 0x1 ;  /* 0x000000020c057211 */ /* 0x001fe400078608ff */
[----:B-1----:R-:W-:-:S03]  /*18c10*/  LEA.HI.X.SX32 R0, R25, R3, 0x1, P4 ;  /* 0x0000000319007211 */ /* 0x002fc600020f0eff */
[----:B------:R-:W-:Y:S01]  /*18c20*/  STL [R1+0x9c0], R5 ;  /* 0x0009c00501007387 */ /* 0x000fe20000100800 */
[----:B----4-:R-:W-:Y:S02]  /*18c30*/  LEA R4, P4, R14, R2, 0x1 ;  /* 0x000000020e047211 */ /* 0x010fe400078808ff */
[-C--:B------:R-:W-:Y:S01]  /*18c40*/  LEA.HI.X.SX32 R2, R26, R3.reuse, 0x1, P5 ;  /* 0x000000031a027211 */ /* 0x080fe200028f0eff */
[----:B------:R-:W-:Y:S01]  /*18c50*/  STL [R1+0x9a4], R0 ;  /* 0x0009a40001007387 */ /* 0x000fe20000100800 */
[----:B------:R-:W-:-:S03]  /*18c60*/  LEA.HI.X.SX32 R6, R28, R3, 0x1, P1 ;  /* 0x000000031c067211 */ /* 0x000fc600008f0eff */
[----:B------:R0:W-:Y:S04]  /*18c70*/  STL [R1+0x25c], R4 ;  /* 0x00025c0401007387 */ /* 0x0001e80000100800 */
[----:B------:R1:W-:Y:S01]  /*18c80*/  STL [R1+0x244], R2 ;  /* 0x0002440201007387 */ /* 0x0003e20000100800 */
[-C--:B0-----:R-:W-:Y:S02]  /*18c90*/  LEA.HI.X.SX32 R4, R27, R3.reuse, 0x1, P6 ;  /* 0x000000031b047211 */ /* 0x081fe400030f0eff */
[----:B-1----:R-:W-:-:S03]  /*18ca0*/  LEA.HI.X.SX32 R2, R11, R3, 0x1, P0 ;  /* 0x000000030b027211 */ /* 0x002fc600000f0eff */
[----:B------:R-:W-:Y:S04]  /*18cb0*/  STL [R1+0x248], R4 ;  /* 0x0002480401007387 */ /* 0x000fe80000100800 */
[----:B------:R-:W-:Y:S04]  /*18cc0*/  STL [R1+0x24c], R2 ;  /* 0x00024c0201007387 */ /* 0x000fe80000100800 */
[----:B------:R0:W-:Y:S02]  /*18cd0*/  STL [R1+0x250], R6 ;  /* 0x0002500601007387 */ /* 0x0001e40000100800 */
[----:B0-----:R-:W0:Y:S01]  /*18ce0*/  S2R R6, SR_TID.X ;  /* 0x0000000000067919 */ /* 0x001e220000002100 */
[----:B------:R-:W1:Y:S01]  /*18cf0*/  S2R R5, SR_TID.X ;  /* 0x0000000000057919 */ /* 0x000e620000002100 */
[----:B------:R-:W-:-:S02]  /*18d00*/  LEA.HI.X.SX32 R2, R23, R3, 0x1, P2 ;  /* 0x0000000317027211 */ /* 0x000fc400010f0eff */
[----:B------:R-:W-:-:S03]  /*18d10*/  LEA.HI.X.SX32 R7, R12, R3, 0x1, P3 ;  /* 0x000000030c077211 */ /* 0x000fc600018f0eff */
[----:B------:R4:W-:Y:S04]  /*18d20*/  STL [R1+0x254], R2 ;  /* 0x0002540201007387 */ /* 0x0009e80000100800 */
[----:B------:R0:W-:Y:S01]  /*18d30*/  STL [R1+0x258], R7 ;  /* 0x0002580701007387 */ /* 0x0001e20000100800 */
[----:B------:R-:W-:Y:S01]  /*18d40*/  LEA R0, P5, R10, UR12, 0x1 ;  /* 0x0000000c0a007c11 */ /* 0x000fe2000f8a08ff */
[----:B------:R-:W-:Y:S01]  /*18d50*/  IMAD R4, RZ, RZ, -UR8 ;  /* 0x80000008ff047e24 */ /* 0x000fe2000f8e02ff */
[----:B------:R-:W-:Y:S01]  /*18d60*/  UMOV UR4, URZ ;  /* 0x0000003f00047c82 */ /* 0x000fe20008000000 */
[----:B------:R-:W-:Y:S01]  /*18d70*/  ULDC UR12, c[0x0][0x230] ;  /* 0x00008c00000c7ab9 */ /* 0x000fe20000000800 */
[----:B----4-:R-:W-:-:S05]  /*18d80*/  LEA.HI.X.SX32 R2, R14, R3, 0x1, P4 ;  /* 0x000000030e027211 */ /* 0x010fca00020f0eff */
[----:B------:R4:W-:Y:S01]  /*18d90*/  STL [R1+0x200], R2 ;  /* 0x0002000201007387 */ /* 0x0009e20000100800 */
[----:B0-----:R-:W-:-:S04]  /*18da0*/  SHF.R.U32.HI R7, RZ, 0x4, R6 ;  /* 0x00000004ff077819 */ /* 0x001fc80000011606 */
[----:B------:R-:W-:Y:S02]  /*18db0*/  SGXT.U32 R7, R7, 0x4 ;  /* 0x000000040707781a */ /* 0x000fe40000000000 */
[----:B-1----:R-:W-:Y:S02]  /*18dc0*/  LEA.HI R5, R5, 0x70, RZ, 0x1c ;  /* 0x0000007005057811 */ /* 0x002fe400078fe0ff */
[----:B----4-:R-:W-:Y:S01]  /*18dd0*/  LEA.HI.X.SX32 R2, R10, UR13, 0x1, P5 ;  /* 0x0000000d0a027c11 */ /* 0x010fe2000a8f0eff */
[----:B------:R-:W-:Y:S01]  /*18de0*/  ULDC UR13, c[0x0][0x238] ;  /* 0x00008e00000d7ab9 */ /* 0x000fe20000000800 */
[----:B------:R-:W-:Y:S01]  /*18df0*/  LOP3.LUT R10, R7, 0x60, RZ, 0xfc, !PT ;  /* 0x00000060070a7812 */ /* 0x000fe200078efcff */
[----:B------:R-:W-:Y:S01]  /*18e00*/  IMAD R5, R5, UR8, RZ ;  /* 0x0000000805057c24 */ /* 0x000fe2000f8e02ff */
[----:B------:R-:W-:-:S03]  /*18e10*/  LEA.HI R6, R6, 0x30, RZ, 0x1c ;  /* 0x0000003006067811 */ /* 0x000fc600078fe0ff */
[----:B------:R-:W-:Y:S01]  /*18e20*/  IMAD R10, R10, UR8, RZ ;  /* 0x000000080a0a7c24 */ /* 0x000fe2000f8e02ff */
[----:B------:R-:W-:Y:S01]  /*18e30*/  LEA R13, P3, R5, R0, 0x1 ;  /* 0x00000000050d7211 */ /* 0x000fe200078608ff */
[----:B------:R-:W-:-:S03]  /*18e40*/  IMAD R6, R6, UR8, RZ ;  /* 0x0000000806067c24 */ /* 0x000fc6000f8e02ff */
[-C--:B------:R-:W-:Y:S01]  /*18e50*/  LEA R11, P4, R10, R0.reuse, 0x1 ;  /* 0x000000000a0b7211 */ /* 0x080fe200078808ff */
[----:B------:R-:W-:Y:S04]  /*18e60*/  STL [R1+0x208], R13 ;  /* 0x0002080d01007387 */ /* 0x000fe80000100800 */
[----:B------:R0:W-:Y:S01]  /*18e70*/  STL [R1+0x210], R11 ;  /* 0x0002100b01007387 */ /* 0x0001e20000100800 */
[----:B------:R-:W-:Y:S01]  /*18e80*/  IMAD R7, R7, UR8, RZ ;  /* 0x0000000807077c24 */ /* 0x000fe2000f8e02ff */
[-C--:B0-----:R-:W-:Y:S01]  /*18e90*/  LEA R11, P0, R6, R0.reuse, 0x1 ;  /* 0x00000000060b7211 */ /* 0x081fe200078008ff */
[----:B--2---:R-:W-:Y:S01]  /*18ea0*/  IMAD R3, R4, 0x20, R8 ;  /* 0x0000002004037824 */ /* 0x004fe200078e0208 */
[----:B------:R-:W-:-:S03]  /*18eb0*/  LEA R13, P1, R8, R0, 0x1 ;  /* 0x00000000080d7211 */ /* 0x000fc600078208ff */
[----:B------:R-:W-:Y:S01]  /*18ec0*/  IMAD R4, R4, 0x10, R3 ;  /* 0x0000001004047824 */ /* 0x000fe200078e0203 */
[----:B---3--:R-:W-:-:S05]  /*18ed0*/  LEA R12, P2, R9, R0, 0x1 ;  /* 0x00000000090c7211 */ /* 0x008fca00078408ff */
[----:B------:R0:W-:Y:S04]  /*18ee0*/  STL [R1+0x218], R12 ;  /* 0x0002180c01007387 */ /* 0x0001e80000100800 */
[----:B------:R-:W-:Y:S01]  /*18ef0*/  STL [R1+0x220], R13 ;  /* 0x0002200d01007387 */ /* 0x000fe20000100800 */
[-C--:B0-----:R-:W-:Y:S02]  /*18f00*/  LEA.HI.X.SX32 R12, R5, R2.reuse, 0x1, P3 ;  /* 0x00000002050c7211 */ /* 0x081fe400018f0eff */
[----:B------:R-:W-:Y:S01]  /*18f10*/  LEA.HI.X.SX32 R5, R10, R2, 0x1, P4 ;  /* 0x000000020a057211 */ /* 0x000fe200020f0eff */
[----:B------:R0:W-:Y:S01]  /*18f20*/  STL [R1+0x228], R11 ;  /* 0x0002280b01007387 */ /* 0x0001e20000100800 */
[----:B------:R-:W-:-:S03]  /*18f30*/  LEA R10, P4, R4, R0, 0x1 ;  /* 0x00000000040a7211 */ /* 0x000fc600078808ff */
[----:B------:R-:W-:Y:S04]  /*18f40*/  STL [R1+0x204], R12 ;  /* 0x0002040c01007387 */ /* 0x000fe80000100800 */
[----:B------:R1:W-:Y:S01]  /*18f50*/  STL [R1+0x20c], R5 ;  /* 0x00020c0501007387 */ /* 0x0003e20000100800 */
[-C--:B0-----:R-:W-:Y:S02]  /*18f60*/  LEA R11, P3, R3, R0.reuse, 0x1 ;  /* 0x00000000030b7211 */ /* 0x081fe400078608ff */
[----:B-1----:R-:W-:Y:S02]  /*18f70*/  LEA R5, P5, R7, R0, 0x1 ;  /* 0x0000000007057211 */ /* 0x002fe400078a08ff */
[-C--:B------:R-:W-:Y:S02]  /*18f80*/  LEA.HI.X.SX32 R0, R8, R2.reuse, 0x1, P1 ;  /* 0x0000000208007211 */ /* 0x080fe400008f0eff */
[----:B------:R-:W0:Y:S01]  /*18f90*/  S2R R8, SR_TID.X ;  /* 0x0000000000087919 */ /* 0x000e220000002100 */
[-C--:B------:R-:W-:Y:S01]  /*18fa0*/  LEA.HI.X.SX32 R9, R9, R2.reuse, 0x1, P2 ;  /* 0x0000000209097211 */ /* 0x080fe200010f0eff */
[----:B------:R-:W-:Y:S04]  /*18fb0*/  STL [R1+0x230], R11 ;  /* 0x0002300b01007387 */ /* 0x000fe80000100800 */
[----:B------:R-:W-:Y:S04]  /*18fc0*/  STL [R1+0x238], R10 ;  /* 0x0002380a01007387 */ /* 0x000fe80000100800 */
[----:B------:R1:W-:Y:S01]  /*18fd0*/  STL [R1+0x240], R5 ;  /* 0x0002400501007387 */ /* 0x0003e20000100800 */
[----:B------:R-:W-:-:S03]  /*18fe0*/  LEA.HI.X.SX32 R4, R4, R2, 0x1, P4 ;  /* 0x0000000204047211 */ /* 0x000fc600020f0eff */
[----:B------:R-:W-:Y:S04]  /*18ff0*/  STL [R1+0x214], R9 ;  /* 0x0002140901007387 */ /* 0x000fe80000100800 */
[----:B------:R2:W-:Y:S01]  /*19000*/  STL [R1+0x21c], R0 ;  /* 0x00021c0001007387 */ /* 0x0005e20000100800 */
[-C--:B-1----:R-:W-:Y:S02]  /*19010*/  LEA.HI.X.SX32 R5, R6, R2.reuse, 0x1, P0 ;  /* 0x0000000206057211 */ /* 0x082fe400000f0eff */
[-C--:B--2---:R-:W-:Y:S02]  /*19020*/  LEA.HI.X.SX32 R0, R3, R2.reuse, 0x1, P3 ;  /* 0x0000000203007211 */ /* 0x084fe400018f0eff */
[----:B------:R-:W-:Y:S01]  /*19030*/  LEA.HI.X.SX32 R3, R7, R2, 0x1, P5 ;  /* 0x0000000207037211 */ /* 0x000fe200028f0eff */
[C---:B0-----:R-:W-:Y:S01]  /*19040*/  IMAD.SHL.U32 R2, R8.reuse, 0x10, RZ ;  /* 0x0000001008027824 */ /* 0x041fe200078e00ff */
[----:B------:R-:W-:Y:S04]  /*19050*/  STL [R1+0x224], R5 ;  /* 0x0002240501007387 */ /* 0x000fe80000100800 */
[----:B------:R0:W-:Y:S04]  /*19060*/  STL [R1+0x22c], R0 ;  /* 0x00022c0001007387 */ /* 0x0001e80000100800 */
[----:B------:R-:W-:Y:S04]  /*19070*/  STL [R1+0x234], R4 ;  /* 0x0002340401007387 */ /* 0x000fe80000100800 */
[----:B------:R-:W-:Y:S04]  /*19080*/  STL [R1+0x23c], R3 ;  /* 0x00023c0301007387 */ /* 0x000fe80000100800 */
[----:B------:R-:W-:Y:S01]  /*19090*/  STL [R1+0xa48], R2 ;  /* 0x000a480201007387 */ /* 0x000fe20000100800 */
[----:B0-----:R-:W-:-:S03]  /*190a0*/  IMAD.SHL.U32 R0, R8, 0x20, RZ ;  /* 0x0000002008007824 */ /* 0x001fc600078e00ff */
[----:B------:R-:W2:Y:S02]  /*190b0*/  LDL R8, [R1+0x100] ;  /* 0x0001000001087983 */ /* 0x000ea40000100800 */
[----:B------:R-:W-:Y:S01]  /*190c0*/  LOP3.LUT R0, R0, 0x60, RZ, 0xc0, !PT ;  /* 0x0000006000007812 */ /* 0x000fe200078ec0ff */
[----:B------:R-:W-:-:S04]  /*190d0*/  ULDC UR15, c[0x0][0x23c] ;  /* 0x00008f00000f7ab9 */ /* 0x000fc80000000800 */
[----:B------:R2:W-:Y:S04]  /*190e0*/  STL [R1+0xa4c], R0 ;  /* 0x000a4c0001007387 */ /* 0x0005e80000100800 */
[----:B------:R0:W-:Y:S04]  /*190f0*/  STL [R1+0x1f0], RZ ;  /* 0x0001f0ff01007387 */ /* 0x0001e80000100800 */
        /* <DEDUP_REMOVED lines=30> */
[----:B------:R0:W-:Y:S01]  /*192e0*/  STL [R1+0x18c], RZ ;  /* 0x00018cff01007387 */ /* 0x0001e20000100800 */
[----:B--2---:R-:W-:-:S05]  /*192f0*/  LOP3.LUT R0, R8, 0x40, RZ, 0x3c, !PT ;  /* 0x0000004008007812 */ /* 0x004fca00078e3cff */
[----:B------:R0:W-:Y:S02]  /*19300*/  STL [R1+0xa44], R0 ;  /* 0x000a440001007387 */ /* 0x0001e40000100800 */
.L_x_2:
[----:B-1----:R-:W2:Y:S04]  /*19310*/  LDL R9, [R1+0x23c] ;  /* 0x00023c0001097983 */ /* 0x002ea80000100800 */
[----:B-----5:R-:W2:Y:S04]  /*19320*/  LDL R8, [R1+0x240] ;  /* 0x0002400001087983 */ /* 0x020ea80000100800 */
[----:B------:R-:W3:Y:S04]  /*19330*/  LDL R5, [R1+0x224] ;  /* 0x0002240001057983 */ /* 0x000ee80000100800 */
[----:B------:R-:W3:Y:S04]  /*19340*/  LDL R4, [R1+0x228] ;  /* 0x0002280001047983 */ /* 0x000ee80000100800 */
[----:B------:R1:W-:Y:S02]  /*19350*/  STL [R1+0x1298], R26 ;  /* 0x0012981a01007387 */ /* 0x0003e40000100800 */
[----:B-1----:R-:W0:Y:S02]  /*19360*/  S2R R26, SR_TID.X ;  /* 0x00000000001a7919 */ /* 0x002e240000002100 */
[----:B------:R-:W-:Y:S04]  /*19370*/  STL [R1+0x1258], R15 ;  /* 0x0012580f01007387 */ /* 0x000fe80000100800 */
[----:B------:R-:W-:Y:S04]  /*19380*/  STL [R1+0x125c], R15 ;  /* 0x00125c0f01007387 */ /* 0x000fe80000100800 */
[----:B------:R-:W-:Y:S04]  /*19390*/  STL [R1+0x1264], R15 ;  /* 0x0012640f01007387 */ /* 0x000fe80000100800 */
[----:B------:R-:W-:Y:S04]  /*193a0*/  STL [R1+0x126c], R15 ;  /* 0x00126c0f01007387 */ /* 0x000fe80000100800 */
[----:B------:R-:W-:Y:S04]  /*193b0*/  STL [R1+0x1274], R15 ;  /* 0x0012740f01007387 */ /* 0x000fe80000100800 */
[----:B------:R-:W-:Y:S04]  /*193c0*/  STL [R1+0x127c], R15 ;  /* 0x00127c0f01007387 */ /* 0x000fe80000100800 */
[----:B------:R-:W-:Y:S04]  /*193d0*/  STL [R1+0x1284], R15 ;  /* 0x0012840f01007387 */ /* 0x000fe80000100800 */
[----:B------:R-:W-:Y:S01]  /*193e0*/  STL [R1+0x128c], R15 ;  /* 0x00128c0f01007387 */ /* 0x000fe20000100800 */
[----:B0-----:R-:W-:-:S03]  /*193f0*/  SHF.R.U32.HI R0, RZ, 0x4, R26 ;  /* 0x00000004ff007819 */ /* 0x001fc6000001161a */
[----:B------:R-:W-:Y:S01]  /*19400*/  STL [R1+0x1294], R15 ;  /* 0x0012940f01007387 */ /* 0x000fe20000100800 */
[----:B------:R-:W-:-:S03]  /*19410*/  UIMAD UR8, UR4, -0x80, UR12 ;  /* 0xffffff80040878a4 */ /* 0x000fc6000f8e020c */
[----:B------:R-:W-:Y:S01]  /*19420*/  STL [R1+0x1240], R14 ;  /* 0x0012400e01007387 */ /* 0x000fe20000100800 */
[----:B------:R-:W-:-:S03]  /*19430*/  SGXT.U32 R0, R0, 0x4 ;  /* 0x000000040000781a */ /* 0x000fc60000000000 */
[----:B------:R-:W-:Y:S04]  /*19440*/  STL [R1+0x1244], R14 ;  /* 0x0012440e01007387 */ /* 0x000fe80000100800 */
[----:B------:R-:W-:Y:S04]  /*19450*/  STL [R1+0x1248], R14 ;  /* 0x0012480e01007387 */ /* 0x000fe80000100800 */
[----:B------:R-:W-:Y:S04]  /*19460*/  STL [R1+0x124c], R14 ;  /* 0x00124c0e01007387 */ /* 0x000fe80000100800 */
[----:B------:R-:W-:Y:S01]  /*19470*/  STL [R1+0x1254], R14 ;  /* 0x0012540e01007387 */ /* 0x000fe20000100800 */
[----:B------:R-:W-:-:S03]  /*19480*/  ISETP.GE.AND P2, PT, R0, UR8, PT ;  /* 0x0000000800007c0c */ /* 0x000fc6000bf46270 */
[----:B------:R-:W-:Y:S04]  /*19490*/  STL [R1+0x1260], R14 ;  /* 0x0012600e01007387 */ /* 0x000fe80000100800 */
[----:B------:R-:W-:Y:S01]  /*194a0*/  STL [R1+0x1268], R14 ;  /* 0x0012680e01007387 */ /* 0x000fe20000100800 */
[----:B------:R-:W-:-:S03]  /*194b0*/  LOP3.LUT R6, R0, 0x40, RZ, 0xfc, !PT ;  /* 0x0000004000067812 */ /* 0x000fc600078efcff */
[----:B------:R-:W-:Y:S04]  /*194c0*/  STL [R1+0x1270], R14 ;  /* 0x0012700e01007387 */ /* 0x000fe80000100800 */
[----:B------:R-:W-:Y:S04]  /*194d0*/  STL [R1+0x1278], R14 ;  /* 0x0012780e01007387 */ /* 0x000fe80000100800 */
[----:B------:R-:W-:Y:S04]  /*194e0*/  STL [R1+0x1280], R14 ;  /* 0x0012800e01007387 */ /* 0x000fe80000100800 */
[----:B------:R-:W-:Y:S01]  /*194f0*/  STL [R1+0x1288], R14 ;  /* 0x0012880e01007387 */ /* 0x000fe20000100800 */
[----:B------:R-:W-:-:S03]  /*19500*/  ISETP.GE.AND P4, PT, R6, UR8, PT ;  /* 0x0000000806007c0c */ /* 0x000fc6000bf86270 */
[----:B------:R-:W-:Y:S01]  /*19510*/  STL [R1+0x1290], R14 ;  /* 0x0012900e01007387 */ /* 0x000fe20000100800 */
[----:B------:R-:W-:-:S03]  /*19520*/  PRMT R6, RZ, 0x7610, R6 ;  /* 0x00007610ff067816 */ /* 0x000fc60000000006 */
        /* <DEDUP_REMOVED lines=10> */
[----:B------:R-:W-:-:S02]  /*195d0*/  LEA.HI R2, R26, 0x30, RZ, 0x1c ;  /* 0x000000301a027811 */ /* 0x000fc400078fe0ff */
[----:B------:R-:W-:Y:S01]  /*195e0*/  LEA.HI R3, R26, 0x70, RZ, 0x1c ;  /* 0x000000701a037811 */ /* 0x000fe200078fe0ff */
[----:B------:R-:W4:Y:S04]  /*195f0*/  LDL R11, [R1+0x208] ;  /* 0x00020800010b7983 */ /* 0x000f280000100800 */
[----:B--2---:R-:W2:Y:S04]  /*19600*/  @!P2 LDG.E.U16 R6, desc[UR10][R8.64] ;  /* 0x0000000a0806a981 */ /* 0x004ea8000c1e1500 */
[----:B------:R-:W4:Y:S04]  /*19610*/  LDL R8, [R1+0x234] ;  /* 0x0002340001087983 */ /* 0x000f280000100800 */
[----:B------:R-:W4:Y:S01]  /*19620*/  LDL R9, [R1+0x238] ;  /* 0x0002380001097983 */ /* 0x000f220000100800 */
[----:B------:R-:W-:-:S02]  /*19630*/  ISETP.GE.AND P3, PT, R2, UR8, PT ;  /* 0x0000000802007c0c */ /* 0x000fc4000bf66270 */
[----:B------:R-:W-:-:S04]  /*19640*/  LOP3.LUT R2, R0, 0x10, RZ, 0xfc, !PT ;  /* 0x0000001000027812 */ /* 0x000fc800078efcff */
[----:B------:R-:W-:Y:S02]  /*19650*/  ISETP.GE.AND P1, PT, R2, UR8, PT ;  /* 0x0000000802007c0c */ /* 0x000fe4000bf26270 */
[----:B------:R-:W-:Y:S02]  /*19660*/  ISETP.GE.AND P0, PT, R3, UR8, PT ;  /* 0x0000000803007c0c */ /* 0x000fe4000bf06270 */
[----:B------:R-:W-:-:S06]  /*19670*/  PRMT R3, RZ, 0x7610, R3 ;  /* 0x00007610ff037816 */ /* 0x000fcc0000000003 */
[----:B---3--:R0:W3:Y:S02]  /*19680*/  @!P3 LDG.E.U16 R3, desc[UR10][R4.64] ;  /* 0x0000000a0403b981 */ /* 0x0080e4000c1e1500 */
[----:B0-----:R-:W-:-:S04]  /*19690*/  LOP3.LUT R4, R0, 0x50, RZ, 0xfc, !PT ;  /* 0x0000005000047812 */ /* 0x001fc800078efcff */
[----:B------:R-:W-:Y:S02]  /*196a0*/  ISETP.GE.AND P5, PT, R4, UR8, PT ;  /* 0x0000000804007c0c */ /* 0x000fe4000bfa6270 */
[----:B------:R-:W-:Y:S02]  /*196b0*/  PRMT R4, RZ, 0x7610, R4 ;  /* 0x00007610ff047816 */ /* 0x000fe40000000004 */
[----:B----4-:R-:W-:-:S04]  /*196c0*/  @!P1 LOP3.LUT R9, R9, R8, RZ, 0x3c, !PT ;  /* 0x0000000809099212 */ /* 0x010fc800078e3cff */
[----:B------:R-:W-:-:S04]  /*196d0*/  @!P1 LOP3.LUT R8, R9, R8, RZ, 0x3c, !PT ;  /* 0x0000000809089212 */ /* 0x000fc800078e3cff */
[----:B------:R-:W-:-:S05]  /*196e0*/  @!P1 LOP3.LUT R9, R9, R8, RZ, 0x3c, !PT ;  /* 0x0000000809099212 */ /* 0x000fca00078e3cff */
[----:B------:R0:W4:Y:S04]  /*196f0*/  @!P1 LDG.E.U16 R4, desc[UR10][R8.64] ;  /* 0x0000000a08049981 */ /* 0x000128000c1e1500 */
[----:B------:R-:W0:Y:S04]  /*19700*/  LDL R8, [R1+0x22c] ;  /* 0x00022c0001087983 */ /* 0x000e280000100800 */
[----:B------:R-:W0:Y:S01]  /*19710*/  LDL R9, [R1+0x230] ;  /* 0x0002300001097983 */ /* 0x000e220000100800 */
[----:B------:R-:W-:-:S04]  /*19720*/  LOP3.LUT R2, R0, 0x20, RZ, 0xfc, !PT ;  /* 0x0000002000027812 */ /* 0x000fc800078efcff */
[----:B------:R-:W-:Y:S02]  /*19730*/  ISETP.GE.AND P3, PT, R2, UR8, PT ;  /* 0x0000000802007c0c */ /* 0x000fe4000bf66270 */
[----:B------:R-:W-:-:S11]  /*19740*/  PRMT R5, RZ, 0x7610, R5 ;  /* 0x00007610ff057816 */ /* 0x000fd60000000005 */
[----:B0-----:R-:W-:-:S04]  /*19750*/  @!P3 LOP3.LUT R9, R9, R8, RZ, 0x3c, !PT ;  /* 0x000000080909b212 */ /* 0x001fc800078e3cff */
[----:B------:R-:W-:-:S04]  /*19760*/  @!P3 LOP3.LUT R8, R9, R8, RZ, 0x3c, !PT ;  /* 0x000000080908b212 */ /* 0x000fc800078e3cff */
[----:B------:R-:W-:-:S05]  /*19770*/  @!P3 LOP3.LUT R9, R9, R8, RZ, 0x3c, !PT ;  /* 0x000000080909b212 */ /* 0x000fca00078e3cff */
[----:B------:R0:W4:Y:S04]  /*19780*/  @!P3 LDG.E.U16 R5, desc[UR10][R8.64] ;  /* 0x0000000a0805b981 */ /* 0x000128000c1e1500 */
[----:B------:R-:W0:Y:S04]  /*19790*/  LDL R8, [R1+0x21c] ;  /* 0x00021c0001087983 */ /* 0x000e280000100800 */
[----:B------:R-:W0:Y:S01]  /*197a0*/  LDL R9, [R1+0x220] ;  /* 0x0002200001097983 */ /* 0x000e220000100800 */
[----:B------:R-:W-:Y:S02]  /*197b0*/  PRMT R7, RZ, 0x7610, R7 ;  /* 0x00007610ff077816 */ /* 0x000fe40000000007 */
[----:B0-----:R-:W-:-:S04]  /*197c0*/  @!P4 LOP3.LUT R9, R9, R8, RZ, 0x3c, !PT ;  /* 0x000000080909c212 */ /* 0x001fc800078e3cff */
[----:B------:R-:W-:-:S04]  /*197d0*/  @!P4 LOP3.LUT R8, R9, R8, RZ, 0x3c, !PT ;  /* 0x000000080908c212 */ /* 0x000fc800078e3cff */
[----:B------:R-:W-:-:S05]  /*197e0*/  @!P4 LOP3.LUT R9, R9, R8, RZ, 0x3c, !PT ;  /* 0x000000080909c212 */ /* 0x000fca00078e3cff */
[----:B------:R0:W4:Y:S04]  /*197f0*/  @!P4 LDG.E.U16 R7, desc[UR10][R8.64] ;  /* 0x0000000a0807c981 */ /* 0x000128000c1e1500 */
[----:B------:R-:W0:Y:S04]  /*19800*/  LDL R8, [R1+0x214] ;  /* 0x0002140001087983 */ /* 0x000e280000100800 */
[----:B------:R-:W0:Y:S01]  /*19810*/  LDL R9, [R1+0x218] ;  /* 0x0002180001097983 */ /* 0x000e220000100800 */
[----:B------:R-:W-:Y:S02]  /*19820*/  PRMT R10, RZ, 0x7610, R10 ;  /* 0x00007610ff0a7816 */ /* 0x000fe4000000000a */
[----:B------:R-:W-:-:S02]  /*19830*/  LOP3.LUT R0, R0, 0x60, RZ, 0xfc, !PT ;  /* 0x0000006000007812 */ /* 0x000fc400078efcff */
[----:B0-----:R-:W-:-:S04]  /*19840*/  @!P5 LOP3.LUT R9, R9, R8, RZ, 0x3c, !PT ;  /* 0x000000080909d212 */ /* 0x001fc800078e3cff */
[----:B------:R-:W-:-:S04]  /*19850*/  @!P5 LOP3.LUT R8, R9, R8, RZ, 0x3c, !PT ;  /* 0x000000080908d212 */ /* 0x000fc800078e3cff */
[----:B------:R-:W-:-:S05]  /*19860*/  @!P5 LOP3.LUT R9, R9, R8, RZ, 0x3c, !PT ;  /* 0x000000080909d212 */ /* 0x000fca00078e3cff */
[----:B------:R0:W4:Y:S04]  /*19870*/  @!P5 LDG.E.U16 R10, desc[UR10][R8.64] ;  /* 0x0000000a080ad981 */ /* 0x000128000c1e1500 */
[----:B------:R-:W0:Y:S04]  /*19880*/  LDL R8, [R1+0x20c] ;  /* 0x00020c0001087983 */ /* 0x000e280000100800 */
[----:B------:R-:W0:Y:S01]  /*19890*/  LDL R9, [R1+0x210] ;  /* 0x0002100001097983 */ /* 0x000e220000100800 */
[----:B------:R-:W-:Y:S02]  /*198a0*/  ISETP.GE.AND P2, PT, R0, UR8, PT ;  /* 0x0000000800007c0c */ /* 0x000fe4000bf46270 */
[----:B------:R-:W-:-:S11]  /*198b0*/  PRMT R0, RZ, 0x7610, R0 ;  /* 0x00007610ff007816 */ /* 0x000fd60000000000 */
[----:B0-----:R-:W-:-:S04]  /*198c0*/  @!P2 LOP3.LUT R9, R9, R8, RZ, 0x3c, !PT ;  /* 0x000000080909a212 */ /* 0x001fc800078e3cff */
[----:B------:R-:W-:-:S04]  /*198d0*/  @!P2 LOP3.LUT R8, R9, R8, RZ, 0x3c, !PT ;  /* 0x000000080908a212 */ /* 0x000fc800078e3cff */
[----:B------:R-:W-:-:S05]  /*198e0*/  @!P2 LOP3.LUT R9, R9, R8, RZ, 0x3c, !PT ;  /* 0x000000080909a212 */ /* 0x000fca00078e3cff */
[----:B------:R0:W4:Y:S04]  /*198f0*/  @!P2 LDG.E.U16 R0, desc[UR10][R8.64] ;  /* 0x0000000a0800a981 */ /* 0x000128000c1e1500 */
[----:B------:R-:W2:Y:S01]  /*19900*/  LDL R9, [R1+0x204] ;  /* 0x0002040001097983 */ /* 0x000ea20000100800 */
[----:B------:R-:W-:Y:S01]  /*19910*/  PRMT R2, RZ, 0x7610, R2 ;  /* 0x00007610ff027816 */ /* 0x000fe20000000002 */
[----:B0-----:R-:W-:Y:S01]  /*19920*/  @!P0 IMAD.MOV.U32 R8, RZ, RZ, R11 ;  /* 0x000000ffff088224 */ /* 0x001fe200078e000b */
[----:B------:R-:W0:Y:S01]  /*19930*/  S2UR UR7, SR_CgaCtaId ;  /* 0x00000000000779c3 */ /* 0x000e220000008800 */
[----:B------:R-:W-:Y:S01]  /*19940*/  SHF.R.S32.HI R11, RZ, 0x6, R26 ;  /* 0x00000006ff0b7819 */ /* 0x000fe2000001141a */
[----:B------:R-:W-:-:S03]  /*19950*/  UMOV UR6, 0x400 ;  /* 0x0000040000067882 */ /* 0x000fc60000000000 */
[----:B------:R-:W-:-:S04]  /*19960*/  SGXT R11, R11, 0x1 ;  /* 0x000000010b0b781a */ /* 0x000fc80000000200 */
[----:B------:R-:W-:Y:S01]  /*19970*/  LOP3.LUT R11, R11, 0x90, RZ, 0xc0, !PT ;  /* 0x000000900b0b7812 */ /* 0x000fe200078ec0ff */
[----:B--2---:R1:W2:Y:S01]  /*19980*/  @!P0 LDG.E.U16 R2, desc[UR10][R8.64] ;  /* 0x0000000a08028981 */ /* 0x0042a2000c1e1500 */
[----:B0-----:R-:W-:Y:S01]  /*19990*/  ULEA UR6, UR7, UR6, 0x18 ;  /* 0x0000000607067291 */ /* 0x001fe2000f8ec03f */
[C---:B-1----:R-:W-:Y:S01]  /*199a0*/  IMAD.SHL.U32 R8, R26.reuse, 0x2, RZ ;  /* 0x000000021a087824 */ /* 0x042fe200078e00ff */
[----:B------:R-:W-:-:S04]  /*199b0*/  LOP3.LUT R26, R26, 0x7f, RZ, 0xc0, !PT ;  /* 0x0000007f1a1a7812 */ /* 0x000fc800078ec0ff */
[----:B------:R-:W-:Y:S01]  /*199c0*/  LOP3.LUT R11, R11, 0x17e, R8, 0x78, !PT ;  /* 0x0000017e0b0b7812 */ /* 0x000fe200078e7808 */
[----:B------:R-:W-:Y:S01]  /*199d0*/  BAR.SYNC.DEFER_BLOCKING 0x0 ;  /* 0x0000000000007b1d */ /* 0x000fe20000010000 */
[----:B------:R-:W-:-:S05]  /*199e0*/  ISETP.GE.AND P0, PT, R26, UR8, PT ;  /* 0x000000081a007c0c */ /* 0x000fca000bf06270 */
[----:B------:R-:W2:Y:S04]  /*199f0*/  LDL.LU R26, [R1+0x1298] ;  /* 0x00129800011a7983 */ /* 0x000ea80000300800 */
[----:B------:R0:W-:Y:S04]  /*19a00*/  STS.U16 [R11+UR6+0x20000], R6 ;  /* 0x020000060b007988 */ /* 0x0001e80008000406 */
[----:B---3--:R1:W-:Y:S04]  /*19a10*/  STS.U16 [R11+UR6+0x20600], R3 ;  /* 0x020600030b007988 */ /* 0x0083e80008000406 */
[----:B----4-:R3:W-:Y:S04]  /*19a20*/  STS.U16 [R11+UR6+0x20800], R7 ;  /* 0x020800070b007988 */ /* 0x0107e80008000406 */
[----:B0-----:R-:W4:Y:S04]  /*19a30*/  LDL R6, [R1+0x9b8] ;  /* 0x0009b80001067983 */ /* 0x001f280000100800 */
[----:B-1----:R-:W4:Y:S04]  /*19a40*/  LDL R3, [R1+0x9c8] ;  /* 0x0009c80001037983 */ /* 0x002f280000100800 */
[----:B---3--:R-:W3:Y:S04]  /*19a50*/  LDL R7, [R1+0x250] ;  /* 0x0002500001077983 */ /* 0x008ee80000100800 */
[----:B------:R-:W-:Y:S04]  /*19a60*/  STL [R1+0x1210], R0 ;  /* 0x0012100001007387 */ /* 0x000fe80000100800 */
[----:B------:R-:W-:Y:S04]  /*19a70*/  STL [R1+0x1214], R0 ;  /* 0x0012140001007387 */ /* 0x000fe80000100800 */
[----:B------:R-:W-:Y:S04]  /*19a80*/  STL [R1+0x1218], R0 ;  /* 0x0012180001007387 */ /* 0x000fe80000100800 */
[----:B--2---:R0:W-:Y:S04]  /*19a90*/  STS.U16 [R11+UR6+0x20e00], R2 ;  /* 0x020e00020b007988 */ /* 0x0041e80008000406 */
[----:B0-----:R-:W4:Y:S04]  /*19aa0*/  LDL R2, [R1+0x9c4] ;  /* 0x0009c40001027983 */ /* 0x001f280000100800 */
[----:B------:R0:W-:Y:S02]  /*19ab0*/  STS.U16 [R11+UR6+0x20200], R4 ;  /* 0x020200040b007988 */ /* 0x0001e40008000406 */
[----:B0-----:R-:W-:-:S02]  /*19ac0*/  PRMT R4, RZ, 0x7610, R4 ;  /* 0x00007610ff047816 */ /* 0x001fc40000000004 */
[----:B----4-:R-:W-:-:S04]  /*19ad0*/  @!P0 LOP3.LUT R3, R3, R2, RZ, 0x3c, !PT ;  /* 0x0000000203038212 */ /* 0x010fc800078e3cff */
[----:B------:R-:W-:-:S04]  /*19ae0*/  @!P0 LOP3.LUT R2, R3, R2, RZ, 0x3c, !PT ;  /* 0x0000000203028212 */ /* 0x000fc800078e3cff */
[----:B------:R-:W-:-:S05]  /*19af0*/  @!P0 LOP3.LUT R3, R3, R2, RZ, 0x3c, !PT ;  /* 0x0000000203038212 */ /* 0x000fca00078e3cff */
[----:B------:R0:W2:Y:S01]  /*19b00*/  @!P0 LDG.E.U16 R4, desc[UR10][R2.64] ;  /* 0x0000000a02048981 */ /* 0x0000a2000c1e1500 */
[----:B------:R-:W-:Y:S01]  /*19b10*/  PRMT R17, RZ, 0x7610, R17 ;  /* 0x00007610ff117816 */ /* 0x000fe20000000011 */
[----:B0-----:R-:W-:Y:S02]  /*19b20*/  @!P0 IMAD.MOV.U32 R2, RZ, RZ, R6 ;  /* 0x000000ffff028224 */ /* 0x001fe400078e0006 */
[----:B---3--:R-:W-:-:S05]  /*19b30*/  @!P0 IMAD.MOV.U32 R3, RZ, RZ, R7 ;  /* 0x000000ffff038224 */ /* 0x008fca00078e0007 */
[----:B------:R-:W3:Y:S04]  /*19b40*/  @!P0 LDG.E.U16 R17, desc[UR10][R2.64] ;  /* 0x0000000a02118981 */ /* 0x000ee8000c1e1500 */
[----:B--2---:R-:W-:Y:S04]  /*19b50*/  STL [R1+0x11f0], R4 ;  /* 0x0011f00401007387 */ /* 0x004fe80000100800 */
[----:B------:R-:W-:Y:S04]  /*19b60*/  STL [R1+0x11f4], R4 ;  /* 0x0011f40401007387 */ /* 0x000fe80000100800 */
[----:B------:R-:W-:Y:S04]  /*19b70*/  STL [R1+0x11f8], R4 ;  /* 0x0011f80401007387 */ /* 0x000fe80000100800 */
[----:B------:R-:W-:Y:S04]  /*19b80*/  STL [R1+0x11fc], R4 ;  /* 0x0011fc0401007387 */ /* 0x000fe80000100800 */
[----:B------:R-:W-:Y:S04]  /*19b90*/  STL [R1+0x1200], R4 ;  /* 0x0012000401007387 */ /* 0x000fe80000100800 */
[----:B------:R-:W-:Y:S04]  /*19ba0*/  STL [R1+0x1204], R4 ;  /* 0x0012040401007387 */ /* 0x000fe80000100800 */
[----:B------:R-:W-:Y:S04]  /*19bb0*/  STL [R1+0x1208], R4 ;  /* 0x0012080401007387 */ /* 0x000fe80000100800 */
[----:B------:R-:W-:Y:S04]  /*19bc0*/  STL [R1+0x120c], R4 ;  /* 0x00120c0401007387 */ /* 0x000fe80000100800 */
[----:B------:R-:W2:Y:S04]  /*19bd0*/  LDL R2, [R1+0x9a4] ;  /* 0x0009a40001027983 */ /* 0x000ea80000100800 */
[----:B------:R-:W2:Y:S01]  /*19be0*/  LDL R3, [R1+0x9a8] ;  /* 0x0009a80001037983 */ /* 0x000ea20000100800 */
[----:B------:R-:W-:-:S03]  /*19bf0*/  PRMT R18, RZ, 0x7610, R18 ;  /* 0x00007610ff127816 */ /* 0x000fc60000000012 */
[----:B------:R-:W4:Y:S04]  /*19c00*/  LDL R7, [R1+0x924] ;  /* 0x0009240001077983 */ /* 0x000f280000100800 */
[----:B------:R-:W4:Y:S04]  /*19c10*/  LDL R6, [R1+0x928] ;  /* 0x0009280001067983 */ /* 0x000f280000100800 */
[----:B---3--:R-:W-:Y:S01]  /*19c20*/  STL [R1+0x11ec], R17 ;  /* 0x0011ec1101007387 */ /* 0x008fe20000100800 */
[----:B--2---:R-:W-:-:S04]  /*19c30*/  @!P0 LOP3.LUT R3, R3, R2, RZ, 0x3c, !PT ;  /* 0x0000000203038212 */ /* 0x004fc800078e3cff */
[----:B------:R-:W-:-:S04]  /*19c40*/  @!P0 LOP3.LUT R2, R3, R2, RZ, 0x3c, !PT ;  /* 0x0000000203028212 */ /* 0x000fc800078e3cff */
[----:B------:R-:W-:-:S05]  /*19c50*/  @!P0 LOP3.LUT R3, R3, R2, RZ, 0x3c, !PT ;  /* 0x0000000203038212 */ /* 0x000fca00078e3cff */
[----:B------:R-:W2:Y:S04]  /*19c60*/  @!P0 LDG.E.U16 R18, desc[UR10][R2.64] ;  /* 0x0000000a02128981 */ /* 0x000ea8000c1e1500 */
[----:B------:R-:W3:Y:S04]  /*19c70*/  LDL R2, [R1+0x984] ;  /* 0x0009840001027983 */ /* 0x000ee80000100800 */
[----:B------:R-:W3:Y:S01]  /*19c80*/  LDL R3, [R1+0x988] ;  /* 0x0009880001037983 */ /* 0x000ee20000100800 */
[----:B------:R-:W-:-:S03]  /*19c90*/  PRMT R19, RZ, 0x7610, R19 ;  /* 0x00007610ff137816 */ /* 0x000fc60000000013 */
[----:B--2---:R-:W-:Y:S01]  /*19ca0*/  STL [R1+0x11e8], R18 ;  /* 0x0011e81201007387 */ /* 0x004fe20000100800 */
[----:B---3--:R-:W-:-:S04]  /*19cb0*/  @!P0 LOP3.LUT R3, R3, R2, RZ, 0x3c, !PT ;  /* 0x0000000203038212 */ /* 0x008fc800078e3cff */
        /* <DEDUP_REMOVED lines=10> */
[----:B------:R0:W2:Y:S04]  /*19d60*/  @!P0 LDG.E.U16 R20, desc[UR10][R2.64] ;  /* 0x0000000a02148981 */ /* 0x0000a8000c1e1500 */
[----:B------:R-:W0:Y:S04]  /*19d70*/  LDL R2, [R1+0x944] ;  /* 0x0009440001027983 */ /* 0x000e280000100800 */
[----:B------:R-:W0:Y:S01]  /*19d80*/  LDL R3, [R1+0x948] ;  /* 0x0009480001037983 */ /* 0x000e220000100800 */
[----:B------:R-:W-:Y:S02]  /*19d90*/  PRMT R21, RZ, 0x7610, R21 ;  /* 0x00007610ff157816 */ /* 0x000fe40000000015 */
[----:B0-----:R-:W-:-:S04]  /*19da0*/  @!P0 LOP3.LUT R3, R3, R2, RZ, 0x3c, !PT ;  /* 0x0000000203038212 */ /* 0x001fc800078e3cff */
[----:B------:R-:W-:-:S04]  /*19db0*/  @!P0 LOP3.LUT R2, R3, R2, RZ, 0x3c, !PT ;  /* 0x0000000203028212 */ /* 0x000fc800078e3cff */
[----:B------:R-:W-:-:S05]  /*19dc0*/  @!P0 LOP3.LUT R3, R3, R2, RZ, 0x3c, !PT ;  /* 0x0000000203038212 */ /* 0x000fca00078e3cff */
[----:B------:R-:W3:Y:S01]  /*19dd0*/  @!P0 LDG.E.U16 R21, desc[UR10][R2.64] ;  /* 0x0000000a02158981 */ /* 0x000ee2000c1e1500 */
[----:B------:R-:W-:-:S03]  /*19de0*/  PRMT R22, RZ, 0x7610, R22 ;  /* 0x00007610ff167816 */ /* 0x000fc60000000016 */
[----:B--2---:R-:W-:Y:S04]  /*19df0*/  STL [R1+0x11e0], R20 ;  /* 0x0011e01401007387 */ /* 0x004fe80000100800 */
[----:B----4-:R0:W2:Y:S04]  /*19e00*/  @!P0 LDG.E.U16 R22, desc[UR10][R6.64] ;  /* 0x0000000a06168981 */ /* 0x0100a8000c1e1500 */
[----:B---3--:R-:W-:Y:S04]  /*19e10*/  STL [R1+0x11dc], R21 ;  /* 0x0011dc1501007387 */ /* 0x008fe80000100800 */
[----:B------:R-:W0:Y:S04]  /*19e20*/  LDL R6, [R1+0x904] ;  /* 0x0009040001067983 */ /* 0x000e280000100800 */
[----:B------:R-:W0:Y:S01]  /*19e30*/  LDL R7, [R1+0x908] ;  /* 0x0009080001077983 */ /* 0x000e220000100800 */
[----:B------:R-:W-:-:S02]  /*19e40*/  PRMT R3, RZ, 0x7610, R3 ;  /* 0x00007610ff037816 */ /* 0x000fc40000000003 */
[----:B0-----:R-:W-:-:S04]  /*19e50*/  @!P0 LOP3.LUT R7, R7, R6, RZ, 0x3c, !PT ;  /* 0x0000000607078212 */ /* 0x001fc800078e3cff */
[----:B------:R-:W-:-:S04]  /*19e60*/  @!P0 LOP3.LUT R6, R7, R6, RZ, 0x3c, !PT ;  /* 0x0000000607068212 */ /* 0x000fc800078e3cff */
[----:B------:R-:W-:-:S05]  /*19e70*/  @!P0 LOP3.LUT R7, R7, R6, RZ, 0x3c, !PT ;  /* 0x0000000607078212 */ /* 0x000fca00078e3cff */
[----:B------:R0:W3:Y:S04]  /*19e80*/  @!P0 LDG.E.U16 R3, desc[UR10][R6.64] ;  /* 0x0000000a06038981 */ /* 0x0000e8000c1e1500 */
        /* <DEDUP_REMOVED lines=34> */
[----:B------:R-:W2:Y:S04]  /*1a0b0*/  @!P0 LDG.E.U16 R15, desc[UR10][R6.64] ;  /* 0x0000000a060f8981 */ /* 0x000ea8000c1e1500 */
[----:B--2---:R0:W-:Y:S04]  /*1a0c0*/  STL [R1+0x88], R15 ;  /* 0x0000880f01007387 */ /* 0x0041e80000100800 */
[----:B0-----:R-:W2:Y:S04]  /*1a0d0*/  LDL.LU R15, [R1+0x1294] ;  /* 0x00129400010f7983 */ /* 0x001ea80000300800 */
[----:B------:R-:W3:Y:S04]  /*1a0e0*/  LDL R6, [R1+0x844] ;  /* 0x0008440001067983 */ /* 0x000ee80000100800 */
[----:B------:R-:W3:Y:S01]  /*1a0f0*/  LDL R7, [R1+0x848] ;  /* 0x0008480001077983 */ /* 0x000ee20000100800 */
[----:B------:R-:W-:-:S02]  /*1a100*/  PRMT R14, RZ, 0x7610, R14 ;  /* 0x00007610ff0e7816 */ /* 0x000fc4000000000e */
[----:B---3--:R-:W-:-:S04]  /*1a110*/  @!P0 LOP3.LUT R7, R7, R6, RZ, 0x3c, !PT ;  /* 0x0000000607078212 */ /* 0x008fc800078e3cff */
[----:B------:R-:W-:-:S04]  /*1a120*/  @!P0 LOP3.LUT R6, R7, R6, RZ, 0x3c, !PT ;  /* 0x0000000607068212 */ /* 0x000fc800078e3cff */
[----:B------:R-:W-:-:S05]  /*1a130*/  @!P0 LOP3.LUT R7, R7, R6, RZ, 0x3c, !PT ;  /* 0x0000000607078212 */ /* 0x000fca00078e3cff */
[----:B------:R-:W3:Y:S04]  /*1a140*/  @!P0 LDG.E.U16 R14, desc[UR10][R6.64] ;  /* 0x0000000a060e8981 */ /* 0x000ee8000c1e1500 */
[----:B---3--:R0:W-:Y:S04]  /*1a150*/  STL [R1+0x84], R14 ;  /* 0x0000840e01007387 */ /* 0x0081e80000100800 */
[----:B0-----:R-:W3:Y:S04]  /*1a160*/  LDL.LU R14, [R1+0x1290] ;  /* 0x00129000010e7983 */ /* 0x001ee80000300800 */
[----:B------:R-:W4:Y:S04]  /*1a170*/  LDL R6, [R1+0x824] ;  /* 0x0008240001067983 */ /* 0x000f280000100800 */
[----:B------:R-:W4:Y:S01]  /*1a180*/  LDL R7, [R1+0x828] ;  /* 0x0008280001077983 */ /* 0x000f220000100800 */
[----:B--2---:R-:W-:-:S02]  /*1a190*/  PRMT R15, RZ, 0x7610, R15 ;  /* 0x00007610ff0f7816 */ /* 0x004fc4000000000f */
[----:B----4-:R-:W-:-:S04]  /*1a1a0*/  @!P0 LOP3.LUT R7, R7, R6, RZ, 0x3c, !PT ;  /* 0x0000000607078212 */ /* 0x010fc800078e3cff */
[----:B------:R-:W-:-:S04]  /*1a1b0*/  @!P0 LOP3.LUT R6, R7, R6, RZ, 0x3c, !PT ;  /* 0x0000000607068212 */ /* 0x000fc800078e3cff */
[----:B------:R-:W-:-:S05]  /*1a1c0*/  @!P0 LOP3.LUT R7, R7, R6, RZ, 0x3c, !PT ;  /* 0x0000000607078212 */ /* 0x000fca00078e3cff */
[----:B------:R-:W2:Y:S04]  /*1a1d0*/  @!P0 LDG.E.U16 R15, desc[UR10][R6.64] ;  /* 0x0000000a060f8981 */ /* 0x000ea8000c1e1500 */
[----:B--2---:R0:W-:Y:S04]  /*1a1e0*/  STL [R1+0x80], R15 ;  /* 0x0000800f01007387 */ /* 0x0041e80000100800 */
[----:B0-----:R-:W2:Y:S04]  /*1a1f0*/  LDL.LU R15, [R1+0x128c] ;  /* 0x00128c00010f7983 */ /* 0x001ea80000300800 */
[----:B------:R-:W4:Y:S04]  /*1a200*/  LDL R6, [R1+0x804] ;  /* 0x0008040001067983 */ /* 0x000f280000100800 */
[----:B------:R-:W4:Y:S01]  /*1a210*/  LDL R7, [R1+0x808] ;  /* 0x0008080001077983 */ /* 0x000f220000100800 */
[----:B---3--:R-:W-:-:S02]  /*1a220*/  PRMT R14, RZ, 0x7610, R14 ;  /* 0x00007610ff0e7816 */ /* 0x008fc4000000000e */
[----:B----4-:R-:W-:-:S04]  /*1a230*/  @!P0 LOP3.LUT R7, R7, R6, RZ, 0x3c, !PT ;  /* 0x0000000607078212 */ /* 0x010fc800078e3cff */
        /* <DEDUP_REMOVED lines=106> */
[----:B------:R-:W-:-:S02]  /*1a8e0*/  PRMT R9, RZ, 0x7610, R9 ;  /* 0x00007610ff097816 */ /* 0x000fc40000000009 */
[----:B----4-:R-:W-:-:S04]  /*1a8f0*/  @!P0 LOP3.LUT R7, R7, R6, RZ, 0x3c, !PT ;  /* 0x0000000607078212 */ /* 0x010fc800078e3cff */
[----:B------:R-:W-:-:S04]  /*1a900*/  @!P0 LOP3.LUT R6, R7, R6, RZ, 0x3c, !PT ;  /* 0x0000000607068212 */ /* 0x000fc800078e3cff */
[----:B------:R-:W-:-:S05]  /*1a910*/  @!P0 LOP3.LUT R7, R7, R6, RZ, 0x3c, !PT ;  /* 0x0000000607078212 */ /* 0x000fca00078e3cff */
[----:B------:R0:W4:Y:S04]  /*1a920*/  @!P0 LDG.E.U16 R9, desc[UR10][R6.64] ;  /* 0x0000000a06098981 */ /* 0x000128000c1e1500 */
[----:B------:R-:W0:Y:S04]  /*1a930*/  LDL R6, [R1+0x664] ;  /* 0x0006640001067983 */ /* 0x000e280000100800 */
[----:B------:R-:W0:Y:S01]  /*1a940*/  LDL R7, [R1+0x668] ;  /* 0x0006680001077983 */ /* 0x000e220000100800 */
[----:B--2---:R-:W-:Y:S02]  /*1a950*/  PRMT R15, RZ, 0x7610, R15 ;  /* 0x00007610ff0f7816 */ /* 0x004fe4000000000f */
[----:B0-----:R-:W-:-:S04]  /*1a960*/  @!P0 LOP3.LUT R7, R7, R6, RZ, 0x3c, !PT ;  /* 0x0000000607078212 */ /* 0x001fc800078e3cff */
[----:B------:R-:W-:-:S04]  /*1a970*/  @!P0 LOP3.LUT R6, R7, R6, RZ, 0x3c, !PT ;  /* 0x0000000607068212 */ /* 0x000fc800078e3cff */
[----:B------:R-:W-:-:S05]  /*1a980*/  @!P0 LOP3.LUT R7, R7, R6, RZ, 0x3c, !PT ;  /* 0x0000000607078212 */ /* 0x000fca00078e3cff */
[----:B------:R-:W2:Y:S04]  /*1a990*/  @!P0 LDG.E.U16 R15, desc[UR10][R6.64] ;  /* 0x0000000a060f8981 */ /* 0x000ea8000c1e1500 */
[----:B----4-:R0:W-:Y:S04]  /*1a9a0*/  STL [R1+0x4c], R9 ;  /* 0x00004c0901007387 */ /* 0x0101e80000100800 */
[----:B0-----:R-:W4:Y:S04]  /*1a9b0*/  LDL R9, [R1+0x5c8] ;  /* 0x0005c80001097983 */ /* 0x001f280000100800 */
        /* <DEDUP_REMOVED lines=24> */
[----:B------:R-:W4:Y:S04]  /*1ab40*/  @!P0 LDG.E.U16 R29, desc[UR10][R6.64] ;  /* 0x0000000a061d8981 */ /* 0x000f28000c1e1500 */
[----:B--2---:R0:W-:Y:S04]  /*1ab50*/  STL [R1+0x40], R15 ;  /* 0x0000400f01007387 */ /* 0x0041e80000100800 */
[----:B0-----:R-:W2:Y:S04]  /*1ab60*/  LDL R15, [R1+0x568] ;  /* 0x00056800010f7983 */ /* 0x001ea80000100800 */
[----:B----4-:R0:W-:Y:S04]  /*1ab70*/  STL [R1+0x3c], R29 ;  /* 0x00003c1d01007387 */ /* 0x0101e80000100800 */
[----:B0-----:R-:W4:Y:S04]  /*1ab80*/  LDL.LU R29, [R1+0x1250] ;  /* 0x00125000011d7983 */ /* 0x001f280000300800 */
[----:B------:R-:W2:Y:S04]  /*1ab90*/  LDL R6, [R1+0x5e4] ;  /* 0x0005e40001067983 */ /* 0x000ea80000100800 */
[----:B------:R-:W2:Y:S01]  /*1aba0*/  LDL R7, [R1+0x5e8] ;  /* 0x0005e80001077983 */ /* 0x000ea20000100800 */
[----:B---3--:R-:W-:-:S02]  /*1abb0*/  PRMT R14, RZ, 0x7610, R14 ;  /* 0x00007610ff0e7816 */ /* 0x008fc4000000000e */
[----:B--2---:R-:W-:-:S04]  /*1abc0*/  @!P0 LOP3.LUT R7, R7, R6, RZ, 0x3c, !PT ;  /* 0x0000000607078212 */ /* 0x004fc800078e3cff */
[----:B------:R-:W-:-:S04]  /*1abd0*/  @!P0 LOP3.LUT R6, R7, R6, RZ, 0x3c, !PT ;  /* 0x0000000607068212 */ /* 0x000fc800078e3cff */
[----:B------:R-:W-:-:S05]  /*1abe0*/  @!P0 LOP3.LUT R7, R7, R6, RZ, 0x3c, !PT ;  /* 0x0000000607078212 */ /* 0x000fca00078e3cff */
[----:B------:R-:W2:Y:S04]  /*1abf0*/  @!P0 LDG.E.U16 R14, desc[UR10][R6.64] ;  /* 0x0000000a060e8981 */ /* 0x000ea8000c1e1500 */
[----:B--2---:R0:W-:Y:S04]  /*1ac00*/  STL [R1+0x38], R14 ;  /* 0x0000380e01007387 */ /* 0x0041e80000100800 */
[----:B0-----:R-:W2:Y:S04]  /*1ac10*/  LDL.LU R14, [R1+0x124c] ;  /* 0x00124c00010e7983 */ /* 0x001ea80000300800 */
[----:B------:R-:W3:Y:S01]  /*1ac20*/  LDL R7, [R1+0x5c4] ;  /* 0x0005c40001077983 */ /* 0x000ee20000100800 */
[----:B------:R-:W-:-:S03]  /*1ac30*/  @!P0 IMAD.MOV.U32 R6, RZ, RZ, R9 ;  /* 0x000000ffff068224 */ /* 0x000fc600078e0009 */
[----:B------:R-:W4:Y:S01]  /*1ac40*/  LDL R9, [R1+0x528] ;  /* 0x0005280001097983 */ /* 0x000f220000100800 */
[----:B--2---:R-:W-:-:S06]  /*1ac50*/  PRMT R14, RZ, 0x7610, R14 ;  /* 0x00007610ff0e7816 */ /* 0x004fcc000000000e */
[----:B---3--:R-:W2:Y:S04]  /*1ac60*/  @!P0 LDG.E.U16 R14, desc[UR10][R6.64] ;  /* 0x0000000a060e8981 */ /* 0x008ea8000c1e1500 */
[----:B--2---:R0:W-:Y:S04]  /*1ac70*/  STL [R1+0x34], R14 ;  /* 0x0000340e01007387 */ /* 0x0041e80000100800 */
[----:B0-----:R-:W2:Y:S04]  /*1ac80*/  LDL.LU R14, [R1+0x1248] ;  /* 0x00124800010e7983 */ /* 0x001ea80000300800 */
[----:B------:R-:W3:Y:S04]  /*1ac90*/  LDL R6, [R1+0x5a4] ;  /* 0x0005a40001067983 */ /* 0x000ee80000100800 */
[----:B------:R-:W3:Y:S01]  /*1aca0*/  LDL R7, [R1+0x5a8] ;  /* 0x0005a80001077983 */ /* 0x000ee20000100800 */
[----:B--2---:R-:W-:-:S02]  /*1acb0*/  PRMT R14, RZ, 0x7610, R14 ;  /* 0x00007610ff0e7816 */ /* 0x004fc4000000000e */
[----:B---3--:R-:W-:-:S04]  /*1acc0*/  @!P0 LOP3.LUT R7, R7, R6, RZ, 0x3c, !PT ;  /* 0x0000000607078212 */ /* 0x008fc800078e3cff */
[----:B------:R-:W-:-:S04]  /*1acd0*/  @!P0 LOP3.LUT R6, R7, R6, RZ, 0x3c, !PT ;  /* 0x0000000607068212 */ /* 0x000fc800078e3cff */
[----:B------:R-:W-:-:S05]  /*1ace0*/  @!P0 LOP3.LUT R7, R7, R6, RZ, 0x3c, !PT ;  /* 0x0000000607078212 */ /* 0x000fca00078e3cff */
[----:B------:R-:W2:Y:S04]  /*1acf0*/  @!P0 LDG.E.U16 R14, desc[UR10][R6.64] ;  /* 0x0000000a060e8981 */ /* 0x000ea8000c1e1500 */
        /* <DEDUP_REMOVED lines=11> */
[----:B------:R-:W3:Y:S01]  /*1adb0*/  LDL R7, [R1+0x564] ;  /* 0x0005640001077983 */ /* 0x000ee20000100800 */
[----:B------:R-:W-:Y:S01]  /*1adc0*/  @!P0 IMAD.MOV.U32 R6, RZ, RZ, R15 ;  /* 0x000000ffff068224 */ /* 0x000fe200078e000f */
[----:B----4-:R-:W-:-:S02]  /*1add0*/  PRMT R29, RZ, 0x7610, R29 ;  /* 0x00007610ff1d7816 */ /* 0x010fc4000000001d */
[----:B------:R-:W4:Y:S01]  /*1ade0*/  LDL R15, [R1+0x4a4] ;  /* 0x0004a400010f7983 */ /* 0x000f220000100800 */
[----:B--2---:R-:W-:-:S06]  /*1adf0*/  PRMT R14, RZ, 0x7610, R14 ;  /* 0x00007610ff0e7816 */ /* 0x004fcc000000000e */
[----:B---3--:R0:W2:Y:S04]  /*1ae00*/  @!P0 LDG.E.U16 R14, desc[UR10][R6.64] ;  /* 0x0000000a060e8981 */ /* 0x0080a8000c1e1500 */
[----:B------:R-:W0:Y:S04]  /*1ae10*/  LDL R6, [R1+0x544] ;  /* 0x0005440001067983 */ /* 0x000e280000100800 */
[----:B------:R-:W0:Y:S02]  /*1ae20*/  LDL R7, [R1+0x548] ;  /* 0x0005480001077983 */ /* 0x000e240000100800 */
[----:B0-----:R-:W-:-:S04]  /*1ae30*/  @!P0 LOP3.LUT R7, R7, R6, RZ, 0x3c, !PT ;  /* 0x0000000607078212 */ /* 0x001fc800078e3cff */
[----:B------:R-:W-:-:S04]  /*1ae40*/  @!P0 LOP3.LUT R6, R7, R6, RZ, 0x3c, !PT ;  /* 0x0000000607068212 */ /* 0x000fc800078e3cff */
[----:B------:R-:W-:-:S05]  /*1ae50*/  @!P0 LOP3.LUT R7, R7, R6, RZ, 0x3c, !PT ;  /* 0x0000000607078212 */ /* 0x000fca00078e3cff */
[----:B------:R-:W3:Y:S04]  /*1ae60*/  @!P0 LDG.E.U16 R29, desc[UR10][R6.64] ;  /* 0x0000000a061d8981 */ /* 0x000ee8000c1e1500 */
[----:B--2---:R0:W-:Y:S04]  /*1ae70*/  STL [R1+0x28], R14 ;  /* 0x0000280e01007387 */ /* 0x0041e80000100800 */
[----:B0-----:R-:W2:Y:S04]  /*1ae80*/  LDL R14, [R1+0x4a8] ;  /* 0x0004a800010e7983 */ /* 0x001ea80000100800 */
[----:B---3--:R0:W-:Y:S04]  /*1ae90*/  STL [R1+0x24], R29 ;  /* 0x0000241d01007387 */ /* 0x0081e80000100800 */
[----:B0-----:R-:W3:Y:S04]  /*1aea0*/  LDL.LU R29, [R1+0x123c] ;  /* 0x00123c00011d7983 */ /* 0x001ee80000300800 */
[----:B------:R-:W4:Y:S01]  /*1aeb0*/  LDL R7, [R1+0x524] ;  /* 0x0005240001077983 */ /* 0x000f220000100800 */
[----:B------:R-:W-:-:S03]  /*1aec0*/  @!P0 IMAD.MOV.U32 R6, RZ, RZ, R9 ;  /* 0x000000ffff068224 */ /* 0x000fc600078e0009 */
[----:B------:R-:W2:Y:S01]  /*1aed0*/  LDL R9, [R1+0x488] ;  /* 0x0004880001097983 */ /* 0x000ea20000100800 */
[----:B---3--:R-:W-:-:S06]  /*1aee0*/  PRMT R29, RZ, 0x7610, R29 ;  /* 0x00007610ff1d7816 */ /* 0x008fcc000000001d */
[----:B----4-:R-:W3:Y:S04]  /*1aef0*/  @!P0 LDG.E.U16 R29, desc[UR10][R6.64] ;  /* 0x0000000a061d8981 */ /* 0x010ee8000c1e1500 */
[----:B---3--:R0:W-:Y:S04]  /*1af00*/  STL [R1+0x20], R29 ;  /* 0x0000201d01007387 */ /* 0x0081e80000100800 */
[----:B0-----:R-:W3:Y:S04]  /*1af10*/  LDL.LU R29, [R1+0x1238] ;  /* 0x00123800011d7983 */ /* 0x001ee80000300800 */
        /* <DEDUP_REMOVED lines=20> */
[----:B------:R-:W-:-:S02]  /*1b060*/  PRMT R28, RZ, 0x7610, R28 ;  /* 0x00007610ff1c7816 */ /* 0x000fc4000000001c */
[----:B------:R-:W-:Y:S02]  /*1b070*/  PRMT R27, RZ, 0x7610, R27 ;  /* 0x00007610ff1b7816 */ /* 0x000fe4000000001b */
[----:B----4-:R-:W-:-:S04]  /*1b080*/  @!P0 LOP3.LUT R7, R7, R6, RZ, 0x3c, !PT ;  /* 0x0000000607078212 */ /* 0x010fc800078e3cff */
[----:B------:R-:W-:-:S04]  /*1b090*/  @!P0 LOP3.LUT R6, R7, R6, RZ, 0x3c, !PT ;  /* 0x0000000607068212 */ /* 0x000fc800078e3cff */
[----:B------:R-:W-:-:S05]  /*1b0a0*/  @!P0 LOP3.LUT R7, R7, R6, RZ, 0x3c, !PT ;  /* 0x0000000607078212 */ /* 0x000fca00078e3cff */
[----:B------:R2:W4:Y:S02]  /*1b0b0*/  @!P0 LDG.E.U16 R28, desc[UR10][R6.64] ;  /* 0x0000000a061c8981 */ /* 0x000524000c1e1500 */
[----:B--2---:R-:W-:Y:S02]  /*1b0c0*/  @!P0 IMAD.MOV.U32 R6, RZ, RZ, R14 ;  /* 0x000000ffff068224 */ /* 0x004fe400078e000e */
[----:B------:R-:W-:-:S05]  /*1b0d0*/  @!P0 IMAD.MOV.U32 R7, RZ, RZ, R15 ;  /* 0x000000ffff078224 */ /* 0x000fca00078e000f */
[----:B------:R-:W2:Y:S04]  /*1b0e0*/  @!P0 LDG.E.U16 R27, desc[UR10][R6.64] ;  /* 0x0000000a061b8981 */ /* 0x000ea8000c1e1500 */
[----:B----4-:R0:W-:Y:S04]  /*1b0f0*/  STL [R1+0x14], R28 ;  /* 0x0000141c01007387 */ /* 0x0101e80000100800 */
[----:B0-----:R-:W4:Y:S04]  /*1b100*/  LDL.LU R28, [R1+0x122c] ;  /* 0x00122c00011c7983 */ /* 0x001f280000300800 */
[----:B------:R-:W4:Y:S04]  /*1b110*/  LDL R15, [R1+0x404] ;  /* 0x00040400010f7983 */ /* 0x000f280000100800 */
[----:B------:R-:W4:Y:S04]  /*1b120*/  LDL R14, [R1+0x408] ;  /* 0x00040800010e7983 */ /* 0x000f280000100800 */
[----:B--2---:R0:W-:Y:S04]  /*1b130*/  STL [R1+0x10], R27 ;  /* 0x0000101b01007387 */ /* 0x0041e80000100800 */
[----:B0-----:R-:W2:Y:S04]  /*1b140*/  LDL.LU R27, [R1+0x1228] ;  /* 0x00122800011b7983 */ /* 0x001ea80000300800 */
[----:B------:R-:W3:Y:S01]  /*1b150*/  LDL R7, [R1+0x484] ;  /* 0x0004840001077983 */ /* 0x000ee20000100800 */
[----:B------:R-:W-:Y:S01]  /*1b160*/  PRMT R8, RZ, 0x7610, R8 ;  /* 0x00007610ff087816 */ /* 0x000fe20000000008 */
[----:B------:R-:W-:Y:S01]  /*1b170*/  @!P0 IMAD.MOV.U32 R6, RZ, RZ, R9 ;  /* 0x000000ffff068224 */ /* 0x000fe200078e0009 */
[----:B------:R-:W-:Y:S01]  /*1b180*/  PRMT R16, RZ, 0x7610, R16 ;  /* 0x00007610ff107816 */ /* 0x000fe20000000010 */
[----:B------:R-:W2:Y:S04]  /*1b190*/  LDL R9, [R1+0x3e4] ;  /* 0x0003e40001097983 */ /* 0x000ea80000100800 */
[----:B---3--:R0:W3:Y:S04]  /*1b1a0*/  @!P0 LDG.E.U16 R8, desc[UR10][R6.64] ;  /* 0x0000000a06088981 */ /* 0x0080e8000c1e1500 */
[----:B------:R-:W0:Y:S04]  /*1b1b0*/  LDL R6, [R1+0x464] ;  /* 0x0004640001067983 */ /* 0x000e280000100800 */
[----:B------:R-:W0:Y:S02]  /*1b1c0*/  LDL R7, [R1+0x468] ;  /* 0x0004680001077983 */ /* 0x000e240000100800 */
[----:B0-----:R-:W-:-:S04]  /*1b1d0*/  @!P0 LOP3.LUT R7, R7, R6, RZ, 0x3c, !PT ;  /* 0x0000000607078212 */ /* 0x001fc800078e3cff */
[----:B------:R-:W-:-:S04]  /*1b1e0*/  @!P0 LOP3.LUT R6, R7, R6, RZ, 0x3c, !PT ;  /* 0x0000000607068212 */ /* 0x000fc800078e3cff */
[----:B------:R-:W-:-:S05]  /*1b1f0*/  @!P0 LOP3.LUT R7, R7, R6, RZ, 0x3c, !PT ;  /* 0x0000000607078212 */ /* 0x000fca00078e3cff */
[----:B------:R-:W4:Y:S04]  /*1b200*/  @!P0 LDG.E.U16 R16, desc[UR10][R6.64] ;  /* 0x0000000a06108981 */ /* 0x000f28000c1e1500 */
[----:B---3--:R0:W-:Y:S04]  /*1b210*/  STL [R1+0xc], R8 ;  /* 0x00000c0801007387 */ /* 0x0081e80000100800 */
[----:B0-----:R-:W3:Y:S04]  /*1b220*/  LDL R8, [R1+0x3e8] ;  /* 0x0003e80001087983 */ /* 0x001ee80000100800 */
[----:B----4-:R0:W-:Y:S04]  /*1b230*/  STL [R1+0x8], R16 ;  /* 0x0000081001007387 */ /* 0x0101e80000100800 */
[----:B0-----:R-:W4:Y:S04]  /*1b240*/  LDL.LU R16, [R1+0x1224] ;  /* 0x0012240001107983 */ /* 0x001f280000300800 */
[----:B------:R-:W2:Y:S04]  /*1b250*/  LDL R6, [R1+0x444] ;  /* 0x0004440001067983 */ /* 0x000ea80000100800 */
[----:B------:R-:W2:Y:S01]  /*1b260*/  LDL R7, [R1+0x448] ;  /* 0x0004480001077983 */ /* 0x000ea20000100800 */
[----:B------:R-:W-:-:S02]  /*1b270*/  PRMT R13, RZ, 0x7610, R13 ;  /* 0x00007610ff0d7816 */ /* 0x000fc4000000000d */
[----:B--2---:R-:W-:-:S04]  /*1b280*/  @!P0 LOP3.LUT R7, R7, R6, RZ, 0x3c, !PT ;  /* 0x0000000607078212 */ /* 0x004fc800078e3cff */
        /* <DEDUP_REMOVED lines=8> */
[----:B------:R-:W-:Y:S02]  /*1b310*/  PRMT R29, RZ, 0x7610, R29 ;  /* 0x00007610ff1d7816 */ /* 0x000fe4000000001d */
[----:B---3--:R-:W-:-:S04]  /*1b320*/  @!P0 LOP3.LUT R7, R7, R6, RZ, 0x3c, !PT ;  /* 0x0000000607078212 */ /* 0x008fc800078e3cff */
[----:B------:R-:W-:-:S04]  /*1b330*/  @!P0 LOP3.LUT R6, R7, R6, RZ, 0x3c, !PT ;  /* 0x0000000607068212 */ /* 0x000fc800078e3cff */
[----:B------:R-:W-:-:S05]  /*1b340*/  @!P0 LOP3.LUT R7, R7, R6, RZ, 0x3c, !PT ;  /* 0x0000000607078212 */ /* 0x000fca00078e3cff */
[----:B------:R0:W3:Y:S02]  /*1b350*/  @!P0 LDG.E.U16 R12, desc[UR10][R6.64] ;  /* 0x0000000a060c8981 */ /* 0x0000e4000c1e1500 */
[----:B0-----:R-:W-:Y:S02]  /*1b360*/  @!P0 IMAD.MOV.U32 R6, RZ, RZ, R14 ;  /* 0x000000ffff068224 */ /* 0x001fe400078e000e */
[----:B------:R-:W-:-:S05]  /*1b370*/  @!P0 IMAD.MOV.U32 R7, RZ, RZ, R15 ;  /* 0x000000ffff078224 */ /* 0x000fca00078e000f */
[----:B------:R0:W4:Y:S01]  /*1b380*/  @!P0 LDG.E.U16 R29, desc[UR10][R6.64] ;  /* 0x0000000a061d8981 */ /* 0x000122000c1e1500 */
[----:B------:R-:W-:Y:S01]  /*1b390*/  PRMT R28, RZ, 0x7610, R28 ;  /* 0x00007610ff1c7816 */ /* 0x000fe2000000001c */
[----:B0-----:R-:W-:Y:S02]  /*1b3a0*/  @!P0 IMAD.MOV.U32 R6, RZ, RZ, R8 ;  /* 0x000000ffff068224 */ /* 0x001fe400078e0008 */
[----:B------:R-:W-:-:S05]  /*1b3b0*/  @!P0 IMAD.MOV.U32 R7, RZ, RZ, R9 ;  /* 0x000000ffff078224 */ /* 0x000fca00078e0009 */
[----:B------:R0:W2:Y:S04]  /*1b3c0*/  @!P0 LDG.E.U16 R28, desc[UR10][R6.64] ;  /* 0x0000000a061c8981 */ /* 0x0000a8000c1e1500 */
[----:B---3--:R1:W-:Y:S04]  /*1b3d0*/  STL [R1], R12 ;  /* 0x0000000c01007387 */ /* 0x0083e80000100800 */
[----:B-1----:R-:W3:Y:S04]  /*1b3e0*/  LDL.LU R12, [R1+0x121c] ;  /* 0x00121c00010c7983 */ /* 0x002ee80000300800 */
[----:B------:R-:W2:Y:S04]  /*1b3f0*/  LDL R15, [R1+0x3a4] ;  /* 0x0003a400010f7983 */ /* 0x000ea80000100800 */
[----:B------:R-:W3:Y:S04]  /*1b400*/  LDL R14, [R1+0x3a8] ;  /* 0x0003a800010e7983 */ /* 0x000ee80000100800 */
[----:B----4-:R-:W-:Y:S04]  /*1b410*/  STL [R1+0x1164], R29 ;  /* 0x0011641d01007387 */ /* 0x010fe80000100800 */
[----:B------:R-:W0:Y:S04]  /*1b420*/  LDL R6, [R1+0x3c4] ;  /* 0x0003c40001067983 */ /* 0x000e280000100800 */
[----:B------:R-:W0:Y:S01]  /*1b430*/  LDL R7, [R1+0x3c8] ;  /* 0x0003c80001077983 */ /* 0x000e220000100800 */
[----:B------:R-:W-:-:S03]  /*1b440*/  PRMT R27, RZ, 0x7610, R27 ;  /* 0x00007610ff1b7816 */ /* 0x000fc6000000001b */
[----:B------:R1:W-:Y:S04]  /*1b450*/  STS.U16 [R11+UR6+0x20400], R5 ;  /* 0x020400050b007988 */ /* 0x0003e80008000406 */
[----:B------:R-:W4:Y:S04]  /*1b460*/  LDL R9, [R1+0x384] ;  /* 0x0003840001097983 */ /* 0x000f280000100800 */
[----:B------:R-:W4:Y:S01]  /*1b470*/  LDL R8, [R1+0x388] ;  /* 0x0003880001087983 */ /* 0x000f220000100800 */
[----:B-1----:R-:W-:Y:S02]  /*1b480*/  PRMT R5, RZ, 0x7610, R5 ;  /* 0x00007610ff057816 */ /* 0x002fe40000000005 */
[----:B0-----:R-:W-:-:S04]  /*1b490*/  @!P0 LOP3.LUT R7, R7, R6, RZ, 0x3c, !PT ;  /* 0x0000000607078212 */ /* 0x001fc800078e3cff */
[----:B------:R-:W-:-:S04]  /*1b4a0*/  @!P0 LOP3.LUT R6, R7, R6, RZ, 0x3c, !PT ;  /* 0x0000000607068212 */ /* 0x000fc800078e3cff */
[----:B------:R-:W-:-:S05]  /*1b4b0*/  @!P0 LOP3.LUT R7, R7, R6, RZ, 0x3c, !PT ;  /* 0x0000000607078212 */ /* 0x000fca00078e3cff */
[----:B------:R3:W4:Y:S02]  /*1b4c0*/  @!P0 LDG.E.U16 R27, desc[UR10][R6.64] ;  /* 0x0000000a061b8981 */ /* 0x000724000c1e1500 */
[----:B---3--:R-:W-:Y:S02]  /*1b4d0*/  @!P0 IMAD.MOV.U32 R6, RZ, RZ, R14 ;  /* 0x000000ffff068224 */ /* 0x008fe400078e000e */
[----:B--2---:R-:W-:-:S05]  /*1b4e0*/  @!P0 IMAD.MOV.U32 R7, RZ, RZ, R15 ;  /* 0x000000ffff078224 */ /* 0x004fca00078e000f */
[----:B------:R0:W2:Y:S04]  /*1b4f0*/  @!P0 LDG.E.U16 R5, desc[UR10][R6.64] ;  /* 0x0000000a06058981 */ /* 0x0000a8000c1e1500 */
[----:B------:R-:W-:Y:S04]  /*1b500*/  STL [R1+0x1160], R28 ;  /* 0x0011601c01007387 */ /* 0x000fe80000100800 */
[----:B------:R-:W-:Y:S04]  /*1b510*/  STL [R1+0x1168], R28 ;  /* 0x0011681c01007387 */ /* 0x000fe80000100800 */
[----:B------:R-:W-:Y:S01]  /*1b520*/  STL [R1+0x116c], R28 ;  /* 0x00116c1c01007387 */ /* 0x000fe20000100800 */
[----:B0-----:R-:W-:-:S06]  /*1b530*/  PRMT R6, RZ, 0x7610, R6 ;  /* 0x00007610ff067816 */ /* 0x001fcc0000000006 */
[----:B----4-:R0:W3:Y:S04]  /*1b540*/  @!P0 LDG.E.U16 R6, desc[UR10][R8.64] ;  /* 0x0000000a08068981 */ /* 0x0100e8000c1e1500 */
[----:B------:R-:W-:Y:S04]  /*1b550*/  STL [R1+0x1170], R27 ;  /* 0x0011701b01007387 */ /* 0x000fe80000100800 */
[----:B------:R-:W-:Y:S04]  /*1b560*/  STL [R1+0x1174], R27 ;  /* 0x0011741b01007387 */ /* 0x000fe80000100800 */
[----:B------:R-:W-:Y:S04]  /*1b570*/  STL [R1+0x11b0], R27 ;  /* 0x0011b01b01007387 */ /* 0x000fe80000100800 */
[----:B--2---:R-:W-:Y:S04]  /*1b580*/  STL [R1+0x115c], R5 ;  /* 0x00115c0501007387 */ /* 0x004fe80000100800 */
[----:B------:R-:W-:Y:S04]  /*1b590*/  STL [R1+0x1178], R5 ;  /* 0x0011780501007387 */ /* 0x000fe80000100800 */
[----:B------:R-:W-:Y:S04]  /*1b5a0*/  STL [R1+0x1190], R5 ;  /* 0x0011900501007387 */ /* 0x000fe80000100800 */
[----:B------:R-:W-:Y:S04]  /*1b5b0*/  STL [R1+0x1194], R5 ;  /* 0x0011940501007387 */ /* 0x000fe80000100800 */
[----:B------:R-:W-:Y:S04]  /*1b5c0*/  STL [R1+0x1198], R5 ;  /* 0x0011980501007387 */ /* 0x000fe80000100800 */
[----:B------:R-:W-:Y:S04]  /*1b5d0*/  STL [R1+0x119c], R5 ;  /* 0x00119c0501007387 */ /* 0x000fe80000100800 */
[----:B------:R-:W-:Y:S04]  /*1b5e0*/  STL [R1+0x11bc], R5 ;  /* 0x0011bc0501007387 */ /* 0x000fe80000100800 */
[----:B------:R-:W0:Y:S04]  /*1b5f0*/  LDL R8, [R1+0x364] ;  /* 0x0003640001087983 */ /* 0x000e280000100800 */
[----:B------:R-:W0:Y:S01]  /*1b600*/  LDL R9, [R1+0x368] ;  /* 0x0003680001097983 */ /* 0x000e220000100800 */
[----:B------:R-:W-:-:S03]  /*1b610*/  PRMT R16, RZ, 0x7610, R16 ;  /* 0x00007610ff107816 */ /* 0x000fc60000000010 */
[----:B------:R-:W2:Y:S04]  /*1b620*/  LDL R15, [R1+0x344] ;  /* 0x00034400010f7983 */ /* 0x000ea80000100800 */
[----:B------:R-:W4:Y:S01]  /*1b630*/  LDL R14, [R1+0x348] ;  /* 0x00034800010e7983 */ /* 0x000f220000100800 */
[----:B0-----:R-:W-:-:S04]  /*1b640*/  @!P0 LOP3.LUT R9, R9, R8, RZ, 0x3c, !PT ;  /* 0x0000000809098212 */ /* 0x001fc800078e3cff */
[----:B------:R-:W-:-:S04]  /*1b650*/  @!P0 LOP3.LUT R8, R9, R8, RZ, 0x3c, !PT ;  /* 0x0000000809088212 */ /* 0x000fc800078e3cff */
[----:B------:R-:W-:-:S05]  /*1b660*/  @!P0 LOP3.LUT R9, R9, R8, RZ, 0x3c, !PT ;  /* 0x0000000809098212 */ /* 0x000fca00078e3cff */
[----:B------:R4:W2:Y:S04]  /*1b670*/  @!P0 LDG.E.U16 R16, desc[UR10][R8.64] ;  /* 0x0000000a08108981 */ /* 0x0008a8000c1e1500 */
[----:B---3--:R-:W-:Y:S04]  /*1b680*/  STL [R1+0x1158], R6 ;  /* 0x0011580601007387 */ /* 0x008fe80000100800 */
[----:B------:R-:W-:Y:S04]  /*1b690*/  STL [R1+0x117c], R6 ;  /* 0x00117c0601007387 */ /* 0x000fe80000100800 */
[----:B------:R-:W-:Y:S04]  /*1b6a0*/  STL [R1+0x11b8], R6 ;  /* 0x0011b80601007387 */ /* 0x000fe80000100800 */
[----:B------:R-:W-:Y:S04]  /*1b6b0*/  STL [R1+0x11c0], R6 ;  /* 0x0011c00601007387 */ /* 0x000fe80000100800 */
[----:B------:R-:W-:Y:S01]  /*1b6c0*/  STL [R1+0x11c4], R6 ;  /* 0x0011c40601007387 */ /* 0x000fe20000100800 */
[----:B------:R-:W-:-:S03]  /*1b6d0*/  PRMT R13, RZ, 0x7610, R13 ;  /* 0x00007610ff0d7816 */ /* 0x000fc6000000000d */
[----:B------:R-:W-:Y:S01]  /*1b6e0*/  STL [R1+0x11c8], R6 ;  /* 0x0011c80601007387 */ /* 0x000fe20000100800 */
[----:B----4-:R-:W-:-:S03]  /*1b6f0*/  @!P0 IMAD.MOV.U32 R8, RZ, RZ, R14 ;  /* 0x000000ffff088224 */ /* 0x010fc600078e000e */
[----:B------:R-:W-:Y:S01]  /*1b700*/  STL [R1+0x11cc], R6 ;  /* 0x0011cc0601007387 */ /* 0x000fe20000100800 */
[----:B--2---:R-:W-:-:S05]  /*1b710*/  @!P0 IMAD.MOV.U32 R9, RZ, RZ, R15 ;  /* 0x000000ffff098224 */ /* 0x004fca00078e000f */
[----:B------:R-:W2:Y:S04]  /*1b720*/  @!P0 LDG.E.U16 R13, desc[UR10][R8.64] ;  /* 0x0000000a080d8981 */ /* 0x000ea8000c1e1500 */
        /* <DEDUP_REMOVED lines=8> */
[----:B------:R-:W3:Y:S04]  /*1b7b0*/  LDL R8, [R1+0x324] ;  /* 0x0003240001087983 */ /* 0x000ee80000100800 */
[----:B------:R-:W3:Y:S01]  /*1b7c0*/  LDL R9, [R1+0x328] ;  /* 0x0003280001097983 */ /* 0x000ee20000100800 */
[----:B------:R-:W-:-:S03]  /*1b7d0*/  PRMT R12, RZ, 0x7610, R12 ;  /* 0x00007610ff0c7816 */ /* 0x000fc6000000000c */
[----:B------:R-:W4:Y:S04]  /*1b7e0*/  LDL R15, [R1+0x2a4] ;  /* 0x0002a400010f7983 */ /* 0x000f280000100800 */
[----:B------:R-:W4:Y:S04]  /*1b7f0*/  LDL R14, [R1+0x2a8] ;  /* 0x0002a800010e7983 */ /* 0x000f280000100800 */
[----:B--2---:R-:W-:Y:S04]  /*1b800*/  STL [R1+0x1184], R13 ;  /* 0x0011840d01007387 */ /* 0x004fe80000100800 */
[----:B------:R-:W-:Y:S04]  /*1b810*/  STL [R1+0x1188], R13 ;  /* 0x0011880d01007387 */ /* 0x000fe80000100800 */
[----:B------:R-:W-:Y:S01]  /*1b820*/  STL [R1+0x118c], R13 ;  /* 0x00118c0d01007387 */ /* 0x000fe20000100800 */
[----:B---3--:R-:W-:-:S04]  /*1b830*/  @!P0 LOP3.LUT R9, R9, R8, RZ, 0x3c, !PT ;  /* 0x0000000809098212 */ /* 0x008fc800078e3cff */
[----:B------:R-:W-:-:S04]  /*1b840*/  @!P0 LOP3.LUT R8, R9, R8, RZ, 0x3c, !PT ;  /* 0x0000000809088212 */ /* 0x000fc800078e3cff */
[----:B------:R-:W-:-:S05]  /*1b850*/  @!P0 LOP3.LUT R9, R9, R8, RZ, 0x3c, !PT ;  /* 0x0000000809098212 */ /* 0x000fca00078e3cff */
[----:B------:R-:W2:Y:S04]  /*1b860*/  @!P0 LDG.E.U16 R12, desc[UR10][R8.64] ;  /* 0x0000000a080c8981 */ /* 0x000ea8000c1e1500 */
[----:B------:R-:W3:Y:S04]  /*1b870*/  LDL R8, [R1+0x304] ;  /* 0x0003040001087983 */ /* 0x000ee80000100800 */
[----:B------:R-:W3:Y:S04]  /*1b880*/  LDL R9, [R1+0x308] ;  /* 0x0003080001097983 */ /* 0x000ee80000100800 */
[----:B------:R-:W-:Y:S04]  /*1b890*/  STS.U16 [R11+UR6+0x20a00], R10 ;  /* 0x020a000a0b007988 */ /* 0x000fe80008000406 */
[----:B------:R0:W-:Y:S02]  /*1b8a0*/  STS.U16 [R11+UR6+0x20c00], R0 ;  /* 0x020c00000b007988 */ /* 0x0001e40008000406 */
[----:B0-----:R-:W-:-:S02]  /*1b8b0*/  PRMT R11, RZ, 0x7610, R11 ;  /* 0x00007610ff0b7816 */ /* 0x001fc4000000000b */
        /* <DEDUP_REMOVED lines=19> */
[----:B------:R0:W3:Y:S02]  /*1b9f0*/  @!P0 LDG.E.U16 R10, desc[UR10][R8.64] ;  /* 0x0000000a080a8981 */ /* 0x0000e4000c1e1500 */
[----:B0-----:R-:W-:-:S06]  /*1ba00*/  PRMT R9, RZ, 0x7610, R9 ;  /* 0x00007610ff097816 */ /* 0x001fcc0000000009 */
[----:B----4-:R-:W4:Y:S04]  /*1ba10*/  @!P0 LDG.E.U16 R9, desc[UR10][R14.64] ;  /* 0x0000000a0e098981 */ /* 0x010f28000c1e1500 */
[----:B------:R-:W2:Y:S04]  /*1ba20*/  LDL R14, [R1+0x284] ;  /* 0x00028400010e7983 */ /* 0x000ea80000100800 */
[----:B------:R-:W2:Y:S01]  /*1ba30*/  LDL R15, [R1+0x288] ;  /* 0x00028800010f7983 */ /* 0x000ea20000100800 */
[----:B------:R-:W-:-:S03]  /*1ba40*/  PRMT R8, RZ, 0x7610, R8 ;  /* 0x00007610ff087816 */ /* 0x000fc60000000008 */
[----:B----4-:R-:W-:Y:S01]  /*1ba50*/  STL [R1+0x1150], R9 ;  /* 0x0011500901007387 */ /* 0x010fe20000100800 */
[----:B--2---:R-:W-:-:S04]  /*1ba60*/  @!P0 LOP3.LUT R15, R15, R14, RZ, 0x3c, !PT ;  /* 0x0000000e0f0f8212 */ /* 0x004fc800078e3cff */
[----:B------:R-:W-:-:S04]  /*1ba70*/  @!P0 LOP3.LUT R14, R15, R14, RZ, 0x3c, !PT ;  /* 0x0000000e0f0e8212 */ /* 0x000fc800078e3cff */
[----:B------:R-:W-:-:S05]  /*1ba80*/  @!P0 LOP3.LUT R15, R15, R14, RZ, 0x3c, !PT ;  /* 0x0000000e0f0f8212 */ /* 0x000fca00078e3cff */
[----:B------:R-:W2:Y:S04]  /*1ba90*/  @!P0 LDG.E.U16 R8, desc[UR10][R14.64] ;  /* 0x0000000a0e088981 */ /* 0x000ea8000c1e1500 */
[----:B------:R-:W4:Y:S04]  /*1baa0*/  LDL R14, [R1+0x270] ;  /* 0x00027000010e7983 */ /* 0x000f280000100800 */
[----:B------:R-:W4:Y:S01]  /*1bab0*/  LDL R15, [R1+0x9e0] ;  /* 0x0009e000010f7983 */ /* 0x000f220000100800 */
[----:B------:R-:W-:-:S03]  /*1bac0*/  PRMT R7, RZ, 0x7610, R7 ;  /* 0x00007610ff077816 */ /* 0x000fc60000000007 */
[----:B--2---:R-:W-:Y:S01]  /*1bad0*/  STL [R1+0x114c], R8 ;  /* 0x00114c0801007387 */ /* 0x004fe20000100800 */
        /* <DEDUP_REMOVED lines=11> */
[----:B----4-:R0:W-:Y:S04]  /*1bb90*/  STL [R1+0xb0], R0 ;  /* 0x0000b00001007387 */ /* 0x0101e80000100800 */
[----:B0-----:R-:W4:Y:S04]  /*1bba0*/  LDL.LU R0, [R1+0x1218] ;  /* 0x0012180001007983 */ /* 0x001f280000300800 */
[----:B------:R-:W3:Y:S04]  /*1bbb0*/  LDL R14, [R1+0x9e4] ;  /* 0x0009e400010e7983 */ /* 0x000ee80000100800 */
[----:B------:R-:W3:Y:S01]  /*1bbc0*/  LDL R15, [R1+0xa20] ;  /* 0x000a2000010f7983 */ /* 0x000ee20000100800 */
[----:B----4-:R-:W-:-:S02]  /*1bbd0*/  PRMT R0, RZ, 0x7610, R0 ;  /* 0x00007610ff007816 */ /* 0x010fc40000000000 */
        /* <DEDUP_REMOVED lines=35> */
[----:B----4-:R-:W-:-:S02]  /*1be10*/  PRMT R4, RZ, 0x7610, R4 ;  /* 0x00007610ff047816 */ /* 0x010fc40000000004 */
[----:B--2---:R-:W-:-:S04]  /*1be20*/  @!P0 LOP3.LUT R15, R15, R14, RZ, 0x3c, !PT ;  /* 0x0000000e0f0f8212 */ /* 0x004fc800078e3cff */
[----:B------:R-:W-:-:S04]  /*1be30*/  @!P0 LOP3.LUT R14, R15, R14, RZ, 0x3c, !PT ;  /* 0x0000000e0f0e8212 */ /* 0x000fc800078e3cff */
[----:B------:R-:W-:-:S05]  /*1be40*/  @!P0 LOP3.LUT R15, R15, R14, RZ, 0x3c, !PT ;  /* 0x0000000e0f0f8212 */ /* 0x000fca00078e3cff */
[----:B------:R-:W2:Y:S04]  /*1be50*/  @!P0 LDG.E.U16 R4, desc[UR10][R14.64] ;  /* 0x0000000a0e048981 */ /* 0x000ea8000c1e1500 */
[----:B--2---:R0:W-:Y:S04]  /*1be60*/  STL [R1+0xc8], R4 ;  /* 0x0000c80401007387 */ /* 0x0041e80000100800 */
[----:B0-----:R-:W2:Y:S04]  /*1be70*/  LDL.LU R4, [R1+0x1208] ;  /* 0x0012080001047983 */ /* 0x001ea80000300800 */
        /* <DEDUP_REMOVED lines=27> */
[----:B------:R-:W4:Y:S01]  /*1c030*/  LDL R15, [R1+0x91c] ;  /* 0x00091c00010f7983 */ /* 0x000f220000100800 */
[----:B---3--:R-:W-:Y:S01]  /*1c040*/  @!P0 IMAD.MOV.U32 R14, RZ, RZ, R0 ;  /* 0x000000ffff0e8224 */ /* 0x008fe200078e0000 */
[----:B--2---:R-:W-:-:S06]  /*1c050*/  PRMT R4, RZ, 0x7610, R4 ;  /* 0x00007610ff047816 */ /* 0x004fcc0000000004 */
[----:B----4-:R-:W2:Y:S04]  /*1c060*/  @!P0 LDG.E.U16 R4, desc[UR10][R14.64] ;  /* 0x0000000a0e048981 */ /* 0x010ea8000c1e1500 */
[----:B--2---:R0:W-:Y:S04]  /*1c070*/  STL [R1+0xdc], R4 ;  /* 0x0000dc0401007387 */ /* 0x0041e80000100800 */
[----:B0-----:R-:W2:Y:S04]  /*1c080*/  LDL.LU R4, [R1+0x11f8] ;  /* 0x0011f80001047983 */ /* 0x001ea80000300800 */
[----:B------:R-:W3:Y:S04]  /*1c090*/  LDL R14, [R1+0x8fc] ;  /* 0x0008fc00010e7983 */ /* 0x000ee80000100800 */
[----:B------:R-:W3:Y:S01]  /*1c0a0*/  LDL R15, [R1+0x900] ;  /* 0x00090000010f7983 */ /* 0x000ee20000100800 */
[----:B------:R-:W0:Y:S01]  /*1c0b0*/  S2R R0, SR_TID.X ;  /* 0x0000000000007919 */ /* 0x000e220000002100 */
[----:B--2---:R-:W-:-:S02]  /*1c0c0*/  PRMT R4, RZ, 0x7610, R4 ;  /* 0x00007610ff047816 */ /* 0x004fc40000000004 */
[----:B---3--:R-:W-:-:S04]  /*1c0d0*/  @!P0 LOP3.LUT R15, R15, R14, RZ, 0x3c, !PT ;  /* 0x0000000e0f0f8212 */ /* 0x008fc800078e3cff */
[----:B------:R-:W-:-:S04]  /*1c0e0*/  @!P0 LOP3.LUT R14, R15, R14, RZ, 0x3c, !PT ;  /* 0x0000000e0f0e8212 */ /* 0x000fc800078e3cff */
[----:B------:R-:W-:-:S05]  /*1c0f0*/  @!P0 LOP3.LUT R15, R15, R14, RZ, 0x3c, !PT ;  /* 0x0000000e0f0f8212 */ /* 0x000fca00078e3cff */
[----:B------:R1:W2:Y:S01]  /*1c100*/  @!P0 LDG.E.U16 R4, desc[UR10][R14.64] ;  /* 0x0000000a0e048981 */ /* 0x0002a2000c1e1500 */
[----:B0-----:R-:W-:-:S04]  /*1c110*/  LOP3.LUT R0, R0, 0x80, RZ, 0xc0, !PT ;  /* 0x0000008000007812 */ /* 0x001fc800078ec0ff */
[----:B------:R-:W-:Y:S02]  /*1c120*/  ISETP.NE.U32.AND P1, PT, R0, RZ, PT ;  /* 0x000000ff0000720c */ /* 0x000fe40003f25070 */
[----:B------:R-:W0:Y:S02]  /*1c130*/  S2R R0, SR_TID.X ;  /* 0x0000000000007919 */ /* 0x000e240000002100 */
[----:B0-----:R-:W-:-:S05]  /*1c140*/  LOP3.LUT R0, R0, 0x7f, RZ, 0xc0, !PT ;  /* 0x0000007f00007812 */ /* 0x001fca00078ec0ff */
[----:B-1----:R-:W-:Y:S01]  /*1c150*/  IMAD.SHL.U32 R14, R0, 0x2, RZ ;  /* 0x00000002000e7824 */ /* 0x002fe200078e00ff */
[----:B------:R-:W-:-:S04]  /*1c160*/  SEL R0, RZ, 0x110, !P1 ;  /* 0x00000110ff007807 */ /* 0x000fc80004800000 */
[----:B------:R-:W-:Y:S01]  /*1c170*/  LOP3.LUT R0, R0, R14, RZ, 0x3c, !PT ;  /* 0x0000000e00007212 */ /* 0x000fe200078e3cff */
        /* <DEDUP_REMOVED lines=23> */
[----:B----4-:R-:W-:-:S04]  /*1c2f0*/  @!P0 LOP3.LUT R15, R15, R14, RZ, 0x3c, !PT ;  /* 0x0000000e0f0f8212 */ /* 0x010fc800078e3cff */
[----:B------:R-:W-:-:S04]  /*1c300*/  @!P0 LOP3.LUT R14, R15, R14, RZ, 0x3c, !PT ;  /* 0x0000000e0f0e8212 */ /* 0x000fc800078e3cff */
[----:B------:R-:W-:-:S05]  /*1c310*/  @!P0 LOP3.LUT R15, R15, R14, RZ, 0x3c, !PT ;  /* 0x0000000e0f0f8212 */ /* 0x000fca00078e3cff */
[----:B------:R-:W4:Y:S04]  /*1c320*/  @!P0 LDG.E.U16 R18, desc[UR10][R14.64] ;  /* 0x0000000a0e128981 */ /* 0x000f28000c1e1500 */
        /* <DEDUP_REMOVED lines=36> */
[----:B------:R-:W3:Y:S04]  /*1c570*/  LDL R14, [R1+0x7fc] ;  /* 0x0007fc00010e7983 */ /* 0x000ee80000100800 */
[----:B------:R-:W3:Y:S01]  /*1c580*/  LDL R15, [R1+0x800] ;  /* 0x00080000010f7983 */ /* 0x000ee20000100800 */
[----:B------:R-:W-:-:S03]  /*1c590*/  PRMT R13, RZ, 0x7610, R13 ;  /* 0x00007610ff0d7816 */ /* 0x000fc6000000000d */
[----:B--2---:R0:W-:Y:S04]  /*1c5a0*/  STL [R1+0x160], R5 ;  /* 0x0001600501007387 */ /* 0x0041e80000100800 */
[----:B0-----:R-:W2:Y:S01]  /*1c5b0*/  LDL.LU R5, [R1+0x88] ;  /* 0x0000880001057983 */ /* 0x001ea20000300800 */
[----:B---3--:R-:W-:-:S04]  /*1c5c0*/  @!P0 LOP3.LUT R15, R15, R14, RZ, 0x3c, !PT ;  /* 0x0000000e0f0f8212 */ /* 0x008fc800078e3cff */
[----:B------:R-:W-:-:S04]  /*1c5d0*/  @!P0 LOP3.LUT R14, R15, R14, RZ, 0x3c, !PT ;  /* 0x0000000e0f0e8212 */ /* 0x000fc800078e3cff */
[----:B------:R-:W-:-:S05]  /*1c5e0*/  @!P0 LOP3.LUT R15, R15, R14, RZ, 0x3c, !PT ;  /* 0x0000000e0f0f8212 */ /* 0x000fca00078e3cff */
[----:B------:R-:W3:Y:S04]  /*1c5f0*/  @!P0 LDG.E.U16 R13, desc[UR10][R14.64] ;  /* 0x0000000a0e0d8981 */ /* 0x000ee8000c1e1500 */
[----:B------:R-:W4:Y:S04]  /*1c600*/  LDL R14, [R1+0x7dc] ;  /* 0x0007dc00010e7983 */ /* 0x000f280000100800 */
[----:B------:R-:W4:Y:S01]  /*1c610*/  LDL R15, [R1+0x7e0] ;  /* 0x0007e000010f7983 */ /* 0x000f220000100800 */
[----:B------:R-:W-:-:S03]  /*1c620*/  PRMT R6, RZ, 0x7610, R6 ;  /* 0x00007610ff067816 */ /* 0x000fc60000000006 */
[----:B---3--:R0:W-:Y:S04]  /*1c630*/  STL [R1+0x15c], R13 ;  /* 0x00015c0d01007387 */ /* 0x0081e80000100800 */
[----:B0-----:R-:W3:Y:S01]  /*1c640*/  LDL.LU R13, [R1+0x84] ;  /* 0x00008400010d7983 */ /* 0x001ee20000300800 */
[----:B----4-:R-:W-:-:S04]  /*1c650*/  @!P0 LOP3.LUT R15, R15, R14, RZ, 0x3c, !PT ;  /* 0x0000000e0f0f8212 */ /* 0x010fc800078e3cff */
[----:B------:R-:W-:-:S04]  /*1c660*/  @!P0 LOP3.LUT R14, R15, R14, RZ, 0x3c, !PT ;  /* 0x0000000e0f0e8212 */ /* 0x000fc800078e3cff */
[----:B------:R-:W-:-:S05]  /*1c670*/  @!P0 LOP3.LUT R15, R15, R14, RZ, 0x3c, !PT ;  /* 0x0000000e0f0f8212 */ /* 0x000fca00078e3cff */
[----:B------:R-:W4:Y:S04]  /*1c680*/  @!P0 LDG.E.U16 R6, desc[UR10][R14.64] ;  /* 0x0000000a0e068981 */ /* 0x000f28000c1e1500 */
[----:B------:R-:W2:Y:S04]  /*1c690*/  LDL R14, [R1+0x7bc] ;  /* 0x0007bc00010e7983 */ /* 0x000ea80000100800 */
[----:B------:R-:W2:Y:S01]  /*1c6a0*/  LDL R15, [R1+0x7c0] ;  /* 0x0007c000010f7983 */ /* 0x000ea20000100800 */
[----:B------:R-:W-:-:S03]  /*1c6b0*/  PRMT R29, RZ, 0x7610, R29 ;  /* 0x00007610ff1d7816 */ /* 0x000fc6000000001d */
[----:B----4-:R0:W-:Y:S04]  /*1c6c0*/  STL [R1+0x158], R6 ;  /* 0x0001580601007387 */ /* 0x0101e80000100800 */
[----:B0-----:R-:W4:Y:S01]  /*1c6d0*/  LDL.LU R6, [R1+0x80] ;  /* 0x0000800001067983 */ /* 0x001f220000300800 */
        /* <DEDUP_REMOVED lines=29> */
[----:B----4-:R0:W-:Y:S04]  /*1c8b0*/  STL [R1+0x14c], R28 ;  /* 0x00014c1c01007387 */ /* 0x0101e80000100800 */
[----:B0-----:R-:W4:Y:S04]  /*1c8c0*/  LDL.LU R28, [R1+0x74] ;  /* 0x00007400011c7983 */ /* 0x001f280000300800 */
        /* <DEDUP_REMOVED lines=9> */
[----:B------:R0:W-:Y:S04]  /*1c960*/  STS.U16 [R0+UR6+0x6000], R5 ;  /* 0x0060000500007988 */ /* 0x0001e80008000406 */
[----:B0-----:R-:W3:Y:S04]  /*1c970*/  LDL.LU R5, [R1+0x70] ;  /* 0x0000700001057983 */ /* 0x001ee80000300800 */
        /* <DEDUP_REMOVED lines=9> */
[----:B------:R0:W-:Y:S04]  /*1ca10*/  STS.U16 [R0+UR6+0x6800], R13 ;  /* 0x0068000d00007988 */ /* 0x0001e80008000406 */
[----:B0-----:R-:W4:Y:S04]  /*1ca20*/  LDL.LU R13, [R1+0x6c] ;  /* 0x00006c00010d7983 */ /* 0x001f280000300800 */
[----:B------:R-:W-:Y:S04]  /*1ca30*/  STS.U16 [R0+UR6+0x7000], R6 ;  /* 0x0070000600007988 */ /* 0x000fe80008000406 */
[----:B--2---:R0:W-:Y:S04]  /*1ca40*/  STL [R1+0x140], R16 ;  /* 0x0001401001007387 */ /* 0x0041e80000100800 */
[----:B0-----:R-:W2:Y:S04]  /*1ca50*/  LDL.LU R16, [R1+0x11d0] ;  /* 0x0011d00001107983 */ /* 0x001ea80000300800 */
[----:B------:R-:W3:Y:S04]  /*1ca60*/  LDL R14, [R1+0x6fc] ;  /* 0x0006fc00010e7983 */ /* 0x000ee80000100800 */
[----:B------:R-:W3:Y:S04]  /*1ca70*/  LDL R15, [R1+0x700] ;  /* 0x00070000010f7983 */ /* 0x000ee80000100800 */
[----:B------:R-:W4:Y:S01]  /*1ca80*/  LDL.LU R6, [R1+0x11cc] ;  /* 0x0011cc0001067983 */ /* 0x000f220000300800 */
[----:B---3--:R-:W-:-:S04]  /*1ca90*/  @!P0 LOP3.LUT R15, R15, R14, RZ, 0x3c, !PT ;  /* 0x0000000e0f0f8212 */ /* 0x008fc800078e3cff */
[C---:B------:R-:W-:Y:S02]  /*1caa0*/  @!P0 LOP3.LUT R14, R15.reuse, R14, RZ, 0x3c, !PT ;  /* 0x0000000e0f0e8212 */ /* 0x040fe400078e3cff */
[----:B----4-:R-:W-:Y:S02]  /*1cab0*/  PRMT R6, RZ, 0x7610, R6 ;  /* 0x00007610ff067816 */ /* 0x010fe40000000006 */
        /* <DEDUP_REMOVED lines=11> */
[----:B------:R0:W-:Y:S04]  /*1cb70*/  STS.U16 [R0+UR6+0x7800], R29 ;  /* 0x0078001d00007988 */ /* 0x0001e80008000406 */
[----:B0-----:R-:W4:Y:S04]  /*1cb80*/  LDL.LU R29, [R1+0x64] ;  /* 0x00006400011d7983 */ /* 0x001f280000300800 */
[----:B---3--:R0:W-:Y:S04]  /*1cb90*/  STL [R1+0x138], R6 ;  /* 0x0001380601007387 */ /* 0x0081e80000100800 */
[----:B0-----:R-:W3:Y:S04]  /*1cba0*/  LDL.LU R6, [R1+0x11c4] ;  /* 0x0011c40001067983 */ /* 0x001ee80000300800 */
[----:B------:R-:W4:Y:S04]  /*1cbb0*/  LDL R14, [R1+0x6bc] ;  /* 0x0006bc00010e7983 */ /* 0x000f280000100800 */
[----:B------:R-:W4:Y:S01]  /*1cbc0*/  LDL R15, [R1+0x6c0] ;  /* 0x0006c000010f7983 */ /* 0x000f220000100800 */
[----:B--2---:R-:W-:-:S03]  /*1cbd0*/  PRMT R16, RZ, 0x7610, R16 ;  /* 0x00007610ff107816 */ /* 0x004fc60000000010 */
[----:B------:R0:W-:Y:S04]  /*1cbe0*/  STS.U16 [R0+UR6+0x8000], R27 ;  /* 0x0080001b00007988 */ /* 0x0001e80008000406 */
[----:B0-----:R-:W2:Y:S01]  /*1cbf0*/  LDL.LU R27, [R1+0x60] ;  /* 0x00006000011b7983 */ /* 0x001ea20000300800 */
[----:B----4-:R-:W-:-:S04]  /*1cc00*/  @!P0 LOP3.LUT R15, R15, R14, RZ, 0x3c, !PT ;  /* 0x0000000e0f0f8212 */ /* 0x010fc800078e3cff */
[----:B------:R-:W-:-:S04]  /*1cc10*/  @!P0 LOP3.LUT R14, R15, R14, RZ, 0x3c, !PT ;  /* 0x0000000e0f0e8212 */ /* 0x000fc800078e3cff */
[----:B------:R-:W-:-:S05]  /*1cc20*/  @!P0 LOP3.LUT R15, R15, R14, RZ, 0x3c, !PT ;  /* 0x0000000e0f0f8212 */ /* 0x000fca00078e3cff */
[----:B------:R0:W4:Y:S04]  /*1cc30*/  @!P0 LDG.E.U16 R16, desc[UR10][R14.64] ;  /* 0x0000000a0e108981 */ /* 0x000128000c1e1500 */
[----:B------:R-:W0:Y:S04]  /*1cc40*/  LDL R14, [R1+0x69c] ;  /* 0x00069c00010e7983 */ /* 0x000e280000100800 */
[----:B------:R-:W0:Y:S01]  /*1cc50*/  LDL R15, [R1+0x6a0] ;  /* 0x0006a000010f7983 */ /* 0x000e220000100800 */
[----:B---3--:R-:W-:Y:S02]  /*1cc60*/  PRMT R6, RZ, 0x7610, R6 ;  /* 0x00007610ff067816 */ /* 0x008fe40000000006 */
[----:B0-----:R-:W-:-:S04]  /*1cc70*/  @!P0 LOP3.LUT R15, R15, R14, RZ, 0x3c, !PT ;  /* 0x0000000e0f0f8212 */ /* 0x001fc800078e3cff */
[----:B------:R-:W-:-:S04]  /*1cc80*/  @!P0 LOP3.LUT R14, R15, R14, RZ, 0x3c, !PT ;  /* 0x0000000e0f0e8212 */ /* 0x000fc800078e3cff */
[----:B------:R-:W-:-:S05]  /*1cc90*/  @!P0 LOP3.LUT R15, R15, R14, RZ, 0x3c, !PT ;  /* 0x0000000e0f0f8212 */ /* 0x000fca00078e3cff */
[----:B------:R-:W3:Y:S04]  /*1cca0*/  @!P0 LDG.E.U16 R6, desc[UR10][R14.64] ;  /* 0x0000000a0e068981 */ /* 0x000ee8000c1e1500 */
[----:B------:R0:W-:Y:S04]  /*1ccb0*/  STS.U16 [R0+UR6+0x8800], R28 ;  /* 0x0088001c00007988 */ /* 0x0001e80008000406 */
[----:B0-----:R-:W2:Y:S04]  /*1ccc0*/  LDL R28, [R1+0x640] ;  /* 0x00064000011c7983 */ /* 0x001ea80000100800 */
[----:B----4-:R0:W-:Y:S04]  /*1ccd0*/  STL [R1+0x134], R16 ;  /* 0x0001341001007387 */ /* 0x0101e80000100800 */
[----:B0-----:R-:W4:Y:S04]  /*1cce0*/  LDL.LU R16, [R1+0x5c] ;  /* 0x00005c0001107983 */ /* 0x001f280000300800 */
[----:B------:R-:W-:Y:S04]  /*1ccf0*/  STS.U16 [R0+UR6+0x9000], R5 ;  /* 0x0090000500007988 */ /* 0x000fe80008000406 */
[----:B---3--:R0:W-:Y:S04]  /*1cd00*/  STL [R1+0x130], R6 ;  /* 0x0001300601007387 */ /* 0x0081e80000100800 */
[----:B0-----:R-:W3:Y:S04]  /*1cd10*/  LDL.LU R6, [R1+0x11c0] ;  /* 0x0011c00001067983 */ /* 0x001ee80000300800 */
[----:B------:R-:W2:Y:S04]  /*1cd20*/  LDL R14, [R1+0x67c] ;  /* 0x00067c00010e7983 */ /* 0x000ea80000100800 */
[----:B------:R-:W2:Y:S04]  /*1cd30*/  LDL R15, [R1+0x680] ;  /* 0x00068000010f7983 */ /* 0x000ea80000100800 */
[----:B------:R-:W4:Y:S01]  /*1cd40*/  LDL.LU R5, [R1+0x11bc] ;  /* 0x0011bc0001057983 */ /* 0x000f220000300800 */
[----:B--2---:R-:W-:-:S04]  /*1cd50*/  @!P0 LOP3.LUT R15, R15, R14, RZ, 0x3c, !PT ;  /* 0x0000000e0f0f8212 */ /* 0x004fc800078e3cff */
[C---:B------:R-:W-:Y:S02]  /*1cd60*/  @!P0 LOP3.LUT R14, R15.reuse, R14, RZ, 0x3c, !PT ;  /* 0x0000000e0f0e8212 */ /* 0x040fe400078e3cff */
[----:B----4-:R-:W-:Y:S02]  /*1cd70*/  PRMT R5, RZ, 0x7610, R5 ;  /* 0x00007610ff057816 */ /* 0x010fe40000000005 */
[----:B------:R-:W-:-:S05]  /*1cd80*/  @!P0 LOP3.LUT R15, R15, R14, RZ, 0x3c, !PT ;  /* 0x0000000e0f0f8212 */ /* 0x000fca00078e3cff */
[----:B------:R0:W2:Y:S04]  /*1cd90*/  @!P0 LDG.E.U16 R5, desc[UR10][R14.64] ;  /* 0x0000000a0e058981 */ /* 0x0000a8000c1e1500 */
[----:B------:R-:W0:Y:S04]  /*1cda0*/  LDL R14, [R1+0x65c] ;  /* 0x00065c00010e7983 */ /* 0x000e280000100800 */
[----:B------:R-:W0:Y:S01]  /*1cdb0*/  LDL R15, [R1+0x660] ;  /* 0x00066000010f7983 */ /* 0x000e220000100800 */
[----:B---3--:R-:W-:Y:S02]  /*1cdc0*/  PRMT R6, RZ, 0x7610, R6 ;  /* 0x00007610ff067816 */ /* 0x008fe40000000006 */
[----:B0-----:R-:W-:-:S04]  /*1cdd0*/  @!P0 LOP3.LUT R15, R15, R14, RZ, 0x3c, !PT ;  /* 0x0000000e0f0f8212 */ /* 0x001fc800078e3cff */
[----:B------:R-:W-:-:S04]  /*1cde0*/  @!P0 LOP3.LUT R14, R15, R14, RZ, 0x3c, !PT ;  /* 0x0000000e0f0e8212 */ /* 0x000fc800078e3cff */
[----:B------:R-:W-:-:S05]  /*1cdf0*/  @!P0 LOP3.LUT R15, R15, R14, RZ, 0x3c, !PT ;  /* 0x0000000e0f0f8212 */ /* 0x000fca00078e3cff */
[----:B------:R-:W3:Y:S04]  /*1ce00*/  @!P0 LDG.E.U16 R6, desc[UR10][R14.64] ;  /* 0x0000000a0e068981 */ /* 0x000ee8000c1e1500 */
[----:B--2---:R0:W-:Y:S04]  /*1ce10*/  STL [R1+0x12c], R5 ;  /* 0x00012c0501007387 */ /* 0x0041e80000100800 */
[----:B------:R1:W-:Y:S04]  /*1ce20*/  STS.U16 [R0+UR6+0x9800], R13 ;  /* 0x0098000d00007988 */ /* 0x0003e80008000406 */
[----:B0-----:R-:W2:Y:S04]  /*1ce30*/  LDL.LU R5, [R1+0x58] ;  /* 0x0000580001057983 */ /* 0x001ea80000300800 */
[----:B-1----:R-:W4:Y:S04]  /*1ce40*/  LDL R13, [R1+0x600] ;  /* 0x00060000010d7983 */ /* 0x002f280000100800 */
[----:B---3--:R0:W-:Y:S04]  /*1ce50*/  STL [R1+0x128], R6 ;  /* 0x0001280601007387 */ /* 0x0081e80000100800 */
[----:B0-----:R-:W3:Y:S04]  /*1ce60*/  LDL.LU R6, [R1+0x11b8] ;  /* 0x0011b80001067983 */ /* 0x001ee80000300800 */
[----:B------:R-:W2:Y:S04]  /*1ce70*/  LDL.LU R14, [R1+0x68] ;  /* 0x00006800010e7983 */ /* 0x000ea80000300800 */
[----:B------:R-:W4:Y:S01]  /*1ce80*/  LDL R15, [R1+0x63c] ;  /* 0x00063c00010f7983 */ /* 0x000f220000100800 */
[----:B---3--:R-:W-:-:S03]  /*1ce90*/  PRMT R6, RZ, 0x7610, R6 ;  /* 0x00007610ff067816 */ /* 0x008fc60000000006 */
[----:B--2---:R0:W-:Y:S02]  /*1cea0*/  STS.U16 [R0+UR6+0xa000], R14 ;  /* 0x00a0000e00007988 */ /* 0x0041e40008000406 */
[----:B0-----:R-:W-:Y:S02]  /*1ceb0*/  @!P0 IMAD.MOV.U32 R14, RZ, RZ, R28 ;  /* 0x000000ffff0e8224 */ /* 0x001fe400078e001c */
[----:B------:R-:W2:Y:S04]  /*1cec0*/  LDL.LU R28, [R1+0x54] ;  /* 0x00005400011c7983 */ /* 0x000ea80000300800 */
[----:B----4-:R0:W3:Y:S04]  /*1ced0*/  @!P0 LDG.E.U16 R6, desc[UR10][R14.64] ;  /* 0x0000000a0e068981 */ /* 0x0100e8000c1e1500 */
[----:B------:R-:W0:Y:S04]  /*1cee0*/  LDL R14, [R1+0x61c] ;  /* 0x00061c00010e7983 */ /* 0x000e280000100800 */
[----:B------:R-:W0:Y:S01]  /*1cef0*/  LDL R15, [R1+0x620] ;  /* 0x00062000010f7983 */ /* 0x000e220000100800 */
[----:B------:R-:W-:-:S02]  /*1cf00*/  PRMT R12, RZ, 0x7610, R12 ;  /* 0x00007610ff0c7816 */ /* 0x000fc4000000000c */
[----:B0-----:R-:W-:-:S04]  /*1cf10*/  @!P0 LOP3.LUT R15, R15, R14, RZ, 0x3c, !PT ;  /* 0x0000000e0f0f8212 */ /* 0x001fc800078e3cff */
[----:B------:R-:W-:-:S04]  /*1cf20*/  @!P0 LOP3.LUT R14, R15, R14, RZ, 0x3c, !PT ;  /* 0x0000000e0f0e8212 */ /* 0x000fc800078e3cff */
[----:B------:R-:W-:-:S05]  /*1cf30*/  @!P0 LOP3.LUT R15, R15, R14, RZ, 0x3c, !PT ;  /* 0x0000000e0f0f8212 */ /* 0x000fca00078e3cff */
[----:B------:R-:W4:Y:S04]  /*1cf40*/  @!P0 LDG.E.U16 R12, desc[UR10][R14.64] ;  /* 0x0000000a0e0c8981 */ /* 0x000f28000c1e1500 */
[----:B---3--:R0:W-:Y:S04]  /*1cf50*/  STL [R1+0x124], R6 ;  /* 0x0001240601007387 */ /* 0x0081e80000100800 */
[----:B------:R1:W-:Y:S04]  /*1cf60*/  STS.U16 [R0+UR6+0xa800], R29 ;  /* 0x00a8001d00007988 */ /* 0x0003e80008000406 */
[----:B0-----:R-:W3:Y:S04]  /*1cf70*/  LDL R6, [R1+0x5e0] ;  /* 0x0005e00001067983 */ /* 0x001ee80000100800 */
[----:B-1----:R-:W2:Y:S04]  /*1cf80*/  LDL.LU R29, [R1+0x50] ;  /* 0x00005000011d7983 */ /* 0x002ea80000300800 */
[----:B----4-:R0:W-:Y:S04]  /*1cf90*/  STL [R1+0x120], R12 ;  /* 0x0001200c01007387 */ /* 0x0101e80000100800 */
[----:B0-----:R-:W4:Y:S04]  /*1cfa0*/  LDL.LU R12, [R1+0x11b4] ;  /* 0x0011b400010c7983 */ /* 0x001f280000300800 */
[----:B------:R-:W3:Y:S01]  /*1cfb0*/  LDL R15, [R1+0x5fc] ;  /* 0x0005fc00010f7983 */ /* 0x000ee20000100800 */
[----:B------:R-:W-:-:S03]  /*1cfc0*/  @!P0 IMAD.MOV.U32 R14, RZ, RZ, R13 ;  /* 0x000000ffff0e8224 */ /* 0x000fc600078e000d */
[----:B------:R0:W-:Y:S02]  /*1cfd0*/  STS.U16 [R0+UR6+0x5800], R26 ;  /* 0x0058001a00007988 */ /* 0x0001e40008000406 */
[----:B0-----:R-:W-:-:S06]  /*1cfe0*/  PRMT R26, RZ, 0x7610, R26 ;  /* 0x00007610ff1a7816 */ /* 0x001fcc000000001a */
[----:B---3--:R0:W3:Y:S04]  /*1cff0*/  @!P0 LDG.E.U16 R26, desc[UR10][R14.64] ;  /* 0x0000000a0e1a8981 */ /* 0x0080e8000c1e1500 */
[----:B------:R-:W2:Y:S01]  /*1d000*/  LDL R15, [R1+0x5dc] ;  /* 0x0005dc00010f7983 */ /* 0x000ea20000100800 */
[----:B0-----:R-:W-:-:S03]  /*1d010*/  @!P0 IMAD.MOV.U32 R14, RZ, RZ, R6 ;  /* 0x000000ffff0e8224 */ /* 0x001fc600078e0006 */
[----:B------:R0:W-:Y:S02]  /*1d020*/  STS.U16 [R0+UR6+0x4800], R24 ;  /* 0x0048001800007988 */ /* 0x0001e40008000406 */
[----:B0-----:R-:W-:Y:S02]  /*1d030*/  PRMT R24, RZ, 0x7610, R24 ;  /* 0x00007610ff187816 */ /* 0x001fe40000000018 */
[----:B------:R0:W-:Y:S04]  /*1d040*/  STS.U16 [R0+UR6+0xb000], R27 ;  /* 0x00b0001b00007988 */ /* 0x0001e80008000406 */
[----:B------:R1:W-:Y:S04]  /*1d050*/  STS.U16 [R0+UR6+0xb800], R16 ;  /* 0x00b8001000007988 */ /* 0x0003e80008000406 */
[----:B0-----:R-:W4:Y:S04]  /*1d060*/  LDL R27, [R1+0x5c0] ;  /* 0x0005c000011b7983 */ /* 0x001f280000100800 */
[----:B--2---:R4:W2:Y:S04]  /*1d070*/  @!P0 LDG.E.U16 R24, desc[UR10][R14.64] ;  /* 0x0000000a0e188981 */ /* 0x0048a8000c1e1500 */
[----:B---3--:R-:W-:Y:S04]  /*1d080*/  STL [R1+0x10d8], R26 ;  /* 0x0010d81a01007387 */ /* 0x008fe80000100800 */
[----:B------:R-:W-:Y:S04]  /*1d090*/  STL [R1+0x10dc], R26 ;  /* 0x0010dc1a01007387 */ /* 0x000fe80000100800 */
[----:B------:R-:W3:Y:S04]  /*1d0a0*/  LDL R15, [R1+0x5bc] ;  /* 0x0005bc00010f7983 */ /* 0x000ee80000100800 */
[----:B-1----:R-:W3:Y:S04]  /*1d0b0*/  LDL R16, [R1+0x59c] ;  /* 0x00059c0001107983 */ /* 0x002ee80000100800 */
[----:B------:R-:W3:Y:S04]  /*1d0c0*/  LDL R13, [R1+0x5a0] ;  /* 0x0005a000010d7983 */ /* 0x000ee80000100800 */
[----:B------:R-:W-:Y:S01]  /*1d0d0*/  STS.U16 [R0+UR6+0xc000], R5 ;  /* 0x00c0000500007988 */ /* 0x000fe20008000406 */
[----:B----4-:R-:W-:-:S03]  /*1d0e0*/  @!P0 IMAD.MOV.U32 R14, RZ, RZ, R27 ;  /* 0x000000ffff0e8224 */ /* 0x010fc600078e001b */
[----:B------:R0:W-:Y:S04]  /*1d0f0*/  STS.U16 [R0+UR6+0x3000], R22 ;  /* 0x0030001600007988 */ /* 0x0001e80008000406 */
[----:B------:R1:W-:Y:S01]  /*1d100*/  STS.U16 [R0+UR6+0x2000], R20 ;  /* 0x0020001400007988 */ /* 0x0003e20008000406 */
[----:B0-----:R-:W-:Y:S02]  /*1d110*/  PRMT R22, RZ, 0x7610, R22 ;  /* 0x00007610ff167816 */ /* 0x001fe40000000016 */
[----:B-1----:R-:W-:Y:S01]  /*1d120*/  PRMT R20, RZ, 0x7610, R20 ;  /* 0x00007610ff147816 */ /* 0x002fe20000000014 */
[----:B--2---:R-:W-:Y:S04]  /*1d130*/  STL [R1+0x10e0], R24 ;  /* 0x0010e01801007387 */ /* 0x004fe80000100800 */
[----:B------:R-:W-:Y:S04]  /*1d140*/  STL [R1+0x10e4], R24 ;  /* 0x0010e41801007387 */ /* 0x000fe80000100800 */
[----:B------:R-:W2:Y:S04]  /*1d150*/  LDL R6, [R1+0x57c] ;  /* 0x00057c0001067983 */ /* 0x000ea80000100800 */
[----:B------:R-:W4:Y:S04]  /*1d160*/  LDL R5, [R1+0x580] ;  /* 0x0005800001057983 */ /* 0x000f280000100800 */
[----:B---3--:R0:W3:Y:S02]  /*1d170*/  @!P0 LDG.E.U16 R22, desc[UR10][R14.64] ;  /* 0x0000000a0e168981 */ /* 0x0080e4000c1e1500 */
[----:B0-----:R-:W-:-:S02]  /*1d180*/  @!P0 IMAD.MOV.U32 R14, RZ, RZ, R13 ;  /* 0x000000ffff0e8224 */ /* 0x001fc400078e000d */
[----:B------:R-:W-:-:S05]  /*1d190*/  @!P0 IMAD.MOV.U32 R15, RZ, RZ, R16 ;  /* 0x000000ffff0f8224 */ /* 0x000fca00078e0010 */
[----:B------:R2:W3:Y:S04]  /*1d1a0*/  @!P0 LDG.E.U16 R20, desc[UR10][R14.64] ;  /* 0x0000000a0e148981 */ /* 0x0004e8000c1e1500 */
[----:B------:R0:W-:Y:S02]  /*1d1b0*/  STS.U16 [R0+UR6+0x1000], R18 ;  /* 0x0010001200007988 */ /* 0x0001e40008000406 */
[----:B0-----:R-:W-:Y:S01]  /*1d1c0*/  PRMT R18, RZ, 0x7610, R18 ;  /* 0x00007610ff127816 */ /* 0x001fe20000000012 */
[----:B--2---:R-:W-:Y:S02]  /*1d1d0*/  @!P0 IMAD.MOV.U32 R15, RZ, RZ, R6 ;  /* 0x000000ffff0f8224 */ /* 0x004fe400078e0006 */
[----:B----4-:R-:W-:-:S05]  /*1d1e0*/  @!P0 IMAD.MOV.U32 R14, RZ, RZ, R5 ;  /* 0x000000ffff0e8224 */ /* 0x010fca00078e0005 */
[----:B------:R-:W2:Y:S04]  /*1d1f0*/  @!P0 LDG.E.U16 R18, desc[UR10][R14.64] ;  /* 0x0000000a0e128981 */ /* 0x000ea8000c1e1500 */
[----:B---3--:R-:W-:Y:S04]  /*1d200*/  STL [R1+0x10e8], R22 ;  /* 0x0010e81601007387 */ /* 0x008fe80000100800 */
[----:B------:R-:W-:Y:S04]  /*1d210*/  STL [R1+0x10ec], R22 ;  /* 0x0010ec1601007387 */ /* 0x000fe80000100800 */
[----:B------:R-:W-:Y:S04]  /*1d220*/  STL [R1+0x10f0], R22 ;  /* 0x0010f01601007387 */ /* 0x000fe80000100800 */
[----:B------:R-:W-:Y:S04]  /*1d230*/  STL [R1+0x10f4], R22 ;  /* 0x0010f41601007387 */ /* 0x000fe80000100800 */
[----:B------:R-:W-:Y:S04]  /*1d240*/  STL [R1+0x10f8], R20 ;  /* 0x0010f81401007387 */ /* 0x000fe80000100800 */
[----:B------:R-:W-:Y:S04]  /*1d250*/  STL [R1+0x10fc], R20 ;  /* 0x0010fc1401007387 */ /* 0x000fe80000100800 */
[----:B------:R-:W3:Y:S04]  /*1d260*/  LDL.LU R27, [R1+0x4c] ;  /* 0x00004c00011b7983 */ /* 0x000ee80000300800 */
[----:B------:R-:W4:Y:S04]  /*1d270*/  LDL.LU R16, [R1+0x48] ;  /* 0x0000480001107983 */ /* 0x000f280000300800 */
[----:B------:R-:W4:Y:S04]  /*1d280*/  LDL.LU R6, [R1+0x44] ;  /* 0x0000440001067983 */ /* 0x000f280000300800 */
[----:B------:R-:W4:Y:S04]  /*1d290*/  LDL.LU R13, [R1+0x40] ;  /* 0x00004000010d7983 */ /* 0x000f280000300800 */
[----:B------:R0:W-:Y:S04]  /*1d2a0*/  STS.U16 [R0+UR6+0xc800], R28 ;  /* 0x00c8001c00007988 */ /* 0x0001e80008000406 */
[----:B------:R-:W4:Y:S04]  /*1d2b0*/  LDL.LU R5, [R1+0x3c] ;  /* 0x00003c0001057983 */ /* 0x000f280000300800 */
[----:B------:R1:W-:Y:S04]  /*1d2c0*/  STS.U16 [R0+UR6+0xd000], R29 ;  /* 0x00d0001d00007988 */ /* 0x0003e80008000406 */
[----:B0-----:R-:W4:Y:S04]  /*1d2d0*/  LDL.LU R28, [R1+0x38] ;  /* 0x00003800011c7983 */ /* 0x001f280000300800 */
[----:B-1----:R-:W4:Y:S04]  /*1d2e0*/  LDL.LU R29, [R1+0x34] ;  /* 0x00003400011d7983 */ /* 0x002f280000300800 */
[----:B------:R-:W4:Y:S04]  /*1d2f0*/  LDL R14, [R1+0x55c] ;  /* 0x00055c00010e7983 */ /* 0x000f280000100800 */
[----:B------:R-:W4:Y:S04]  /*1d300*/  LDL R15, [R1+0x560] ;  /* 0x00056000010f7983 */ /* 0x000f280000100800 */
        /* <DEDUP_REMOVED lines=19> */
[----:B---3--:R0:W-:Y:S04]  /*1d440*/  STS.U16 [R0+UR6+0xd800], R27 ;  /* 0x00d8001b00007988 */ /* 0x0081e80008000406 */
[----:B0-----:R-:W2:Y:S01]  /*1d450*/  LDL.LU R27, [R1+0x11b0] ;  /* 0x0011b000011b7983 */ /* 0x001ea20000300800 */
[----:B----4-:R-:W-:-:S04]  /*1d460*/  @!P0 LOP3.LUT R15, R15, R14, RZ, 0x3c, !PT ;  /* 0x0000000e0f0f8212 */ /* 0x010fc800078e3cff */
[----:B------:R-:W-:-:S04]  /*1d470*/  @!P0 LOP3.LUT R14, R15, R14, RZ, 0x3c, !PT ;  /* 0x0000000e0f0e8212 */ /* 0x000fc800078e3cff */
[----:B------:R-:W-:Y:S02]  /*1d480*/  @!P0 LOP3.LUT R15, R15, R14, RZ, 0x3c, !PT ;  /* 0x0000000e0f0f8212 */ /* 0x000fe400078e3cff */
[----:B--2---:R-:W-:-:S06]  /*1d490*/  PRMT R27, RZ, 0x7610, R27 ;  /* 0x00007610ff1b7816 */ /* 0x004fcc000000001b */
[----:B------:R-:W2:Y:S04]  /*1d4a0*/  @!P0 LDG.E.U16 R27, desc[UR10][R14.64] ;  /* 0x0000000a0e1b8981 */ /* 0x000ea8000c1e1500 */
[----:B------:R-:W-:Y:S04]  /*1d4b0*/  STS.U16 [R0+UR6+0xe000], R16 ;  /* 0x00e0001000007988 */ /* 0x000fe80008000406 */
[----:B------:R-:W3:Y:S04]  /*1d4c0*/  LDL R14, [R1+0x53c] ;  /* 0x00053c00010e7983 */ /* 0x000ee80000100800 */
[----:B------:R-:W3:Y:S04]  /*1d4d0*/  LDL R15, [R1+0x540] ;  /* 0x00054000010f7983 */ /* 0x000ee80000100800 */
[----:B--2---:R0:W-:Y:S04]  /*1d4e0*/  STL [R1+0x11c], R27 ;  /* 0x00011c1b01007387 */ /* 0x0041e80000100800 */
[----:B0-----:R-:W2:Y:S04]  /*1d4f0*/  LDL.LU R27, [R1+0x30] ;  /* 0x00003000011b7983 */ /* 0x001ea80000300800 */
[----:B------:R-:W4:Y:S01]  /*1d500*/  LDL.LU R16, [R1+0x11ac] ;  /* 0x0011ac0001107983 */ /* 0x000f220000300800 */
[----:B---3--:R-:W-:-:S04]  /*1d510*/  @!P0 LOP3.LUT R15, R15, R14, RZ, 0x3c, !PT ;  /* 0x0000000e0f0f8212 */ /* 0x008fc800078e3cff */
[----:B------:R-:W-:-:S04]  /*1d520*/  @!P0 LOP3.LUT R14, R15, R14, RZ, 0x3c, !PT ;  /* 0x0000000e0f0e8212 */ /* 0x000fc800078e3cff */
[----:B------:R-:W-:Y:S02]  /*1d530*/  @!P0 LOP3.LUT R15, R15, R14, RZ, 0x3c, !PT ;  /* 0x0000000e0f0f8212 */ /* 0x000fe400078e3cff */
[----:B----4-:R-:W-:-:S06]  /*1d540*/  PRMT R16, RZ, 0x7610, R16 ;  /* 0x00007610ff107816 */ /* 0x010fcc0000000010 */
        /* <DEDUP_REMOVED lines=14> */
[----:B------:R-:W2:Y:S04]  /*1d630*/  LDL R14, [R1+0x4fc] ;  /* 0x0004fc00010e7983 */ /* 0x000ea80000100800 */
[----:B------:R-:W2:Y:S01]  /*1d640*/  LDL R15, [R1+0x500] ;  /* 0x00050000010f7983 */ /* 0x000ea20000100800 */
[----:B---3--:R-:W-:-:S02]  /*1d650*/  PRMT R16, RZ, 0x7610, R16 ;  /* 0x00007610ff107816 */ /* 0x008fc40000000010 */
[----:B--2---:R-:W-:-:S04]  /*1d660*/  @!P0 LOP3.LUT R15, R15, R14, RZ, 0x3c, !PT ;  /* 0x0000000e0f0f8212 */ /* 0x004fc800078e3cff */
[----:B------:R-:W-:-:S04]  /*1d670*/  @!P0 LOP3.LUT R14, R15, R14, RZ, 0x3c, !PT ;  /* 0x0000000e0f0e8212 */ /* 0x000fc800078e3cff */
[----:B------:R-:W-:-:S05]  /*1d680*/  @!P0 LOP3.LUT R15, R15, R14, RZ, 0x3c, !PT ;  /* 0x0000000e0f0f8212 */ /* 0x000fca00078e3cff */
[----:B------:R-:W2:Y:S04]  /*1d690*/  @!P0 LDG.E.U16 R16, desc[UR10][R14.64] ;  /* 0x0000000a0e108981 */ /* 0x000ea8000c1e1500 */
[----:B------:R0:W-:Y:S04]  /*1d6a0*/  STS.U16 [R0+UR6+0xf000], R13 ;  /* 0x00f0000d00007988 */ /* 0x0001e80008000406 */
[----:B0-----:R-:W3:Y:S04]  /*1d6b0*/  LDL.LU R13, [R1+0x28] ;  /* 0x00002800010d7983 */ /* 0x001ee80000300800 */
[----:B------:R-:W-:Y:S04]  /*1d6c0*/  STS.U16 [R0+UR6+0xf800], R5 ;  /* 0x00f8000500007988 */ /* 0x000fe80008000406 */
[----:B--2---:R0:W-:Y:S04]  /*1d6d0*/  STL [R1+0x110], R16 ;  /* 0x0001101001007387 */ /* 0x0041e80000100800 */
[----:B0-----:R-:W2:Y:S04]  /*1d6e0*/  LDL.LU R16, [R1+0x11a0] ;  /* 0x0011a00001107983 */ /* 0x001ea80000300800 */
[----:B------:R-:W4:Y:S04]  /*1d6f0*/  LDL R14, [R1+0x4dc] ;  /* 0x0004dc00010e7983 */ /* 0x000f280000100800 */
[----:B------:R-:W4:Y:S04]  /*1d700*/  LDL R15, [R1+0x4e0] ;  /* 0x0004e000010f7983 */ /* 0x000f280000100800 */
[----:B------:R-:W3:Y:S01]  /*1d710*/  LDL.LU R5, [R1+0x119c] ;  /* 0x00119c0001057983 */ /* 0x000ee20000300800 */
[----:B----4-:R-:W-:-:S04]  /*1d720*/  @!P0 LOP3.LUT R15, R15, R14, RZ, 0x3c, !PT ;  /* 0x0000000e0f0f8212 */ /* 0x010fc800078e3cff */
[C---:B------:R-:W-:Y:S02]  /*1d730*/  @!P0 LOP3.LUT R14, R15.reuse, R14, RZ, 0x3c, !PT ;  /* 0x0000000e0f0e8212 */ /* 0x040fe400078e3cff */
[----:B---3--:R-:W-:Y:S02]  /*1d740*/  PRMT R5, RZ, 0x7610, R5 ;  /* 0x00007610ff057816 */ /* 0x008fe40000000005 */
        /* <DEDUP_REMOVED lines=46> */
[----:B------:R-:W4:Y:S04]  /*1da30*/  LDL R14, [R1+0x43c] ;  /* 0x00043c00010e7983 */ /* 0x000f280000100800 */
[----:B------:R-:W4:Y:S04]  /*1da40*/  LDL R15, [R1+0x440] ;  /* 0x00044000010f7983 */ /* 0x000f280000100800 */
[----:B------:R-:W-:Y:S04]  /*1da50*/  STS.U16 [R0+UR6+0x12000], R13 ;  /* 0x0120000d00007988 */ /* 0x000fe80008000406 */
[----:B--2---:R0:W-:Y:S04]  /*1da60*/  STL [R1+0xf8], R5 ;  /* 0x0000f80501007387 */ /* 0x0041e80000100800 */
[----:B0-----:R-:W2:Y:S04]  /*1da70*/  LDL.LU R5, [R1+0x10] ;  /* 0x0000100001057983 */ /* 0x001ea80000300800 */
[----:B------:R-:W3:Y:S01]  /*1da80*/  LDL.LU R13, [R1+0x118c] ;  /* 0x00118c00010d7983 */ /* 0x000ee20000300800 */
[----:B----4-:R-:W-:-:S04]  /*1da90*/  @!P0 LOP3.LUT R15, R15, R14, RZ, 0x3c, !PT ;  /* 0x0000000e0f0f8212 */ /* 0x010fc800078e3cff */
[----:B------:R-:W-:-:S04]  /*1daa0*/  @!P0 LOP3.LUT R14, R15, R14, RZ, 0x3c, !PT ;  /* 0x0000000e0f0e8212 */ /* 0x000fc800078e3cff */
[----:B------:R-:W-:Y:S02]  /*1dab0*/  @!P0 LOP3.LUT R15, R15, R14, RZ, 0x3c, !PT ;  /* 0x0000000e0f0f8212 */ /* 0x000fe400078e3cff */
[----:B---3--:R-:W-:-:S06]  /*1dac0*/  PRMT R13, RZ, 0x7610, R13 ;  /* 0x00007610ff0d7816 */ /* 0x008fcc000000000d */
[----:B------:R-:W3:Y:S04]  /*1dad0*/  @!P0 LDG.E.U16 R13, desc[UR10][R14.64] ;  /* 0x0000000a0e0d8981 */ /* 0x000ee8000c1e1500 */
[----:B---3--:R0:W-:Y:S04]  /*1dae0*/  STL [R1+0xf4], R13 ;  /* 0x0000f40d01007387 */ /* 0x0081e80000100800 */
[----:B0-----:R-:W3:Y:S04]  /*1daf0*/  LDL.LU R13, [R1+0x1188] ;  /* 0x00118800010d7983 */ /* 0x001ee80000300800 */
[----:B------:R-:W4:Y:S04]  /*1db00*/  LDL.LU R14, [R1+0x24] ;  /* 0x00002400010e7983 */ /* 0x000f280000300800 */
[----:B------:R-:W2:Y:S01]  /*1db10*/  LDL R15, [R1+0x41c] ;  /* 0x00041c00010f7983 */ /* 0x000ea20000100800 */
[----:B---3--:R-:W-:-:S03]  /*1db20*/  PRMT R13, RZ, 0x7610, R13 ;  /* 0x00007610ff0d7816 */ /* 0x008fc6000000000d */
[----:B----4-:R0:W-:Y:S02]  /*1db30*/  STS.U16 [R0+UR6+0x12800], R14 ;  /* 0x0128000e00007988 */ /* 0x0101e40008000406 */
[----:B0-----:R-:W-:Y:S02]  /*1db40*/  @!P0 IMAD.MOV.U32 R14, RZ, RZ, R27 ;  /* 0x000000ffff0e8224 */ /* 0x001fe400078e001b */
[----:B------:R-:W3:Y:S04]  /*1db50*/  LDL.LU R27, [R1+0x8] ;  /* 0x00000800011b7983 */ /* 0x000ee80000300800 */
[----:B--2---:R-:W2:Y:S04]  /*1db60*/  @!P0 LDG.E.U16 R13, desc[UR10][R14.64] ;  /* 0x0000000a0e0d8981 */ /* 0x004ea8000c1e1500 */
[----:B--2---:R0:W-:Y:S04]  /*1db70*/  STL [R1+0xf0], R13 ;  /* 0x0000f00d01007387 */ /* 0x0041e80000100800 */
[----:B0-----:R-:W2:Y:S04]  /*1db80*/  LDL.LU R13, [R1+0x1184] ;  /* 0x00118400010d7983 */ /* 0x001ea80000300800 */
[----:B------:R-:W4:Y:S04]  /*1db90*/  LDL R14, [R1+0x3fc] ;  /* 0x0003fc00010e7983 */ /* 0x000f280000100800 */
[----:B------:R-:W4:Y:S01]  /*1dba0*/  LDL R15, [R1+0x400] ;  /* 0x00040000010f7983 */ /* 0x000f220000100800 */
[----:B------:R-:W-:-:S03]  /*1dbb0*/  PRMT R24, RZ, 0x7610, R24 ;  /* 0x00007610ff187816 */ /* 0x000fc60000000018 */
[----:B------:R0:W-:Y:S04]  /*1dbc0*/  STS.U16 [R0+UR6+0x13000], R28 ;  /* 0x0130001c00007988 */ /* 0x0001e80008000406 */
[----:B0-----:R-:W2:Y:S01]  /*1dbd0*/  LDL.LU R28, [R1+0x4] ;  /* 0x00000400011c7983 */ /* 0x001ea20000300800 */
[----:B----4-:R-:W-:-:S04]  /*1dbe0*/  @!P0 LOP3.LUT R15, R15, R14, RZ, 0x3c, !PT ;  /* 0x0000000e0f0f8212 */ /* 0x010fc800078e3cff */
[----:B------:R-:W-:-:S04]  /*1dbf0*/  @!P0 LOP3.LUT R14, R15, R14, RZ, 0x3c, !PT ;  /* 0x0000000e0f0e8212 */ /* 0x000fc800078e3cff */
[----:B------:R-:W-:-:S05]  /*1dc00*/  @!P0 LOP3.LUT R15, R15, R14, RZ, 0x3c, !PT ;  /* 0x0000000e0f0f8212 */ /* 0x000fca00078e3cff */
[----:B------:R-:W4:Y:S04]  /*1dc10*/  @!P0 LDG.E.U16 R24, desc[UR10][R14.64] ;  /* 0x0000000a0e188981 */ /* 0x000f28000c1e1500 */
[----:B------:R-:W3:Y:S04]  /*1dc20*/  LDL R14, [R1+0x3dc] ;  /* 0x0003dc00010e7983 */ /* 0x000ee80000100800 */
[----:B------:R-:W3:Y:S04]  /*1dc30*/  LDL R15, [R1+0x3e0] ;  /* 0x0003e000010f7983 */ /* 0x000ee80000100800 */
[----:B------:R0:W-:Y:S04]  /*1dc40*/  STS.U16 [R0+UR6+0x800], R17 ;  /* 0x0008001100007988 */ /* 0x0001e80008000406 */
[----:B------:R-:W-:Y:S01]  /*1dc50*/  STS.U16 [R0+UR6+0x13800], R29 ;  /* 0x0138001d00007988 */ /* 0x000fe20008000406 */
[----:B0-----:R-:W-:-:S03]  /*1dc60*/  PRMT R17, RZ, 0x7610, R17 ;  /* 0x00007610ff117816 */ /* 0x001fc60000000011 */
[----:B----4-:R0:W-:Y:S04]  /*1dc70*/  STL [R1+0xec], R24 ;  /* 0x0000ec1801007387 */ /* 0x0101e80000100800 */
[----:B0-----:R-:W4:Y:S01]  /*1dc80*/  LDL R24, [R1+0x360] ;  /* 0x0003600001187983 */ /* 0x001f220000100800 */
[----:B---3--:R-:W-:-:S03]  /*1dc90*/  @!P0 LOP3.LUT R15, R15, R14, RZ, 0x3c, !PT ;  /* 0x0000000e0f0f8212 */ /* 0x008fc600078e3cff */
[----:B------:R-:W3:Y:S01]  /*1dca0*/  LDL.LU R29, [R1] ;  /* 0x00000000011d7983 */ /* 0x000ee20000300800 */
[----:B------:R-:W-:-:S04]  /*1dcb0*/  @!P0 LOP3.LUT R14, R15, R14, RZ, 0x3c, !PT ;  /* 0x0000000e0f0e8212 */ /* 0x000fc800078e3cff */
[----:B------:R-:W-:-:S05]  /*1dcc0*/  @!P0 LOP3.LUT R15, R15, R14, RZ, 0x3c, !PT ;  /* 0x0000000e0f0f8212 */ /* 0x000fca00078e3cff */
[----:B------:R0:W3:Y:S04]  /*1dcd0*/  @!P0 LDG.E.U16 R17, desc[UR10][R14.64] ;  /* 0x0000000a0e118981 */ /* 0x0000e8000c1e1500 */
[----:B------:R-:W0:Y:S04]  /*1dce0*/  LDL R14, [R1+0x3bc] ;  /* 0x0003bc00010e7983 */ /* 0x000e280000100800 */
[----:B------:R-:W0:Y:S04]  /*1dcf0*/  LDL R15, [R1+0x3c0] ;  /* 0x0003c000010f7983 */ /* 0x000e280000100800 */
[----:B------:R1:W-:Y:S04]  /*1dd00*/  STS.U16 [R0+UR6+0x1800], R19 ;  /* 0x0018001300007988 */ /* 0x0003e80008000406 */
[----:B------:R2:W-:Y:S01]  /*1dd10*/  STS.U16 [R0+UR6+0x14000], R16 ;  /* 0x0140001000007988 */ /* 0x0005e20008000406 */
[----:B-1----:R-:W-:-:S03]  /*1dd20*/  PRMT R19, RZ, 0x7610, R19 ;  /* 0x00007610ff137816 */ /* 0x002fc60000000013 */
[----:B--2---:R-:W2:Y:S01]  /*1dd30*/  LDL.LU R16, [R1+0x1180] ;  /* 0x0011800001107983 */ /* 0x004ea20000300800 */
[----:B0-----:R-:W-:-:S04]  /*1dd40*/  @!P0 LOP3.LUT R15, R15, R14, RZ, 0x3c, !PT ;  /* 0x0000000e0f0f8212 */ /* 0x001fc800078e3cff */
[----:B------:R-:W-:-:S04]  /*1dd50*/  @!P0 LOP3.LUT R14, R15, R14, RZ, 0x3c, !PT ;  /* 0x0000000e0f0e8212 */ /* 0x000fc800078e3cff */
[----:B------:R-:W-:-:S05]  /*1dd60*/  @!P0 LOP3.LUT R15, R15, R14, RZ, 0x3c, !PT ;  /* 0x0000000e0f0f8212 */ /* 0x000fca00078e3cff */
[----:B------:R0:W2:Y:S04]  /*1dd70*/  @!P0 LDG.E.U16 R19, desc[UR10][R14.64] ;  /* 0x0000000a0e138981 */ /* 0x0000a8000c1e1500 */
[----:B------:R-:W0:Y:S04]  /*1dd80*/  LDL R14, [R1+0x39c] ;  /* 0x00039c00010e7983 */ /* 0x000e280000100800 */
[----:B------:R-:W0:Y:S04]  /*1dd90*/  LDL R15, [R1+0x3a0] ;  /* 0x0003a000010f7983 */ /* 0x000e280000100800 */
[----:B------:R1:W-:Y:S04]  /*1dda0*/  STS.U16 [R0+UR6+0x2800], R21 ;  /* 0x0028001500007988 */ /* 0x0003e80008000406 */
[----:B------:R4:W-:Y:S01]  /*1ddb0*/  STS.U16 [R0+UR6+0x14800], R6 ;  /* 0x0148000600007988 */ /* 0x0009e20008000406 */
[----:B-1----:R-:W-:-:S03]  /*1ddc0*/  PRMT R21, RZ, 0x7610, R21 ;  /* 0x00007610ff157816 */ /* 0x002fc60000000015 */
[----:B----4-:R-:W4:Y:S01]  /*1ddd0*/  LDL.LU R6, [R1+0x117c] ;  /* 0x00117c0001067983 */ /* 0x010f220000300800 */
        /* <DEDUP_REMOVED lines=9> */
[----:B---3--:R-:W3:Y:S01]  /*1de70*/  LDL.LU R5, [R1+0x1178] ;  /* 0x0011780001057983 */ /* 0x008ee20000300800 */
[----:B0-----:R-:W-:-:S04]  /*1de80*/  @!P0 LOP3.LUT R15, R15, R14, RZ, 0x3c, !PT ;  /* 0x0000000e0f0f8212 */ /* 0x001fc800078e3cff */
[----:B------:R-:W-:-:S04]  /*1de90*/  @!P0 LOP3.LUT R14, R15, R14, RZ, 0x3c, !PT ;  /* 0x0000000e0f0e8212 */ /* 0x000fc800078e3cff */
[----:B------:R-:W-:-:S05]  /*1dea0*/  @!P0 LOP3.LUT R15, R15, R14, RZ, 0x3c, !PT ;  /* 0x0000000e0f0f8212 */ /* 0x000fca00078e3cff */
[----:B------:R0:W2:Y:S04]  /*1deb0*/  @!P0 LDG.E.U16 R23, desc[UR10][R14.64] ;  /* 0x0000000a0e178981 */ /* 0x0000a8000c1e1500 */
[----:B------:R-:W4:Y:S04]  /*1dec0*/  LDL.LU R14, [R1+0xc] ;  /* 0x00000c00010e7983 */ /* 0x000f280000300800 */
[----:B------:R-:W3:Y:S04]  /*1ded0*/  LDL R15, [R1+0x35c] ;  /* 0x00035c00010f7983 */ /* 0x000ee80000100800 */
[----:B------:R1:W-:Y:S02]  /*1dee0*/  STS.U16 [R0+UR6+0x5000], R25 ;  /* 0x0050001900007988 */ /* 0x0003e40008000406 */
[----:B-1----:R-:W-:-:S02]  /*1def0*/  PRMT R25, RZ, 0x7610, R25 ;  /* 0x00007610ff197816 */ /* 0x002fc40000000019 */
[----:B------:R-:W-:Y:S04]  /*1df00*/  STS.U16 [R0+UR6+0x16000], R27 ;  /* 0x0160001b00007988 */ /* 0x000fe80008000406 */
[----:B----4-:R0:W-:Y:S02]  /*1df10*/  STS.U16 [R0+UR6+0x15800], R14 ;  /* 0x0158000e00007988 */ /* 0x0101e40008000406 */
[----:B0-----:R-:W-:Y:S02]  /*1df20*/  @!P0 IMAD.MOV.U32 R14, RZ, RZ, R24 ;  /* 0x000000ffff0e8224 */ /* 0x001fe400078e0018 */
[----:B------:R-:W4:Y:S04]  /*1df30*/  LDL R24, [R1+0x2e0] ;  /* 0x0002e00001187983 */ /* 0x000f280000100800 */
[----:B---3--:R0:W3:Y:S04]  /*1df40*/  @!P0 LDG.E.U16 R25, desc[UR10][R14.64] ;  /* 0x0000000a0e198981 */ /* 0x0080e8000c1e1500 */
[----:B------:R-:W0:Y:S04]  /*1df50*/  LDL R14, [R1+0x33c] ;  /* 0x00033c00010e7983 */ /* 0x000e280000100800 */
[----:B------:R-:W0:Y:S04]  /*1df60*/  LDL R15, [R1+0x340] ;  /* 0x00034000010f7983 */ /* 0x000e280000100800 */
[----:B------:R-:W2:Y:S01]  /*1df70*/  LDL.LU R27, [R1+0x1174] ;  /* 0x00117400011b7983 */ /* 0x000ea20000300800 */
[----:B0-----:R-:W-:-:S04]  /*1df80*/  @!P0 LOP3.LUT R15, R15, R14, RZ, 0x3c, !PT ;  /* 0x0000000e0f0f8212 */ /* 0x001fc800078e3cff */
[C---:B------:R-:W-:Y:S02]  /*1df90*/  @!P0 LOP3.LUT R14, R15.reuse, R14, RZ, 0x3c, !PT ;  /* 0x0000000e0f0e8212 */ /* 0x040fe400078e3cff */
[----:B--2---:R-:W-:Y:S02]  /*1dfa0*/  PRMT R27, RZ, 0x7610, R27 ;  /* 0x00007610ff1b7816 */ /* 0x004fe4000000001b */
[----:B------:R-:W-:-:S05]  /*1dfb0*/  @!P0 LOP3.LUT R15, R15, R14, RZ, 0x3c, !PT ;  /* 0x0000000e0f0f8212 */ /* 0x000fca00078e3cff */
[----:B------:R-:W2:Y:S04]  /*1dfc0*/  @!P0 LDG.E.U16 R27, desc[UR10][R14.64] ;  /* 0x0000000a0e1b8981 */ /* 0x000ea8000c1e1500 */
        /* <DEDUP_REMOVED lines=14> */
[----:B------:R-:W4:Y:S04]  /*1e0b0*/  LDL R15, [R1+0x300] ;  /* 0x00030000010f7983 */ /* 0x000f280000100800 */
[----:B------:R0:W-:Y:S04]  /*1e0c0*/  STS.U16 [R0+UR6], R4 ;  /* 0x0000000400007988 */ /* 0x0001e80008000406 */
[----:B------:R1:W-:Y:S01]  /*1e0d0*/  STS.U16 [R0+UR6+0x17000], R29 ;  /* 0x0170001d00007988 */ /* 0x0003e20008000406 */
[----:B0-----:R-:W-:-:S03]  /*1e0e0*/  PRMT R4, RZ, 0x7610, R4 ;  /* 0x00007610ff047816 */ /* 0x001fc60000000004 */
[----:B-1----:R-:W2:Y:S01]  /*1e0f0*/  LDL.LU R29, [R1+0x1164] ;  /* 0x00116400011d7983 */ /* 0x002ea20000300800 */
[----:B----4-:R-:W-:-:S04]  /*1e100*/  @!P0 LOP3.LUT R15, R15, R14, RZ, 0x3c, !PT ;  /* 0x0000000e0f0f8212 */ /* 0x010fc800078e3cff */
[----:B------:R-:W-:-:S04]  /*1e110*/  @!P0 LOP3.LUT R14, R15, R14, RZ, 0x3c, !PT ;  /* 0x0000000e0f0e8212 */ /* 0x000fc800078e3cff */
[----:B------:R-:W-:-:S05]  /*1e120*/  @!P0 LOP3.LUT R15, R15, R14, RZ, 0x3c, !PT ;  /* 0x0000000e0f0f8212 */ /* 0x000fca00078e3cff */
[----:B------:R0:W4:Y:S04]  /*1e130*/  @!P0 LDG.E.U16 R4, desc[UR10][R14.64] ;  /* 0x0000000a0e048981 */ /* 0x000128000c1e1500 */
[----:B------:R-:W2:Y:S01]  /*1e140*/  LDL R15, [R1+0x2dc] ;  /* 0x0002dc00010f7983 */ /* 0x000ea20000100800 */
[----:B---3--:R-:W-:Y:S01]  /*1e150*/  PRMT R28, RZ, 0x7610, R28 ;  /* 0x00007610ff1c7816 */ /* 0x008fe2000000001c */
[----:B0-----:R-:W-:-:S05]  /*1e160*/  @!P0 IMAD.MOV.U32 R14, RZ, RZ, R24 ;  /* 0x000000ffff0e8224 */ /* 0x001fca00078e0018 */
[----:B--2---:R-:W2:Y:S04]  /*1e170*/  @!P0 LDG.E.U16 R28, desc[UR10][R14.64] ;  /* 0x0000000a0e1c8981 */ /* 0x004ea8000c1e1500 */
[----:B----4-:R0:W-:Y:S04]  /*1e180*/  STL [R1+0xe0], R4 ;  /* 0x0000e00401007387 */ /* 0x0101e80000100800 */
[----:B------:R-:W3:Y:S04]  /*1e190*/  LDL R24, [R1+0x9e8] ;  /* 0x0009e80001187983 */ /* 0x000ee80000100800 */
[----:B0-----:R-:W4:Y:S04]  /*1e1a0*/  LDL R4, [R1+0x280] ;  /* 0x0002800001047983 */ /* 0x001f280000100800 */
        /* <DEDUP_REMOVED lines=19> */
[----:B0-----:R-:W4:Y:S01]  /*1e2e0*/  LDL.LU R5, [R1+0x115c] ;  /* 0x00115c0001057983 */ /* 0x001f220000300800 */
[----:B------:R-:W-:-:S03]  /*1e2f0*/  PRMT R6, RZ, 0x7610, R6 ;  /* 0x00007610ff067816 */ /* 0x000fc60000000006 */
[----:B----4-:R0:W-:Y:S04]  /*1e300*/  STS.U16 [R0+UR6+0x19000], R5 ;  /* 0x0190000500007988 */ /* 0x0101e80008000406 */
[----:B0-----:R-:W4:Y:S04]  /*1e310*/  LDL R5, [R1+0x27c] ;  /* 0x00027c0001057983 */ /* 0x001f280000100800 */
[----:B----4-:R-:W4:Y:S01]  /*1e320*/  @!P0 LDG.E.U16 R6, desc[UR10][R4.64] ;  /* 0x0000000a04068981 */ /* 0x010f22000c1e1500 */
[----:B------:R-:W-:-:S03]  /*1e330*/  PRMT R22, RZ, 0x7610, R22 ;  /* 0x00007610ff167816 */ /* 0x000fc60000000016 */
[----:B----4-:R0:W-:Y:S04]  /*1e340*/  STL [R1+0xa8], R6 ;  /* 0x0000a80601007387 */ /* 0x0101e80000100800 */
[----:B0-----:R-:W4:Y:S04]  /*1e350*/  LDL.LU R6, [R1+0x1158] ;  /* 0x0011580001067983 */ /* 0x001f280000300800 */
[----:B------:R-:W2:Y:S01]  /*1e360*/  LDL R5, [R1+0x26c] ;  /* 0x00026c0001057983 */ /* 0x000ea20000100800 */
[----:B------:R-:W-:-:S03]  /*1e370*/  @!P0 IMAD.MOV.U32 R4, RZ, RZ, R24 ;  /* 0x000000ffff048224 */ /* 0x000fc600078e0018 */
[----:B------:R0:W-:Y:S04]  /*1e380*/  STS.U16 [R0+UR6+0x3800], R3 ;  /* 0x0038000300007988 */ /* 0x0001e80008000406 */
[----:B------:R-:W4:Y:S04]  /*1e390*/  LDL R24, [R1+0x258] ;  /* 0x0002580001187983 */ /* 0x000f280000100800 */
[----:B--2---:R3:W2:Y:S04]  /*1e3a0*/  @!P0 LDG.E.U16 R22, desc[UR10][R4.64] ;  /* 0x0000000a04168981 */ /* 0x0046a8000c1e1500 */
[----:B------:R-:W4:Y:S01]  /*1e3b0*/  LDL R5, [R1+0x9cc] ;  /* 0x0009cc0001057983 */ /* 0x000f220000100800 */
[----:B0-----:R-:W-:Y:S01]  /*1e3c0*/  PRMT R3, RZ, 0x7610, R3 ;  /* 0x00007610ff037816 */ /* 0x001fe20000000003 */
[----:B---3--:R-:W-:-:S02]  /*1e3d0*/  @!P0 IMAD.MOV.U32 R4, RZ, RZ, R20 ;  /* 0x000000ffff048224 */ /* 0x008fc400078e0014 */
[----:B--2---:R0:W-:Y:S01]  /*1e3e0*/  STL [R1+0xa4], R22 ;  /* 0x0000a41601007387 */ /* 0x0041e20000100800 */
[----:B------:R-:W-:-:S03]  /*1e3f0*/  PRMT R26, RZ, 0x7610, R26 ;  /* 0x00007610ff1a7816 */ /* 0x000fc6000000001a */
[----:B------:R-:W2:Y:S04]  /*1e400*/  LDL R20, [R1+0x248] ;  /* 0x0002480001147983 */ /* 0x000ea80000100800 */
[----:B----4-:R-:W3:Y:S04]  /*1e410*/  @!P0 LDG.E.U16 R3, desc[UR10][R4.64] ;  /* 0x0000000a04038981 */ /* 0x010ee8000c1e1500 */
[----:B0-----:R-:W4:Y:S04]  /*1e420*/  LDL R22, [R1+0x9c0] ;  /* 0x0009c00001167983 */ /* 0x001f280000100800 */
[----:B------:R-:W2:Y:S04]  /*1e430*/  LDL R4, [R1+0x9ec] ;  /* 0x0009ec0001047983 */ /* 0x000ea80000100800 */
[----:B------:R-:W2:Y:S04]  /*1e440*/  LDL R5, [R1+0xa3c] ;  /* 0x000a3c0001057983 */ /* 0x000ea80000100800 */
[----:B---3--:R0:W-:Y:S01]  /*1e450*/  STL [R1+0xa0], R3 ;  /* 0x0000a00301007387 */ /* 0x0081e20000100800 */
[----:B------:R-:W-:-:S03]  /*1e460*/  PRMT R11, RZ, 0x7610, R11 ;  /* 0x00007610ff0b7816 */ /* 0x000fc6000000000b */
[----:B0-----:R-:W3:Y:S01]  /*1e470*/  LDL R3, [R1+0x9b0] ;  /* 0x0009b00001037983 */ /* 0x001ee20000100800 */
[----:B--2---:R-:W-:-:S04]  /*1e480*/  @!P0 LOP3.LUT R5, R5, R4, RZ, 0x3c, !PT ;  /* 0x0000000405058212 */ /* 0x004fc800078e3cff */
[----:B------:R-:W-:-:S04]  /*1e490*/  @!P0 LOP3.LUT R4, R5, R4, RZ, 0x3c, !PT ;  /* 0x0000000405048212 */ /* 0x000fc800078e3cff */
[----:B------:R-:W-:-:S05]  /*1e4a0*/  @!P0 LOP3.LUT R5, R5, R4, RZ, 0x3c, !PT ;  /* 0x0000000405058212 */ /* 0x000fca00078e3cff */
[----:B------:R0:W2:Y:S04]  /*1e4b0*/  @!P0 LDG.E.U16 R26, desc[UR10][R4.64] ;  /* 0x0000000a041a8981 */ /* 0x0000a8000c1e1500 */
[----:B------:R-:W0:Y:S04]  /*1e4c0*/  LDL R4, [R1+0xa0c] ;  /* 0x000a0c0001047983 */ /* 0x000e280000100800 */
[----:B------:R-:W0:Y:S02]  /*1e4d0*/  LDL R5, [R1+0xa2c] ;  /* 0x000a2c0001057983 */ /* 0x000e240000100800 */
[----:B0-----:R-:W-:-:S04]  /*1e4e0*/  @!P0 LOP3.LUT R5, R5, R4, RZ, 0x3c, !PT ;  /* 0x0000000405058212 */ /* 0x001fc800078e3cff */
[----:B------:R-:W-:-:S04]  /*1e4f0*/  @!P0 LOP3.LUT R4, R5, R4, RZ, 0x3c, !PT ;  /* 0x0000000405048212 */ /* 0x000fc800078e3cff */
[----:B------:R-:W-:-:S05]  /*1e500*/  @!P0 LOP3.LUT R5, R5, R4, RZ, 0x3c, !PT ;  /* 0x0000000405058212 */ /* 0x000fca00078e3cff */
[----:B------:R4:W3:Y:S04]  /*1e510*/  @!P0 LDG.E.U16 R11, desc[UR10][R4.64] ;  /* 0x0000000a040b8981 */ /* 0x0008e8000c1e1500 */
[----:B------:R0:W-:Y:S01]  /*1e520*/  STS.U16 [R0+UR6+0x1b000], R12 ;  /* 0x01b0000c00007988 */ /* 0x0001e20008000406 */
[----:B----4-:R-:W-:Y:S02]  /*1e530*/  @!P0 IMAD.MOV.U32 R4, RZ, RZ, R22 ;  /* 0x000000ffff048224 */ /* 0x010fe400078e0016 */
[----:B------:R-:W-:Y:S01]  /*1e540*/  @!P0 IMAD.MOV.U32 R5, RZ, RZ, R24 ;  /* 0x000000ffff058224 */ /* 0x000fe200078e0018 */
[----:B0-----:R-:W-:Y:S01]  /*1e550*/  PRMT R12, RZ, 0x7610, R12 ;  /* 0x00007610ff0c7816 */ /* 0x001fe2000000000c */
[----:B------:R3:W-:Y:S04]  /*1e560*/  STS.U16 [R0+UR6+0x1c000], R2 ;  /* 0x01c0000200007988 */ /* 0x0007e80008000406 */
[----:B--2---:R0:W-:Y:S04]  /*1e570*/  STL [R1+0x9c], R26 ;  /* 0x00009c1a01007387 */ /* 0x0041e80000100800 */
[----:B------:R1:W2:Y:S01]  /*1e580*/  @!P0 LDG.E.U16 R12, desc[UR10][R4.64] ;  /* 0x0000000a040c8981 */ /* 0x0002a2000c1e1500 */
[----:B---3--:R-:W-:-:S02]  /*1e590*/  @!P0 IMAD.MOV.U32 R2, RZ, RZ, R3 ;  /* 0x000000ffff028224 */ /* 0x008fc400078e0003 */
[----:B------:R-:W-:Y:S01]  /*1e5a0*/  @!P0 IMAD.MOV.U32 R3, RZ, RZ, R20 ;  /* 0x000000ffff038224 */ /* 0x000fe200078e0014 */
[----:B0-----:R-:W3:Y:S01]  /*1e5b0*/  LDL R26, [R1+0x998] ;  /* 0x00099800011a7983 */ /* 0x001ee20000100800 */
[----:B-1----:R-:W-:-:S06]  /*1e5c0*/  PRMT R4, RZ, 0x7610, R4 ;  /* 0x00007610ff047816 */ /* 0x002fcc0000000004 */
[----:B------:R0:W4:Y:S04]  /*1e5d0*/  @!P0 LDG.E.U16 R4, desc[UR10][R2.64] ;  /* 0x0000000a02048981 */ /* 0x000128000c1e1500 */
[----:B------:R1:W-:Y:S04]  /*1e5e0*/  STL [R1+0x98], R11 ;  /* 0x0000980b01007387 */ /* 0x0003e80000100800 */
[----:B-1----:R-:W3:Y:S04]  /*1e5f0*/  LDL.LU R11, [R1+0x1154] ;  /* 0x00115400010b7983 */ /* 0x002ee80000300800 */
[----:B------:R-:W0:Y:S04]  /*1e600*/  LDL R5, [R1+0x994] ;  /* 0x0009940001057983 */ /* 0x000e280000100800 */
[----:B------:R-:W3:Y:S04]  /*1e610*/  LDL R24, [R1+0x974] ;  /* 0x0009740001187983 */ /* 0x000ee80000100800 */
[----:B------:R-:W3:Y:S04]  /*1e620*/  LDL R22, [R1+0x978] ;  /* 0x0009780001167983 */ /* 0x000ee80000100800 */
[----:B------:R-:W3:Y:S04]  /*1e630*/  LDL R20, [R1+0x954] ;  /* 0x0009540001147983 */ /* 0x000ee80000100800 */
[----:B--2---:R1:W-:Y:S04]  /*1e640*/  STL [R1+0x94], R12 ;  /* 0x0000940c01007387 */ /* 0x0043e80000100800 */
[----:B-1----:R-:W2:Y:S01]  /*1e650*/  LDL R12, [R1+0x958] ;  /* 0x00095800010c7983 */ /* 0x002ea20000100800 */
[----:B0-----:R-:W-:-:S03]  /*1e660*/  @!P0 IMAD.MOV.U32 R3, RZ, RZ, R5 ;  /* 0x000000ffff038224 */ /* 0x001fc600078e0005 */
[----:B------:R-:W2:Y:S04]  /*1e670*/  LDL R5, [R1+0x934] ;  /* 0x0009340001057983 */ /* 0x000ea80000100800 */
[----:B----4-:R0:W-:Y:S04]  /*1e680*/  STL [R1+0x90], R4 ;  /* 0x0000900401007387 */ /* 0x0101e80000100800 */
[----:B0-----:R-:W4:Y:S01]  /*1e690*/  LDL R4, [R1+0x938] ;  /* 0x0009380001047983 */ /* 0x001f220000100800 */
[----:B------:R-:W-:Y:S01]  /*1e6a0*/  PRMT R9, RZ, 0x7610, R9 ;  /* 0x00007610ff097816 */ /* 0x000fe20000000009 */
[----:B---3--:R-:W-:Y:S01]  /*1e6b0*/  @!P0 IMAD.MOV.U32 R2, RZ, RZ, R26 ;  /* 0x000000ffff028224 */ /* 0x008fe200078e001a */
[----:B------:R-:W-:Y:S01]  /*1e6c0*/  PRMT R8, RZ, 0x7610, R8 ;  /* 0x00007610ff087816 */ /* 0x000fe20000000008 */
[----:B------:R0:W-:Y:S04]  /*1e6d0*/  STS.U16 [R0+UR6+0x1b800], R11 ;  /* 0x01b8000b00007988 */ /* 0x0001e80008000406 */
[----:B------:R1:W3:Y:S01]  /*1e6e0*/  @!P0 LDG.E.U16 R9, desc[UR10][R2.64] ;  /* 0x0000000a02098981 */ /* 0x0002e2000c1e1500 */
[----:B------:R-:W-:-:S03]  /*1e6f0*/  PRMT R18, RZ, 0x7610, R18 ;  /* 0x00007610ff127816 */ /* 0x000fc60000000012 */
[----:B------:R-:W3:Y:S01]  /*1e700*/  LDL.LU R26, [R1+0xb8] ;  /* 0x0000b800011a7983 */ /* 0x000ee20000300800 */
[----:B-1----:R-:W-:Y:S02]  /*1e710*/  @!P0 IMAD.MOV.U32 R2, RZ, RZ, R22 ;  /* 0x000000ffff028224 */ /* 0x002fe400078e0016 */
[----:B------:R-:W-:Y:S01]  /*1e720*/  @!P0 IMAD.MOV.U32 R3, RZ, RZ, R24 ;  /* 0x000000ffff038224 */ /* 0x000fe200078e0018 */
[----:B0-----:R-:W-:-:S04]  /*1e730*/  PRMT R11, RZ, 0x7610, R11 ;  /* 0x00007610ff0b7816 */ /* 0x001fc8000000000b */
[----:B------:R2:W3:Y:S02]  /*1e740*/  @!P0 LDG.E.U16 R8, desc[UR10][R2.64] ;  /* 0x0000000a02088981 */ /* 0x0004e4000c1e1500 */
[----:B--2---:R-:W-:Y:S02]  /*1e750*/  @!P0 IMAD.MOV.U32 R2, RZ, RZ, R12 ;  /* 0x000000ffff028224 */ /* 0x004fe400078e000c */
[----:B------:R-:W-:-:S05]  /*1e760*/  @!P0 IMAD.MOV.U32 R3, RZ, RZ, R20 ;  /* 0x000000ffff038224 */ /* 0x000fca00078e0014 */
[----:B------:R0:W2:Y:S02]  /*1e770*/  @!P0 LDG.E.U16 R11, desc[UR10][R2.64] ;  /* 0x0000000a020b8981 */ /* 0x0000a4000c1e1500 */
[----:B0-----:R-:W-:Y:S02]  /*1e780*/  @!P0 IMAD.MOV.U32 R3, RZ, RZ, R5 ;  /* 0x000000ffff038224 */ /* 0x001fe400078e0005 */
[----:B----4-:R-:W-:-:S05]  /*1e790*/  @!P0 IMAD.MOV.U32 R2, RZ, RZ, R4 ;  /* 0x000000ffff028224 */ /* 0x010fca00078e0004 */
[----:B------:R-:W4:Y:S04]  /*1e7a0*/  @!P0 LDG.E.U16 R18, desc[UR10][R2.64] ;  /* 0x0000000a02128981 */ /* 0x000f28000c1e1500 */
[----:B---3--:R0:W-:Y:S04]  /*1e7b0*/  STL [R1+0x8c], R9 ;  /* 0x00008c0901007387 */ /* 0x0081e80000100800 */
[----:B0-----:R-:W3:Y:S04]  /*1e7c0*/  LDL.LU R9, [R1+0x1150] ;  /* 0x0011500001097983 */ /* 0x001ee80000300800 */
[----:B------:R-:W3:Y:S04]  /*1e7d0*/  LDL R24, [R1+0x918] ;  /* 0x0009180001187983 */ /* 0x000ee80000100800 */
[----:B------:R-:W3:Y:S04]  /*1e7e0*/  LDL.LU R22, [R1+0xc4] ;  /* 0x0000c40001167983 */ /* 0x000ee80000300800 */
[----:B------:R0:W-:Y:S04]  /*1e7f0*/  STL [R1+0x88], R8 ;  /* 0x0000880801007387 */ /* 0x0001e80000100800 */
[----:B0-----:R-:W3:Y:S04]  /*1e800*/  LDL.LU R8, [R1+0x114c] ;  /* 0x00114c0001087983 */ /* 0x001ee80000300800 */
[----:B------:R-:W3:Y:S04]  /*1e810*/  LDL R20, [R1+0x8f8] ;  /* 0x0008f80001147983 */ /* 0x000ee80000100800 */
[----:B------:R-:W3:Y:S04]  /*1e820*/  LDL.LU R12, [R1+0xc8] ;  /* 0x0000c800010c7983 */ /* 0x000ee80000300800 */
[----:B------:R-:W3:Y:S04]  /*1e830*/  LDL R5, [R1+0x8d4] ;  /* 0x0008d40001057983 */ /* 0x000ee80000100800 */
[----:B------:R-:W3:Y:S04]  /*1e840*/  LDL R4, [R1+0x8d8] ;  /* 0x0008d80001047983 */ /* 0x000ee80000100800 */
[----:B--2---:R0:W-:Y:S04]  /*1e850*/  STL [R1+0x84], R11 ;  /* 0x0000840b01007387 */ /* 0x0041e80000100800 */
[----:B0-----:R-:W2:Y:S04]  /*1e860*/  LDL.LU R11, [R1+0xcc] ;  /* 0x0000cc00010b7983 */ /* 0x001ea80000300800 */
[----:B----4-:R0:W-:Y:S04]  /*1e870*/  STL [R1+0x80], R18 ;  /* 0x0000801201007387 */ /* 0x0101e80000100800 */
[----:B0-----:R-:W4:Y:S04]  /*1e880*/  LDL.LU R18, [R1+0x1148] ;  /* 0x0011480001127983 */ /* 0x001f280000300800 */
[----:B------:R-:W3:Y:S04]  /*1e890*/  LDL.LU R2, [R1+0xb0] ;  /* 0x0000b00001027983 */ /* 0x000ee80000300800 */
[----:B------:R-:W2:Y:S01]  /*1e8a0*/  LDL R3, [R1+0x914] ;  /* 0x0009140001037983 */ /* 0x000ea20000100800 */
[----:B----4-:R-:W-:-:S03]  /*1e8b0*/  PRMT R18, RZ, 0x7610, R18 ;  /* 0x00007610ff127816 */ /* 0x010fc60000000012 */
[----:B---3--:R0:W-:Y:S02]  /*1e8c0*/  STS.U16 [R0+UR6+0x1e800], R2 ;  /* 0x01e8000200007988 */ /* 0x0081e40008000406 */
[----:B0-----:R-:W-:Y:S02]  /*1e8d0*/  @!P0 IMAD.MOV.U32 R2, RZ, RZ, R24 ;  /* 0x000000ffff028224 */ /* 0x001fe400078e0018 */
[----:B------:R-:W3:Y:S04]  /*1e8e0*/  LDL.LU R24, [R1+0xd4] ;  /* 0x0000d40001187983 */ /* 0x000ee80000300800 */
[----:B--2---:R-:W2:Y:S04]  /*1e8f0*/  @!P0 LDG.E.U16 R18, desc[UR10][R2.64] ;  /* 0x0000000a02128981 */ /* 0x004ea8000c1e1500 */
[----:B--2---:R0:W-:Y:S04]  /*1e900*/  STL [R1+0x7c], R18 ;  /* 0x00007c1201007387 */ /* 0x0041e80000100800 */
[----:B0-----:R-:W2:Y:S04]  /*1e910*/  LDL.LU R18, [R1+0x1144] ;  /* 0x0011440001127983 */ /* 0x001ea80000300800 */
[----:B------:R-:W4:Y:S04]  /*1e920*/  LDL.LU R2, [R1+0xb4] ;  /* 0x0000b40001027983 */ /* 0x000f280000300800 */
[----:B------:R-:W3:Y:S01]  /*1e930*/  LDL R3, [R1+0x8f4] ;  /* 0x0008f40001037983 */ /* 0x000ee20000100800 */
[----:B--2---:R-:W-:-:S03]  /*1e940*/  PRMT R18, RZ, 0x7610, R18 ;  /* 0x00007610ff127816 */ /* 0x004fc60000000012 */
[----:B----4-:R0:W-:Y:S02]  /*1e950*/  STS.U16 [R0+UR6+0x1f000], R2 ;  /* 0x01f0000200007988 */ /* 0x0101e40008000406 */
[----:B0-----:R-:W-:Y:S02]  /*1e960*/  @!P0 IMAD.MOV.U32 R2, RZ, RZ, R20 ;  /* 0x000000ffff028224 */ /* 0x001fe400078e0014 */
[----:B------:R-:W2:Y:S04]  /*1e970*/  LDL.LU R20, [R1+0xd8] ;  /* 0x0000d80001147983 */ /* 0x000ea80000300800 */
[----:B---3--:R-:W3:Y:S04]  /*1e980*/  @!P0 LDG.E.U16 R18, desc[UR10][R2.64] ;  /* 0x0000000a02128981 */ /* 0x008ee8000c1e1500 */
[----:B---3--:R0:W-:Y:S04]  /*1e990*/  STL [R1+0x78], R18 ;  /* 0x0000781201007387 */ /* 0x0081e80000100800 */
[----:B0-----:R-:W3:Y:S04]  /*1e9a0*/  LDL.LU R18, [R1+0x1140] ;  /* 0x0011400001127983 */ /* 0x001ee80000300800 */
[----:B------:R-:W4:Y:S01]  /*1e9b0*/  LDL.LU R2, [R1+0xbc] ;  /* 0x0000bc0001027983 */ /* 0x000f220000300800 */
[----:B---3--:R-:W-:-:S06]  /*1e9c0*/  PRMT R18, RZ, 0x7610, R18 ;  /* 0x00007610ff127816 */ /* 0x008fcc0000000012 */
[----:B------:R-:W3:Y:S04]  /*1e9d0*/  @!P0 LDG.E.U16 R18, desc[UR10][R4.64] ;  /* 0x0000000a04128981 */ /* 0x000ee8000c1e1500 */
[----:B----4-:R0:W-:Y:S04]  /*1e9e0*/  STS.U16 [R0+UR6+0x1f800], R2 ;  /* 0x01f8000200007988 */ /* 0x0101e80008000406 */
[----:B------:R-:W-:Y:S01]  /*1e9f0*/  STS.U16 [R0+UR6+0x17800], R29 ;  /* 0x0178001d00007988 */ /* 0x000fe20008000406 */
[----:B0-----:R-:W-:-:S03]  /*1ea00*/  LOP3.LUT R2, R0, 0x20, RZ, 0x3c, !PT ;  /* 0x0000002000027812 */ /* 0x001fc600078e3cff */
[----:B------:R-:W-:Y:S04]  /*1ea10*/  STS.U16 [R0+UR6+0x18000], R28 ;  /* 0x0180001c00007988 */ /* 0x000fe80008000406 */
        /* <DEDUP_REMOVED lines=183> */
[----:B------:R-:W4:Y:S04]  /*1f590*/  @!P0 LDG.E.U16 R15, desc[UR10][R4.64] ;  /* 0x0000000a040f8981 */ /* 0x000f28000c1e1500 */
[----:B------:R0:W-:Y:S04]  /*1f5a0*/  STS.U16 [R2+UR6+0x8200], R24 ;  /* 0x0082001802007988 */ /* 0x0001e80008000406 */
[----:B0-----:R-:W2:Y:S04]  /*1f5b0*/  LDL.LU R24, [R1+0x140] ;  /* 0x0001400001187983 */ /* 0x001ea80000300800 */
[----:B------:R-:W3:Y:S04]  /*1f5c0*/  LDL R4, [R1+0x6b4] ;  /* 0x0006b40001047983 */ /* 0x000ee80000100800 */
[----:B------:R-:W3:Y:S04]  /*1f5d0*/  LDL R5, [R1+0x6b8] ;  /* 0x0006b80001057983 */ /* 0x000ee80000100800 */
[----:B------:R-:W-:Y:S04]  /*1f5e0*/  STS.U16 [R2+UR6+0x8a00], R20 ;  /* 0x008a001402007988 */ /* 0x000fe80008000406 */
[----:B----4-:R0:W-:Y:S04]  /*1f5f0*/  STL [R1+0x34], R15 ;  /* 0x0000340f01007387 */ /* 0x0101e80000100800 */
[----:B0-----:R-:W4:Y:S04]  /*1f600*/  LDL.LU R15, [R1+0x13c] ;  /* 0x00013c00010f7983 */ /* 0x001f280000300800 */
[----:B------:R-:W2:Y:S01]  /*1f610*/  LDL.LU R20, [R1+0x10fc] ;  /* 0x0010fc0001147983 */ /* 0x000ea20000300800 */
[----:B---3--:R-:W-:-:S04]  /*1f620*/  @!P0 LOP3.LUT R5, R5, R4, RZ, 0x3c, !PT ;  /* 0x0000000405058212 */ /* 0x008fc800078e3cff */
[----:B------:R-:W-:-:S04]  /*1f630*/  @!P0 LOP3.LUT R4, R5, R4, RZ, 0x3c, !PT ;  /* 0x0000000405048212 */ /* 0x000fc800078e3cff */
[----:B------:R-:W-:Y:S02]  /*1f640*/  @!P0 LOP3.LUT R5, R5, R4, RZ, 0x3c, !PT ;  /* 0x0000000405058212 */ /* 0x000fe400078e3cff */
[----:B--2---:R-:W-:-:S06]  /*1f650*/  PRMT R20, RZ, 0x7610, R20 ;  /* 0x00007610ff147816 */ /* 0x004fcc0000000014 */
        /* <DEDUP_REMOVED lines=10> */
[----:B------:R0:W-:Y:S04]  /*1f700*/  STS.U16 [R2+UR6+0x9200], R26 ;  /* 0x0092001a02007988 */ /* 0x0001e80008000406 */
[----:B0-----:R-:W2:Y:S04]  /*1f710*/  LDL.LU R26, [R1+0x138] ;  /* 0x00013800011a7983 */ /* 0x001ea80000300800 */
[----:B------:R-:W4:Y:S04]  /*1f720*/  LDL R4, [R1+0x674] ;  /* 0x0006740001047983 */ /* 0x000f280000100800 */
[----:B------:R-:W4:Y:S04]  /*1f730*/  LDL R5, [R1+0x678] ;  /* 0x0006780001057983 */ /* 0x000f280000100800 */
[----:B------:R-:W-:Y:S04]  /*1f740*/  STS.U16 [R2+UR6+0x9a00], R22 ;  /* 0x009a001602007988 */ /* 0x000fe80008000406 */
[----:B---3--:R0:W-:Y:S04]  /*1f750*/  STL [R1+0x2c], R9 ;  /* 0x00002c0901007387 */ /* 0x0081e80000100800 */
[----:B0-----:R-:W3:Y:S04]  /*1f760*/  LDL.LU R9, [R1+0x134] ;  /* 0x0001340001097983 */ /* 0x001ee80000300800 */
[----:B------:R-:W2:Y:S01]  /*1f770*/  LDL.LU R22, [R1+0x10f4] ;  /* 0x0010f40001167983 */ /* 0x000ea20000300800 */
[----:B----4-:R-:W-:-:S04]  /*1f780*/  @!P0 LOP3.LUT R5, R5, R4, RZ, 0x3c, !PT ;  /* 0x0000000405058212 */ /* 0x010fc800078e3cff */
[----:B------:R-:W-:-:S04]  /*1f790*/  @!P0 LOP3.LUT R4, R5, R4, RZ, 0x3c, !PT ;  /* 0x0000000405048212 */ /* 0x000fc800078e3cff */
[----:B------:R-:W-:Y:S02]  /*1f7a0*/  @!P0 LOP3.LUT R5, R5, R4, RZ, 0x3c, !PT ;  /* 0x0000000405058212 */ /* 0x000fe400078e3cff */
[----:B--2---:R-:W-:-:S06]  /*1f7b0*/  PRMT R22, RZ, 0x7610, R22 ;  /* 0x00007610ff167816 */ /* 0x004fcc0000000016 */
        /* <DEDUP_REMOVED lines=27> */
[----:B------:R-:W-:-:S03]  /*1f970*/  PRMT R14, RZ, 0x7610, R14 ;  /* 0x00007610ff0e7816 */ /* 0x000fc6000000000e */
[----:B------:R0:W-:Y:S04]  /*1f980*/  STS.U16 [R2+UR6+0xb200], R24 ;  /* 0x00b2001802007988 */ /* 0x0001e80008000406 */
[----:B0-----:R-:W3:Y:S01]  /*1f990*/  LDL.LU R24, [R1+0x10e4] ;  /* 0x0010e40001187983 */ /* 0x001ee20000300800 */
        /* <DEDUP_REMOVED lines=11> */
[----:B----4-:R0:W-:Y:S04]  /*1fa50*/  STL [R1+0x1c], R14 ;  /* 0x00001c0e01007387 */ /* 0x0101e80000100800 */
[----:B------:R1:W-:Y:S04]  /*1fa60*/  STS.U16 [R2+UR6+0xba00], R15 ;  /* 0x00ba000f02007988 */ /* 0x0003e80008000406 */
[----:B0-----:R-:W4:Y:S04]  /*1fa70*/  LDL.LU R14, [R1+0x124] ;  /* 0x00012400010e7983 */ /* 0x001f280000300800 */
[----:B-1----:R-:W2:Y:S04]  /*1fa80*/  LDL.LU R15, [R1+0x120] ;  /* 0x00012000010f7983 */ /* 0x002ea80000300800 */
[----:B---3--:R0:W-:Y:S04]  /*1fa90*/  STL [R1+0x18], R24 ;  /* 0x0000181801007387 */ /* 0x0081e80000100800 */
[----:B0-----:R-:W3:Y:S04]  /*1faa0*/  LDL.LU R24, [R1+0x10e0] ;  /* 0x0010e00001187983 */ /* 0x001ee80000300800 */
        /* <DEDUP_REMOVED lines=10> */
[----:B------:R-:W3:Y:S01]  /*1fb50*/  LDL R5, [R1+0x5b8] ;  /* 0x0005b80001057983 */ /* 0x000ee20000100800 */
[----:B------:R-:W-:-:S03]  /*1fb60*/  PRMT R7, RZ, 0x7610, R7 ;  /* 0x00007610ff077816 */ /* 0x000fc60000000007 */
[----:B------:R0:W-:Y:S04]  /*1fb70*/  STS.U16 [R2+UR6+0xca00], R9 ;  /* 0x00ca000902007988 */ /* 0x0001e80008000406 */
[----:B0-----:R-:W2:Y:S04]  /*1fb80*/  LDL R9, [R1+0x554] ;  /* 0x0005540001097983 */ /* 0x001ea80000100800 */
[----:B----4-:R0:W-:Y:S01]  /*1fb90*/  STL [R1+0x14], R8 ;  /* 0x0000140801007387 */ /* 0x0101e20000100800 */
[----:B------:R-:W-:-:S03]  /*1fba0*/  PRMT R10, RZ, 0x7610, R10 ;  /* 0x00007610ff0a7816 */ /* 0x000fc6000000000a */
[----:B------:R1:W-:Y:S04]  /*1fbb0*/  STS.U16 [R2+UR6+0xd200], R12 ;  /* 0x00d2000c02007988 */ /* 0x0003e80008000406 */
[----:B0-----:R-:W4:Y:S01]  /*1fbc0*/  LDL R8, [R1+0x558] ;  /* 0x0005580001087983 */ /* 0x001f220000100800 */
[----:B---3--:R-:W-:-:S03]  /*1fbd0*/  @!P0 LOP3.LUT R5, R5, R4, RZ, 0x3c, !PT ;  /* 0x0000000405058212 */ /* 0x008fc600078e3cff */
[----:B-1----:R-:W3:Y:S01]  /*1fbe0*/  LDL R12, [R1+0x534] ;  /* 0x00053400010c7983 */ /* 0x002ee20000100800 */
[----:B------:R-:W-:-:S04]  /*1fbf0*/  @!P0 LOP3.LUT R4, R5, R4, RZ, 0x3c, !PT ;  /* 0x0000000405048212 */ /* 0x000fc800078e3cff */
[----:B------:R-:W-:-:S05]  /*1fc00*/  @!P0 LOP3.LUT R5, R5, R4, RZ, 0x3c, !PT ;  /* 0x0000000405058212 */ /* 0x000fca00078e3cff */
[----:B------:R-:W2:Y:S04]  /*1fc10*/  @!P0 LDG.E.U16 R7, desc[UR10][R4.64] ;  /* 0x0000000a04078981 */ /* 0x000ea8000c1e1500 */
[----:B------:R-:W4:Y:S04]  /*1fc20*/  LDL R4, [R1+0x594] ;  /* 0x0005940001047983 */ /* 0x000f280000100800 */
[----:B------:R-:W4:Y:S04]  /*1fc30*/  LDL R5, [R1+0x598] ;  /* 0x0005980001057983 */ /* 0x000f280000100800 */
[----:B--2---:R0:W-:Y:S01]  /*1fc40*/  STL [R1+0x10], R7 ;  /* 0x0000100701007387 */ /* 0x0041e20000100800 */
[----:B------:R-:W-:-:S03]  /*1fc50*/  PRMT R26, RZ, 0x7610, R26 ;  /* 0x00007610ff1a7816 */ /* 0x000fc6000000001a */
[----:B------:R1:W-:Y:S04]  /*1fc60*/  STS.U16 [R2+UR6+0xda00], R11 ;  /* 0x00da000b02007988 */ /* 0x0003e80008000406 */
[----:B0-----:R-:W2:Y:S01]  /*1fc70*/  LDL R7, [R1+0x538] ;  /* 0x0005380001077983 */ /* 0x001ea20000100800 */
[----:B----4-:R-:W-:-:S03]  /*1fc80*/  @!P0 LOP3.LUT R5, R5, R4, RZ, 0x3c, !PT ;  /* 0x0000000405058212 */ /* 0x010fc600078e3cff */
[----:B-1----:R-:W4:Y:S01]  /*1fc90*/  LDL R11, [R1+0x514] ;  /* 0x00051400010b7983 */ /* 0x002f220000100800 */
[----:B------:R-:W-:-:S04]  /*1fca0*/  @!P0 LOP3.LUT R4, R5, R4, RZ, 0x3c, !PT ;  /* 0x0000000405048212 */ /* 0x000fc800078e3cff */
[----:B------:R-:W-:-:S05]  /*1fcb0*/  @!P0 LOP3.LUT R5, R5, R4, RZ, 0x3c, !PT ;  /* 0x0000000405058212 */ /* 0x000fca00078e3cff */
[----:B------:R0:W3:Y:S04]  /*1fcc0*/  @!P0 LDG.E.U16 R10, desc[UR10][R4.64] ;  /* 0x0000000a040a8981 */ /* 0x0000e8000c1e1500 */
[----:B------:R-:W0:Y:S04]  /*1fcd0*/  LDL R4, [R1+0x574] ;  /* 0x0005740001047983 */ /* 0x000e280000100800 */
[----:B------:R-:W0:Y:S02]  /*1fce0*/  LDL R5, [R1+0x578] ;  /* 0x0005780001057983 */ /* 0x000e240000100800 */
[----:B0-----:R-:W-:-:S04]  /*1fcf0*/  @!P0 LOP3.LUT R5, R5, R4, RZ, 0x3c, !PT ;  /* 0x0000000405058212 */ /* 0x001fc800078e3cff */
[----:B------:R-:W-:-:S04]  /*1fd00*/  @!P0 LOP3.LUT R4, R5, R4, RZ, 0x3c, !PT ;  /* 0x0000000405048212 */ /* 0x000fc800078e3cff */
[----:B------:R-:W-:-:S05]  /*1fd10*/  @!P0 LOP3.LUT R5, R5, R4, RZ, 0x3c, !PT ;  /* 0x0000000405058212 */ /* 0x000fca00078e3cff */
[----:B------:R-:W2:Y:S04]  /*1fd20*/  @!P0 LDG.E.U16 R26, desc[UR10][R4.64] ;  /* 0x0000000a041a8981 */ /* 0x000ea8000c1e1500 */
[----:B---3--:R0:W-:Y:S04]  /*1fd30*/  STL [R1+0xc], R10 ;  /* 0x00000c0a01007387 */ /* 0x0081e80000100800 */
[----:B0-----:R-:W3:Y:S04]  /*1fd40*/  LDL R10, [R1+0x518] ;  /* 0x00051800010a7983 */ /* 0x001ee80000100800 */
[----:B--2---:R0:W-:Y:S04]  /*1fd50*/  STL [R1+0x8], R26 ;  /* 0x0000081a01007387 */ /* 0x0041e80000100800 */
[----:B0-----:R-:W2:Y:S04]  /*1fd60*/  LDL.LU R26, [R1+0x10d8] ;  /* 0x0010d800011a7983 */ /* 0x001ea80000300800 */
[----:B------:R-:W4:Y:S01]  /*1fd70*/  LDL.LU R5, [R1+0x128] ;  /* 0x0001280001057983 */ /* 0x000f220000300800 */
[----:B------:R-:W-:Y:S01]  /*1fd80*/  PRMT R13, RZ, 0x7610, R13 ;  /* 0x00007610ff0d7816 */ /* 0x000fe2000000000d */
[----:B------:R-:W-:Y:S01]  /*1fd90*/  @!P0 IMAD.MOV.U32 R4, RZ, RZ, R8 ;  /* 0x000000ffff048224 */ /* 0x000fe200078e0008 */
[----:B------:R-:W-:Y:S01]  /*1fda0*/  PRMT R6, RZ, 0x7610, R6 ;  /* 0x00007610ff067816 */ /* 0x000fe20000000006 */
[----:B------:R-:W3:Y:S04]  /*1fdb0*/  LDL R8, [R1+0x4f8] ;  /* 0x0004f80001087983 */ /* 0x000ee80000100800 */
[----:B----4-:R0:W-:Y:S02]  /*1fdc0*/  STS.U16 [R2+UR6+0xe200], R5 ;  /* 0x00e2000502007988 */ /* 0x0101e40008000406 */
[----:B0-----:R-:W-:-:S02]  /*1fdd0*/  @!P0 IMAD.MOV.U32 R5, RZ, RZ, R9 ;  /* 0x000000ffff058224 */ /* 0x001fc400078e0009 */
[----:B------:R-:W4:Y:S04]  /*1fde0*/  LDL R9, [R1+0x4f4] ;  /* 0x0004f40001097983 */ /* 0x000f280000100800 */
[----:B------:R0:W4:Y:S02]  /*1fdf0*/  @!P0 LDG.E.U16 R13, desc[UR10][R4.64] ;  /* 0x0000000a040d8981 */ /* 0x000124000c1e1500 */
[----:B0-----:R-:W-:Y:S02]  /*1fe00*/  @!P0 IMAD.MOV.U32 R4, RZ, RZ, R7 ;  /* 0x000000ffff048224 */ /* 0x001fe400078e0007 */
[----:B------:R-:W-:Y:S01]  /*1fe10*/  @!P0 IMAD.MOV.U32 R5, RZ, RZ, R12 ;  /* 0x000000ffff058224 */ /* 0x000fe200078e000c */
[----:B------:R-:W-:Y:S01]  /*1fe20*/  PRMT R28, RZ, 0x7610, R28 ;  /* 0x00007610ff1c7816 */ /* 0x000fe2000000001c */
[----:B--2---:R0:W-:Y:S04]  /*1fe30*/  STS.U16 [R2+UR6+0xfa00], R26 ;  /* 0x00fa001a02007988 */ /* 0x0041e80008000406 */
[----:B------:R3:W2:Y:S04]  /*1fe40*/  @!P0 LDG.E.U16 R6, desc[UR10][R4.64] ;  /* 0x0000000a04068981 */ /* 0x0006a8000c1e1500 */
[----:B------:R-:W2:Y:S01]  /*1fe50*/  LDL R7, [R1+0x4d4] ;  /* 0x0004d40001077983 */ /* 0x000ea20000100800 */
[----:B---3--:R-:W-:-:S02]  /*1fe60*/  @!P0 IMAD.MOV.U32 R4, RZ, RZ, R10 ;  /* 0x000000ffff048224 */ /* 0x008fc400078e000a */
[----:B------:R-:W-:Y:S01]  /*1fe70*/  @!P0 IMAD.MOV.U32 R5, RZ, RZ, R11 ;  /* 0x000000ffff058224 */ /* 0x000fe200078e000b */
[----:B0-----:R-:W-:-:S04]  /*1fe80*/  PRMT R26, RZ, 0x7610, R26 ;  /* 0x00007610ff1a7816 */ /* 0x001fc8000000001a */
[----:B------:R0:W3:Y:S02]  /*1fe90*/  @!P0 LDG.E.U16 R28, desc[UR10][R4.64] ;  /* 0x0000000a041c8981 */ /* 0x0000e4000c1e1500 */
[----:B0-----:R-:W-:Y:S02]  /*1fea0*/  @!P0 IMAD.MOV.U32 R4, RZ, RZ, R8 ;  /* 0x000000ffff048224 */ /* 0x001fe400078e0008 */
[----:B----4-:R-:W-:-:S05]  /*1feb0*/  @!P0 IMAD.MOV.U32 R5, RZ, RZ, R9 ;  /* 0x000000ffff058224 */ /* 0x010fca00078e0009 */
[----:B------:R0:W4:Y:S04]  /*1fec0*/  @!P0 LDG.E.U16 R26, desc[UR10][R4.64] ;  /* 0x0000000a041a8981 */ /* 0x000128000c1e1500 */
[----:B--2---:R1:W-:Y:S04]  /*1fed0*/  STL [R1], R6 ;  /* 0x0000000601007387 */ /* 0x0043e80000100800 */
[----:B------:R-:W2:Y:S04]  /*1fee0*/  LDL R11, [R1+0x4b4] ;  /* 0x0004b400010b7983 */ /* 0x000ea80000100800 */
[----:B------:R-:W2:Y:S04]  /*1fef0*/  LDL R10, [R1+0x4b8] ;  /* 0x0004b800010a7983 */ /* 0x000ea80000100800 */
[----:B-1----:R-:W2:Y:S04]  /*1ff00*/  LDL R6, [R1+0x4d8] ;  /* 0x0004d80001067983 */ /* 0x002ea80000100800 */
[----:B---3--:R-:W-:Y:S04]  /*1ff10*/  STL [R1+0x1060], R28 ;  /* 0x0010601c01007387 */ /* 0x008fe80000100800 */
[----:B------:R-:W3:Y:S04]  /*1ff20*/  LDL R9, [R1+0x494] ;  /* 0x0004940001097983 */ /* 0x000ee80000100800 */
[----:B------:R-:W3:Y:S01]  /*1ff30*/  LDL R8, [R1+0x498] ;  /* 0x0004980001087983 */ /* 0x000ee20000100800 */
[----:B0-----:R-:W-:-:S03]  /*1ff40*/  @!P0 IMAD.MOV.U32 R5, RZ, RZ, R7 ;  /* 0x000000ffff058224 */ /* 0x001fc600078e0007 */
[----:B------:R0:W-:Y:S04]  /*1ff50*/  STS.U16 [R2+UR6+0xf200], R15 ;  /* 0x00f2000f02007988 */ /* 0x0001e80008000406 */
[----:B0-----:R-:W3:Y:S04]  /*1ff60*/  LDL.LU R15, [R1+0x11c] ;  /* 0x00011c00010f7983 */ /* 0x001ee80000300800 */
[----:B----4-:R-:W-:Y:S04]  /*1ff70*/  STL [R1+0x1064], R26 ;  /* 0x0010641a01007387 */ /* 0x010fe80000100800 */
[----:B------:R-:W4:Y:S01]  /*1ff80*/  LDL R7, [R1+0x474] ;  /* 0x0004740001077983 */ /* 0x000f220000100800 */
[----:B--2---:R-:W-:-:S03]  /*1ff90*/  @!P0 IMAD.MOV.U32 R4, RZ, RZ, R6 ;  /* 0x000000ffff048224 */ /* 0x004fc600078e0006 */
[----:B------:R-:W2:Y:S04]  /*1ffa0*/  LDL R6, [R1+0x478] ;  /* 0x0004780001067983 */ /* 0x000ea80000100800 */
[----:B------:R0:W-:Y:S02]  /*1ffb0*/  STS.U16 [R2+UR6+0x10200], R24 ;  /* 0x0102001802007988 */ /* 0x0001e40008000406 */
[----:B0-----:R-:W-:-:S06]  /*1ffc0*/  PRMT R24, RZ, 0x7610, R24 ;  /* 0x00007610ff187816 */ /* 0x001fcc0000000018 */
[----:B------:R0:W2:Y:S04]  /*1ffd0*/  @!P0 LDG.E.U16 R24, desc[UR10][R4.64] ;  /* 0x0000000a04188981 */ /* 0x0000a8000c1e1500 */
[----:B------:R1:W-:Y:S01]  /*1ffe0*/  STS.U16 [R2+UR6+0x10a00], R22 ;  /* 0x010a001602007988 */ /* 0x0003e20008000406 */
[----:B0-----:R-:W-:Y:S02]  /*1fff0*/  @!P0 IMAD.MOV.U32 R4, RZ, RZ, R10 ;  /* 0x000000ffff048224 */ /* 0x001fe400078e000a */
[----:B------:R-:W-:Y:S01]  /*20000*/  @!P0 IMAD.MOV.U32 R5, RZ, RZ, R11 ;  /* 0x000000ffff058224 */ /* 0x000fe200078e000b */
[----:B-1----:R-:W-:Y:S01]  /*20010*/  PRMT R22, RZ, 0x7610, R22 ;  /* 0x00007610ff167816 */ /* 0x002fe20000000016 */
[----:B------:R0:W-:Y:S05]  /*20020*/  STS.U16 [R2+UR6+0x11200], R20 ;  /* 0x0112001402007988 */ /* 0x0001ea0008000406 */
[----:B------:R3:W2:Y:S01]  /*20030*/  @!P0 LDG.E.U16 R22, desc[UR10][R4.64] ;  /* 0x0000000a04168981 */ /* 0x0006a2000c1e1500 */
[----:B0-----:R-:W-:-:S03]  /*20040*/  PRMT R20, RZ, 0x7610, R20 ;  /* 0x00007610ff147816 */ /* 0x001fc60000000014 */
[----:B------:R0:W-:Y:S01]  /*20050*/  STS.U16 [R2+UR6+0x11a00], R18 ;  /* 0x011a001202007988 */ /* 0x0001e20008000406 */
[----:B---3--:R-:W-:Y:S02]  /*20060*/  @!P0 IMAD.MOV.U32 R4, RZ, RZ, R8 ;  /* 0x000000ffff048224 */ /* 0x008fe400078e0008 */
[----:B------:R-:W-:Y:S01]  /*20070*/  @!P0 IMAD.MOV.U32 R5, RZ, RZ, R9 ;  /* 0x000000ffff058224 */ /* 0x000fe200078e0009 */
[----:B0-----:R-:W-:-:S04]  /*20080*/  PRMT R18, RZ, 0x7610, R18 ;  /* 0x00007610ff127816 */ /* 0x001fc80000000012 */
[----:B------:R4:W3:Y:S02]  /*20090*/  @!P0 LDG.E.U16 R20, desc[UR10][R4.64] ;  /* 0x0000000a04148981 */ /* 0x0008e4000c1e1500 */
[----:B----4-:R-:W-:Y:S02]  /*200a0*/  @!P0 IMAD.MOV.U32 R5, RZ, RZ, R7 ;  /* 0x000000ffff058224 */ /* 0x010fe400078e0007 */
[----:B--2---:R-:W-:-:S05]  /*200b0*/  @!P0 IMAD.MOV.U32 R4, RZ, RZ, R6 ;  /* 0x000000ffff048224 */ /* 0x004fca00078e0006 */
[----:B------:R-:W2:Y:S04]  /*200c0*/  @!P0 LDG.E.U16 R18, desc[UR10][R4.64] ;  /* 0x0000000a04128981 */ /* 0x000ea8000c1e1500 */
[----:B------:R0:W-:Y:S04]  /*200d0*/  STS.U16 [R2+UR6+0xea00], R14 ;  /* 0x00ea000e02007988 */ /* 0x0001e80008000406 */
[----:B0-----:R-:W4:Y:S04]  /*200e0*/  LDL.LU R14, [R1+0x118] ;  /* 0x00011800010e7983 */ /* 0x001f280000300800 */
[----:B------:R-:W-:Y:S04]  /*200f0*/  STL [R1+0x1068], R24 ;  /* 0x0010681801007387 */ /* 0x000fe80000100800 */
[----:B------:R0:W-:Y:S04]  /*20100*/  STL [R1+0x4], R13 ;  /* 0x0000040d01007387 */ /* 0x0001e80000100800 */
[----:B------:R-:W4:Y:S04]  /*20110*/  LDL R10, [R1+0x458] ;  /* 0x00045800010a7983 */ /* 0x000f280000100800 */
[----:B0-----:R-:W4:Y:S04]  /*20120*/  LDL R13, [R1+0x454] ;  /* 0x00045400010d7983 */ /* 0x001f280000100800 */
[----:B------:R-:W4:Y:S04]  /*20130*/  LDL.LU R12, [R1+0x114] ;  /* 0x00011400010c7983 */ /* 0x000f280000300800 */
[----:B------:R-:W-:Y:S04]  /*20140*/  STL [R1+0x106c], R22 ;  /* 0x00106c1601007387 */ /* 0x000fe80000100800 */
[----:B------:R-:W4:Y:S04]  /*20150*/  LDL R9, [R1+0x434] ;  /* 0x0004340001097983 */ /* 0x000f280000100800 */
[----:B------:R-:W4:Y:S04]  /*20160*/  LDL R8, [R1+0x438] ;  /* 0x0004380001087983 */ /* 0x000f280000100800 */
[----:B------:R-:W4:Y:S04]  /*20170*/  LDL.LU R28, [R1+0x110] ;  /* 0x00011000011c7983 */ /* 0x000f280000300800 */
[----:B---3--:R-:W-:Y:S04]  /*20180*/  STL [R1+0x1070], R20 ;  /* 0x0010701401007387 */ /* 0x008fe80000100800 */
[----:B------:R-:W3:Y:S04]  /*20190*/  LDL R6, [R1+0x418] ;  /* 0x0004180001067983 */ /* 0x000ee80000100800 */
[----:B------:R-:W3:Y:S04]  /*201a0*/  LDL.LU R11, [R1+0x10c] ;  /* 0x00010c00010b7983 */ /* 0x000ee80000300800 */
[----:B--2---:R-:W-:Y:S04]  /*201b0*/  STL [R1+0x1074], R18 ;  /* 0x0010741201007387 */ /* 0x004fe80000100800 */
[----:B------:R-:W3:Y:S01]  /*201c0*/  LDL R7, [R1+0x414] ;  /* 0x0004140001077983 */ /* 0x000ee20000100800 */
[----:B------:R-:W-:-:S02]  /*201d0*/  PRMT R16, RZ, 0x7610, R16 ;  /* 0x00007610ff107816 */ /* 0x000fc40000000010 */
[----:B------:R-:W-:Y:S01]  /*201e0*/  PRMT R3, RZ, 0x7610, R3 ;  /* 0x00007610ff037816 */ /* 0x000fe20000000003 */
[----:B----4-:R-:W-:Y:S02]  /*201f0*/  @!P0 IMAD.MOV.U32 R4, RZ, RZ, R10 ;  /* 0x000000ffff048224 */ /* 0x010fe400078e000a */
[----:B------:R-:W2:Y:S01]  /*20200*/  LDL R10, [R1+0x3f8] ;  /* 0x0003f800010a7983 */ /* 0x000ea20000100800 */
[----:B------:R-:W-:-:S03]  /*20210*/  @!P0 IMAD.MOV.U32 R5, RZ, RZ, R13 ;  /* 0x000000ffff058224 */ /* 0x000fc600078e000d */
[----:B------:R-:W4:Y:S04]  /*20220*/  LDL R13, [R1+0x3f4] ;  /* 0x0003f400010d7983 */ /* 0x000f280000100800 */
[----:B------:R0:W2:Y:S02]  /*20230*/  @!P0 LDG.E.U16 R16, desc[UR10][R4.64] ;  /* 0x0000000a04108981 */ /* 0x0000a4000c1e1500 */
[----:B0-----:R-:W-:Y:S02]  /*20240*/  @!P0 IMAD.MOV.U32 R4, RZ, RZ, R8 ;  /* 0x000000ffff048224 */ /* 0x001fe400078e0008 */
[----:B------:R-:W-:-:S05]  /*20250*/  @!P0 IMAD.MOV.U32 R5, RZ, RZ, R9 ;  /* 0x000000ffff058224 */ /* 0x000fca00078e0009 */
[----:B------:R0:W4:Y:S02]  /*20260*/  @!P0 LDG.E.U16 R3, desc[UR10][R4.64] ;  /* 0x0000000a04038981 */ /* 0x000124000c1e1500 */
[----:B0-----:R-:W-:-:S06]  /*20270*/  PRMT R4, RZ, 0x7610, R4 ;  /* 0x00007610ff047816 */ /* 0x001fcc0000000004 */
[----:B---3--:R0:W3:Y:S04]  /*20280*/  @!P0 LDG.E.U16 R4, desc[UR10][R6.64] ;  /* 0x0000000a06048981 */ /* 0x0080e8000c1e1500 */
[----:B------:R1:W-:Y:S04]  /*20290*/  STS.U16 [R2+UR6+0x12200], R15 ;  /* 0x0122000f02007988 */ /* 0x0003e80008000406 */
[----:B-1----:R-:W3:Y:S04]  /*202a0*/  LDL.LU R15, [R1+0x108] ;  /* 0x00010800010f7983 */ /* 0x002ee80000300800 */
[----:B--2---:R-:W-:Y:S04]  /*202b0*/  STL [R1+0x1078], R16 ;  /* 0x0010781001007387 */ /* 0x004fe80000100800 */
[----:B------:R-:W2:Y:S04]  /*202c0*/  LDL R9, [R1+0x3d4] ;  /* 0x0003d40001097983 */ /* 0x000ea80000100800 */
[----:B------:R-:W2:Y:S04]  /*202d0*/  LDL R8, [R1+0x3d8] ;  /* 0x0003d80001087983 */ /* 0x000ea80000100800 */
[----:B------:R1:W-:Y:S04]  /*202e0*/  STS.U16 [R2+UR6+0x12a00], R14 ;  /* 0x012a000e02007988 */ /* 0x0003e80008000406 */
[----:B------:R0:W-:Y:S04]  /*202f0*/  STS.U16 [R2+UR6+0x13200], R12 ;  /* 0x0132000c02007988 */ /* 0x0001e80008000406 */
[----:B-1----:R-:W2:Y:S04]  /*20300*/  LDL.LU R14, [R1+0x104] ;  /* 0x00010400010e7983 */ /* 0x002ea80000300800 */
[----:B----4-:R1:W-:Y:S04]  /*20310*/  STL [R1+0x107c], R3 ;  /* 0x00107c0301007387 */ /* 0x0103e80000100800 */
[----:B0-----:R-:W4:Y:S01]  /*20320*/  LDL.LU R12, [R1+0xfc] ;  /* 0x0000fc00010c7983 */ /* 0x001f220000300800 */
[----:B------:R-:W-:Y:S01]  /*20330*/  PRMT R5, RZ, 0x7610, R5 ;  /* 0x00007610ff057816 */ /* 0x000fe20000000005 */
[----:B------:R-:W-:-:S02]  /*20340*/  @!P0 IMAD.MOV.U32 R6, RZ, RZ, R10 ;  /* 0x000000ffff068224 */ /* 0x000fc400078e000a */
[----:B------:R-:W-:-:S05]  /*20350*/  @!P0 IMAD.MOV.U32 R7, RZ, RZ, R13 ;  /* 0x000000ffff078224 */ /* 0x000fca00078e000d */
[----:B------:R0:W4:Y:S04]  /*20360*/  @!P0 LDG.E.U16 R5, desc[UR10][R6.64] ;  /* 0x0000000a06058981 */ /* 0x000128000c1e1500 */
[----:B---3--:R3:W-:Y:S04]  /*20370*/  STL [R1+0x1080], R4 ;  /* 0x0010800401007387 */ /* 0x0087e80000100800 */
[----:B-1----:R-:W4:Y:S04]  /*20380*/  LDL R3, [R1+0x3b8] ;  /* 0x0003b80001037983 */ /* 0x002f280000100800 */
[----:B---3--:R-:W3:Y:S01]  /*20390*/  LDL R4, [R1+0x3b4] ;  /* 0x0003b40001047983 */ /* 0x008ee20000100800 */
[----:B0-----:R-:W-:-:S02]  /*203a0*/  PRMT R6, RZ, 0x7610, R6 ;  /* 0x00007610ff067816 */ /* 0x001fc40000000006 */
[----:B------:R-:W-:Y:S01]  /*203b0*/  PRMT R7, RZ, 0x7610, R7 ;  /* 0x00007610ff077816 */ /* 0x000fe20000000007 */
[----:B------:R-:W3:Y:S04]  /*203c0*/  LDL.LU R13, [R1+0xf8] ;  /* 0x0000f800010d7983 */ /* 0x000ee80000300800 */
[----:B--2---:R0:W2:Y:S04]  /*203d0*/  @!P0 LDG.E.U16 R6, desc[UR10][R8.64] ;  /* 0x0000000a08068981 */ /* 0x0040a8000c1e1500 */
[----:B------:R1:W-:Y:S04]  /*203e0*/  STS.U16 [R2+UR6+0x14200], R11 ;  /* 0x0142000b02007988 */ /* 0x0003e80008000406 */
[----:B----4-:R4:W-:Y:S04]  /*203f0*/  STL [R1+0x1084], R5 ;  /* 0x0010840501007387 */ /* 0x0109e80000100800 */
[----:B-1----:R-:W2:Y:S04]  /*20400*/  LDL R11, [R1+0x394] ;  /* 0x00039400010b7983 */ /* 0x002ea80000100800 */
[----:B------:R-:W2:Y:S04]  /*20410*/  LDL R10, [R1+0x398] ;  /* 0x00039800010a7983 */ /* 0x000ea80000100800 */
[----:B----4-:R-:W4:Y:S04]  /*20420*/  LDL R5, [R1+0x378] ;  /* 0x0003780001057983 */ /* 0x010f280000100800 */
[----:B------:R-:W4:Y:S01]  /*20430*/  LDL.LU R26, [R1+0xf4] ;  /* 0x0000f400011a7983 */ /* 0x000f220000300800 */
[----:B0-----:R-:W-:-:S02]  /*20440*/  @!P0 IMAD.MOV.U32 R8, RZ, RZ, R3 ;  /* 0x000000ffff088224 */ /* 0x001fc400078e0003 */
[----:B---3--:R-:W-:-:S05]  /*20450*/  @!P0 IMAD.MOV.U32 R9, RZ, RZ, R4 ;  /* 0x000000ffff098224 */ /* 0x008fca00078e0004 */
[----:B------:R0:W3:Y:S04]  /*20460*/  @!P0 LDG.E.U16 R7, desc[UR10][R8.64] ;  /* 0x0000000a08078981 */ /* 0x0000e8000c1e1500 */
[----:B------:R-:W-:Y:S04]  /*20470*/  STS.U16 [R2+UR6+0x14a00], R15 ;  /* 0x014a000f02007988 */ /* 0x000fe80008000406 */
[----:B--2---:R1:W-:Y:S04]  /*20480*/  STL [R1+0x1088], R6 ;  /* 0x0010880601007387 */ /* 0x0043e80000100800 */
[----:B-1----:R-:W2:Y:S04]  /*20490*/  LDL R6, [R1+0x374] ;  /* 0x0003740001067983 */ /* 0x002ea80000100800 */
[----:B------:R-:W2:Y:S04]  /*204a0*/  LDL.LU R15, [R1+0xf0] ;  /* 0x0000f000010f7983 */ /* 0x000ea80000300800 */
[----:B------:R-:W2:Y:S04]  /*204b0*/  LDL R4, [R1+0x354] ;  /* 0x0003540001047983 */ /* 0x000ea80000100800 */
[----:B------:R-:W2:Y:S01]  /*204c0*/  LDL R3, [R1+0x358] ;  /* 0x0003580001037983 */ /* 0x000ea20000100800 */
[----:B0-----:R-:W-:-:S03]  /*204d0*/  PRMT R8, RZ, 0x7610, R8 ;  /* 0x00007610ff087816 */ /* 0x001fc60000000008 */
[----:B------:R0:W-:Y:S04]  /*204e0*/  STS.U16 [R2+UR6+0x13a00], R28 ;  /* 0x013a001c02007988 */ /* 0x0001e80008000406 */
[----:B------:R1:W-:Y:S04]  /*204f0*/  STS.U16 [R2+UR6+0x15200], R14 ;  /* 0x0152000e02007988 */ /* 0x0003e80008000406 */
[----:B------:R4:W2:Y:S04]  /*20500*/  @!P0 LDG.E.U16 R8, desc[UR10][R10.64] ;  /* 0x0000000a0a088981 */ /* 0x0008a8000c1e1500 */
[----:B---3--:R3:W-:Y:S04]  /*20510*/  STL [R1+0x108c], R7 ;  /* 0x00108c0701007387 */ /* 0x0087e80000100800 */
[----:B0-----:R-:W2:Y:S04]  /*20520*/  LDL.LU R28, [R1+0xec] ;  /* 0x0000ec00011c7983 */ /* 0x001ea80000300800 */
[----:B-1----:R-:W2:Y:S04]  /*20530*/  LDL R14, [R1+0x334] ;  /* 0x00033400010e7983 */ /* 0x002ea80000100800 */
[----:B---3--:R-:W3:Y:S01]  /*20540*/  LDL R7, [R1+0x338] ;  /* 0x0003380001077983 */ /* 0x008ee20000100800 */
[----:B------:R-:W-:Y:S01]  /*20550*/  PRMT R9, RZ, 0x7610, R9 ;  /* 0x00007610ff097816 */ /* 0x000fe20000000009 */
[----:B----4-:R-:W-:-:S02]  /*20560*/  @!P0 IMAD.MOV.U32 R10, RZ, RZ, R5 ;  /* 0x000000ffff0a8224 */ /* 0x010fc400078e0005 */
[----:B------:R-:W-:Y:S04]  /*20570*/  STS.U16 [R2+UR6+0x15a00], R12 ;  /* 0x015a000c02007988 */ /* 0x000fe80008000406 */
[----:B------:R0:W-:Y:S01]  /*20580*/  STS.U16 [R2+UR6+0x16200], R13 ;  /* 0x0162000d02007988 */ /* 0x0001e20008000406 */
[----:B--2---:R-:W-:-:S05]  /*20590*/  @!P0 IMAD.MOV.U32 R11, RZ, RZ, R6 ;  /* 0x000000ffff0b8224 */ /* 0x004fca00078e0006 */
[----:B------:R1:W2:Y:S01]  /*205a0*/  @!P0 LDG.E.U16 R9, desc[UR10][R10.64] ;  /* 0x0000000a0a098981 */ /* 0x0002a2000c1e1500 */
[----:B0-----:R-:W-:Y:S02]  /*205b0*/  @!P0 IMAD.MOV.U32 R13, RZ, RZ, R4 ;  /* 0x000000ffff0d8224 */ /* 0x001fe400078e0004 */
[----:B------:R-:W-:Y:S01]  /*205c0*/  @!P0 IMAD.MOV.U32 R12, RZ, RZ, R3 ;  /* 0x000000ffff0c8224 */ /* 0x000fe200078e0003 */
[----:B-1----:R-:W-:-:S06]  /*205d0*/  PRMT R10, RZ, 0x7610, R10 ;  /* 0x00007610ff0a7816 */ /* 0x002fcc000000000a */
[----:B------:R0:W4:Y:S01]  /*205e0*/  @!P0 LDG.E.U16 R10, desc[UR10][R12.64] ;  /* 0x0000000a0c0a8981 */ /* 0x000122000c1e1500 */
[----:B------:R-:W-:-:S03]  /*205f0*/  PRMT R11, RZ, 0x7610, R11 ;  /* 0x00007610ff0b7816 */ /* 0x000fc6000000000b */
[----:B------:R1:W-:Y:S04]  /*20600*/  STL [R1+0x1090], R8 ;  /* 0x0010900801007387 */ /* 0x0003e80000100800 */
[----:B------:R-:W4:Y:S04]  /*20610*/  LDL R6, [R1+0x314] ;  /* 0x0003140001067983 */ /* 0x000f280000100800 */
[----:B------:R-:W4:Y:S01]  /*20620*/  LDL R5, [R1+0x318] ;  /* 0x0003180001057983 */ /* 0x000f220000100800 */
[----:B0-----:R-:W-:Y:S02]  /*20630*/  @!P0 IMAD.MOV.U32 R13, RZ, RZ, R14 ;  /* 0x000000ffff0d8224 */ /* 0x001fe400078e000e */
[----:B---3--:R-:W-:-:S05]  /*20640*/  @!P0 IMAD.MOV.U32 R12, RZ, RZ, R7 ;  /* 0x000000ffff0c8224 */ /* 0x008fca00078e0007 */
[----:B------:R0:W3:Y:S04]  /*20650*/  @!P0 LDG.E.U16 R11, desc[UR10][R12.64] ;  /* 0x0000000a0c0b8981 */ /* 0x0000e8000c1e1500 */
[----:B--2---:R-:W-:Y:S04]  /*20660*/  STL [R1+0x1094], R9 ;  /* 0x0010940901007387 */ /* 0x004fe80000100800 */
[----:B------:R-:W2:Y:S04]  /*20670*/  LDL R4, [R1+0x2f4] ;  /* 0x0002f40001047983 */ /* 0x000ea80000100800 */
[----:B------:R-:W2:Y:S04]  /*20680*/  LDL R3, [R1+0x2f8] ;  /* 0x0002f80001037983 */ /* 0x000ea80000100800 */
[----:B----4-:R-:W-:Y:S04]  /*20690*/  STL [R1+0x1098], R10 ;  /* 0x0010980a01007387 */ /* 0x010fe80000100800 */
[----:B-1----:R-:W4:Y:S04]  /*206a0*/  LDL R8, [R1+0x2d4] ;  /* 0x0002d40001087983 */ /* 0x002f280000100800 */
[----:B------:R-:W4:Y:S01]  /*206b0*/  LDL R7, [R1+0x2d8] ;  /* 0x0002d80001077983 */ /* 0x000f220000100800 */
[----:B0-----:R-:W-:-:S03]  /*206c0*/  PRMT R12, RZ, 0x7610, R12 ;  /* 0x00007610ff0c7816 */ /* 0x001fc6000000000c */
[----:B------:R0:W-:Y:S01]  /*206d0*/  STS.U16 [R2+UR6+0x17200], R15 ;  /* 0x0172000f02007988 */ /* 0x0001e20008000406 */
[----:B------:R-:W-:Y:S02]  /*206e0*/  @!P0 IMAD.MOV.U32 R14, RZ, RZ, R5 ;  /* 0x000000ffff0e8224 */ /* 0x000fe400078e0005 */
[----:B0-----:R-:W-:-:S05]  /*206f0*/  @!P0 IMAD.MOV.U32 R15, RZ, RZ, R6 ;  /* 0x000000ffff0f8224 */ /* 0x001fca00078e0006 */
[----:B------:R2:W4:Y:S04]  /*20700*/  @!P0 LDG.E.U16 R12, desc[UR10][R14.64] ;  /* 0x0000000a0e0c8981 */ /* 0x000528000c1e1500 */
[----:B---3--:R-:W-:Y:S04]  /*20710*/  STL [R1+0x109c], R11 ;  /* 0x00109c0b01007387 */ /* 0x008fe80000100800 */
[----:B------:R-:W3:Y:S04]  /*20720*/  LDL R6, [R1+0x2b4] ;  /* 0x0002b40001067983 */ /* 0x000ee80000100800 */
[----:B------:R-:W3:Y:S01]  /*20730*/  LDL R5, [R1+0x2b8] ;  /* 0x0002b80001057983 */ /* 0x000ee20000100800 */
[----:B------:R-:W-:-:S03]  /*20740*/  PRMT R13, RZ, 0x7610, R13 ;  /* 0x00007610ff0d7816 */ /* 0x000fc6000000000d */
[----:B------:R0:W-:Y:S02]  /*20750*/  STS.U16 [R2+UR6+0x18200], R17 ;  /* 0x0182001102007988 */ /* 0x0001e40008000406 */
[----:B0-----:R-:W-:Y:S01]  /*20760*/  PRMT R17, RZ, 0x7610, R17 ;  /* 0x00007610ff117816 */ /* 0x001fe20000000011 */
[----:B--2---:R-:W-:Y:S02]  /*20770*/  @!P0 IMAD.MOV.U32 R15, RZ, RZ, R4 ;  /* 0x000000ffff0f8224 */ /* 0x004fe400078e0004 */
[----:B------:R-:W-:-:S05]  /*20780*/  @!P0 IMAD.MOV.U32 R14, RZ, RZ, R3 ;  /* 0x000000ffff0e8224 */ /* 0x000fca00078e0003 */
[----:B------:R4:W2:Y:S02]  /*20790*/  @!P0 LDG.E.U16 R13, desc[UR10][R14.64] ;  /* 0x0000000a0e0d8981 */ /* 0x0008a4000c1e1500 */
[----:B----4-:R-:W-:Y:S02]  /*207a0*/  @!P0 IMAD.MOV.U32 R15, RZ, RZ, R8 ;  /* 0x000000ffff0f8224 */ /* 0x010fe400078e0008 */
[----:B------:R-:W-:-:S05]  /*207b0*/  @!P0 IMAD.MOV.U32 R14, RZ, RZ, R7 ;  /* 0x000000ffff0e8224 */ /* 0x000fca00078e0007 */
[----:B------:R3:W4:Y:S04]  /*207c0*/  @!P0 LDG.E.U16 R17, desc[UR10][R14.64] ;  /* 0x0000000a0e118981 */ /* 0x000728000c1e1500 */
[----:B------:R0:W-:Y:S02]  /*207d0*/  STS.U16 [R2+UR6+0x18a00], R19 ;  /* 0x018a001302007988 */ /* 0x0001e40008000406 */
[----:B0-----:R-:W-:Y:S02]  /*207e0*/  PRMT R19, RZ, 0x7610, R19 ;  /* 0x00007610ff137816 */ /* 0x001fe40000000013 */
[----:B------:R-:W-:Y:S04]  /*207f0*/  STL [R1+0x10a0], R12 ;  /* 0x0010a00c01007387 */ /* 0x000fe80000100800 */
[----:B------:R-:W4:Y:S04]  /*20800*/  LDL R4, [R1+0x294] ;  /* 0x0002940001047983 */ /* 0x000f280000100800 */
[----:B------:R-:W4:Y:S01]  /*20810*/  LDL R3, [R1+0x298] ;  /* 0x0002980001037983 */ /* 0x000f220000100800 */
[----:B---3--:R-:W-:-:S02]  /*20820*/  @!P0 IMAD.MOV.U32 R15, RZ, RZ, R6 ;  /* 0x000000ffff0f8224 */ /* 0x008fc400078e0006 */
[----:B------:R-:W-:-:S05]  /*20830*/  @!P0 IMAD.MOV.U32 R14, RZ, RZ, R5 ;  /* 0x000000ffff0e8224 */ /* 0x000fca00078e0005 */
[----:B------:R0:W3:Y:S04]  /*20840*/  @!P0 LDG.E.U16 R19, desc[UR10][R14.64] ;  /* 0x0000000a0e138981 */ /* 0x0000e8000c1e1500 */
[----:B------:R1:W-:Y:S04]  /*20850*/  STS.U16 [R2+UR6+0x16a00], R26 ;  /* 0x016a001a02007988 */ /* 0x0003e80008000406 */
[----:B------:R0:W-:Y:S04]  /*20860*/  STS.U16 [R2+UR6+0x17a00], R28 ;  /* 0x017a001c02007988 */ /* 0x0001e80008000406 */
[----:B-1----:R-:W3:Y:S04]  /*20870*/  LDL.LU R26, [R1+0xe8] ;  /* 0x0000e800011a7983 */ /* 0x002ee80000300800 */
[----:B0-----:R-:W3:Y:S04]  /*20880*/  LDL.LU R28, [R1+0xe4] ;  /* 0x0000e400011c7983 */ /* 0x001ee80000300800 */
[----:B--2---:R-:W-:Y:S04]  /*20890*/  STL [R1+0x10a4], R13 ;  /* 0x0010a40d01007387 */ /* 0x004fe80000100800 */
[----:B------:R-:W2:Y:S04]  /*208a0*/  LDL R10, [R1+0x278] ;  /* 0x00027800010a7983 */ /* 0x000ea80000100800 */
[----:B------:R-:W2:Y:S04]  /*208b0*/  LDL R9, [R1+0x9d0] ;  /* 0x0009d00001097983 */ /* 0x000ea80000100800 */
[----:B------:R-:W2:Y:S04]  /*208c0*/  LDL R7, [R1+0x9f0] ;  /* 0x0009f00001077983 */ /* 0x000ea80000100800 */
[----:B----4-:R-:W-:Y:S04]  /*208d0*/  STL [R1+0x10a8], R17 ;  /* 0x0010a81101007387 */ /* 0x010fe80000100800 */
[----:B------:R-:W4:Y:S04]  /*208e0*/  LDL R8, [R1+0x268] ;  /* 0x0002680001087983 */ /* 0x000f280000100800 */
[----:B------:R-:W4:Y:S04]  /*208f0*/  LDL R6, [R1+0x9d4] ;  /* 0x0009d40001067983 */ /* 0x000f280000100800 */
[----:B------:R-:W4:Y:S01]  /*20900*/  LDL R5, [R1+0xa10] ;  /* 0x000a100001057983 */ /* 0x000f220000100800 */
[----:B------:R-:W-:-:S02]  /*20910*/  @!P0 IMAD.MOV.U32 R15, RZ, RZ, R4 ;  /* 0x000000ffff0f8224 */ /* 0x000fc400078e0004 */
[----:B------:R-:W-:Y:S01]  /*20920*/  @!P0 IMAD.MOV.U32 R14, RZ, RZ, R3 ;  /* 0x000000ffff0e8224 */ /* 0x000fe200078e0003 */
[----:B---3--:R-:W-:Y:S04]  /*20930*/  STL [R1+0x10ac], R19 ;  /* 0x0010ac1301007387 */ /* 0x008fe80000100800 */
[----:B------:R-:W3:Y:S04]  /*20940*/  LDL R4, [R1+0x9f4] ;  /* 0x0009f40001047983 */ /* 0x000ee80000100800 */
[----:B------:R-:W3:Y:S04]  /*20950*/  LDL R3, [R1+0xa38] ;  /* 0x000a380001037983 */ /* 0x000ee80000100800 */
[----:B------:R0:W-:Y:S04]  /*20960*/  STS.U16 [R2+UR6+0x19200], R21 ;  /* 0x0192001502007988 */ /* 0x0001e80008000406 */
[----:B------:R1:W-:Y:S01]  /*20970*/  STS.U16 [R2+UR6+0x19a00], R23 ;  /* 0x019a001702007988 */ /* 0x0003e20008000406 */
[----:B0-----:R-:W-:-:S02]  /*20980*/  PRMT R21, RZ, 0x7610, R21 ;  /* 0x00007610ff157816 */ /* 0x001fc40000000015 */
[----:B-1----:R-:W-:-:S04]  /*20990*/  PRMT R23, RZ, 0x7610, R23 ;  /* 0x00007610ff177816 */ /* 0x002fc80000000017 */
[----:B------:R2:W3:Y:S04]  /*209a0*/  @!P0 LDG.E.U16 R21, desc[UR10][R14.64] ;  /* 0x0000000a0e158981 */ /* 0x0004e8000c1e1500 */
[----:B------:R0:W-:Y:S01]  /*209b0*/  STS.U16 [R2+UR6+0x1a200], R25 ;  /* 0x01a2001902007988 */ /* 0x0001e20008000406 */
[----:B--2---:R-:W-:Y:S02]  /*209c0*/  @!P0 IMAD.MOV.U32 R14, RZ, RZ, R9 ;  /* 0x000000ffff0e8224 */ /* 0x004fe400078e0009 */
[----:B------:R-:W-:Y:S01]  /*209d0*/  @!P0 IMAD.MOV.U32 R15, RZ, RZ, R10 ;  /* 0x000000ffff0f8224 */ /* 0x000fe200078e000a */
[----:B0-----:R-:W-:-:S04]  /*209e0*/  PRMT R25, RZ, 0x7610, R25 ;  /* 0x00007610ff197816 */ /* 0x001fc80000000019 */
[----:B------:R0:W2:Y:S01]  /*209f0*/  @!P0 LDG.E.U16 R23, desc[UR10][R14.64] ;  /* 0x0000000a0e178981 */ /* 0x0000a2000c1e1500 */
[----:B------:R-:W-:Y:S01]  /*20a00*/  PRMT R27, RZ, 0x7610, R27 ;  /* 0x00007610ff1b7816 */ /* 0x000fe2000000001b */
[----:B0-----:R-:W-:Y:S02]  /*20a10*/  @!P0 IMAD.MOV.U32 R14, RZ, RZ, R7 ;  /* 0x000000ffff0e8224 */ /* 0x001fe400078e0007 */
[----:B----4-:R-:W-:-:S05]  /*20a20*/  @!P0 IMAD.MOV.U32 R15, RZ, RZ, R8 ;  /* 0x000000ffff0f8224 */ /* 0x010fca00078e0008 */
[----:B------:R0:W4:Y:S02]  /*20a30*/  @!P0 LDG.E.U16 R25, desc[UR10][R14.64] ;  /* 0x0000000a0e198981 */ /* 0x000124000c1e1500 */
[----:B0-----:R-:W-:Y:S02]  /*20a40*/  @!P0 IMAD.MOV.U32 R14, RZ, RZ, R5 ;  /* 0x000000ffff0e8224 */ /* 0x001fe400078e0005 */
[----:B------:R-:W-:-:S05]  /*20a50*/  @!P0 IMAD.MOV.U32 R15, RZ, RZ, R6 ;  /* 0x000000ffff0f8224 */ /* 0x000fca00078e0006 */
[----:B------:R3:W4:Y:S01]  /*20a60*/  @!P0 LDG.E.U16 R27, desc[UR10][R14.64] ;  /* 0x0000000a0e1b8981 */ /* 0x000722000c1e1500 */
[----:B------:R-:W-:Y:S01]  /*20a70*/  PRMT R29, RZ, 0x7610, R29 ;  /* 0x00007610ff1d7816 */ /* 0x000fe2000000001d */
[----:B---3--:R-:W-:Y:S02]  /*20a80*/  @!P0 IMAD.MOV.U32 R15, RZ, RZ, R4 ;  /* 0x000000ffff0f8224 */ /* 0x008fe400078e0004 */
[----:B------:R-:W-:-:S05]  /*20a90*/  @!P0 IMAD.MOV.U32 R14, RZ, RZ, R3 ;  /* 0x000000ffff0e8224 */ /* 0x000fca00078e0003 */
[----:B------:R-:W3:Y:S04]  /*20aa0*/  @!P0 LDG.E.U16 R29, desc[UR10][R14.64] ;  /* 0x0000000a0e1d8981 */ /* 0x000ee8000c1e1500 */
[----:B------:R-:W-:Y:S04]  /*20ab0*/  STL [R1+0x10b0], R21 ;  /* 0x0010b01501007387 */ /* 0x000fe80000100800 */
[----:B--2---:R-:W-:Y:S04]  /*20ac0*/  STL [R1+0x10b4], R23 ;  /* 0x0010b41701007387 */ /* 0x004fe80000100800 */
[----:B----4-:R-:W-:Y:S04]  /*20ad0*/  STL [R1+0x10b8], R25 ;  /* 0x0010b81901007387 */ /* 0x010fe80000100800 */
[----:B------:R-:W-:Y:S04]  /*20ae0*/  STL [R1+0x10bc], R27 ;  /* 0x0010bc1b01007387 */ /* 0x000fe80000100800 */
[----:B------:R-:W2:Y:S04]  /*20af0*/  LDL.LU R11, [R1+0xe0] ;  /* 0x0000e000010b7983 */ /* 0x000ea80000300800 */
[----:B------:R-:W4:Y:S04]  /*20b00*/  LDL.LU R10, [R1+0xd0] ;  /* 0x0000d000010a7983 */ /* 0x000f280000300800 */
        /* <DEDUP_REMOVED lines=16> */
[----:B---3--:R-:W-:Y:S04]  /*20c10*/  STL [R1+0x10c0], R29 ;  /* 0x0010c01d01007387 */ /* 0x008fe80000100800 */
        /* <DEDUP_REMOVED lines=24> */
[----:B0-----:R-:W-:-:S03]  /*20da0*/  LOP3.LUT R15, R0, 0x40, RZ, 0x3c, !PT ;  /* 0x00000040000f7812 */ /* 0x001fc600078e3cff */
[----:B------:R-:W-:Y:S04]  /*20db0*/  STL [R1+0x1010], R0 ;  /* 0x0010100001007387 */ /* 0x000fe80000100800 */
[----:B------:R-:W-:Y:S04]  /*20dc0*/  STL [R1+0x1018], R0 ;  /* 0x0010180001007387 */ /* 0x000fe80000100800 */
[----:B------:R-:W-:Y:S04]  /*20dd0*/  STL [R1+0x1058], R0 ;  /* 0x0010580001007387 */ /* 0x000fe80000100800 */
[----:B------:R0:W-:Y:S04]  /*20de0*/  STL [R1+0x10c8], R0 ;  /* 0x0010c80001007387 */ /* 0x0001e80000100800 */
[----:B0-----:R-:W3:Y:S04]  /*20df0*/  LDL.LU R0, [R1+0x6c] ;  /* 0x00006c0001007983 */ /* 0x001ee80000300800 */
[----:B---3--:R0:W-:Y:S04]  /*20e00*/  STL [R1+0x10cc], R0 ;  /* 0x0010cc0001007387 */ /* 0x0081e80000100800 */
[----:B0-----:R-:W3:Y:S04]  /*20e10*/  LDL.LU R0, [R1+0x70] ;  /* 0x0000700001007983 */ /* 0x001ee80000300800 */
[----:B---3--:R0:W-:Y:S04]  /*20e20*/  STL [R1+0x10d0], R0 ;  /* 0x0010d00001007387 */ /* 0x0081e80000100800 */
[----:B0-----:R-:W3:Y:S04]  /*20e30*/  LDL.LU R0, [R1+0x74] ;  /* 0x0000740001007983 */ /* 0x001ee80000300800 */
[----:B--2---:R-:W-:Y:S04]  /*20e40*/  STS.U16 [R2+UR6+0x1ba00], R11 ;  /* 0x01ba000b02007988 */ /* 0x004fe80008000406 */
[----:B----4-:R-:W-:Y:S04]  /*20e50*/  STS.U16 [R2+UR6+0x1c200], R10 ;  /* 0x01c2000a02007988 */ /* 0x010fe80008000406 */
[----:B------:R-:W-:Y:S04]  /*20e60*/  STS.U16 [R2+UR6+0x1ca00], R9 ;  /* 0x01ca000902007988 */ /* 0x000fe80008000406 */
[----:B---3--:R0:W-:Y:S04]  /*20e70*/  STL [R1+0x10d4], R0 ;  /* 0x0010d40001007387 */ /* 0x0081e80000100800 */
[----:B0-----:R-:W2:Y:S04]  /*20e80*/  LDL.LU R0, [R1+0x78] ;  /* 0x0000780001007983 */ /* 0x001ea80000300800 */
[----:B------:R-:W3:Y:S04]  /*20e90*/  LDL.LU R14, [R1+0x68] ;  /* 0x00006800010e7983 */ /* 0x000ee80000300800 */
        /* <DEDUP_REMOVED lines=15> */
[----:B------:R0:W-:Y:S04]  /*20f90*/  STS.U16 [R2+UR6+0x1e200], R6 ;  /* 0x01e2000602007988 */ /* 0x0001e80008000406 */
[----:B-1----:R-:W4:Y:S04]  /*20fa0*/  LDL.LU R7, [R1+0x30] ;  /* 0x0000300001077983 */ /* 0x002f280000300800 */
        /* <DEDUP_REMOVED lines=20> */
[----:B0-----:R-:W4:Y:S04]  /*210f0*/  LDL.LU R28, [R1+0x4] ;  /* 0x00000400011c7983 */ /* 0x001f280000300800 */
[----:B------:R-:W4:Y:S04]  /*21100*/  LDL.LU R2, [R1] ;  /* 0x0000000001027983 */ /* 0x000f280000300800 */
[----:B--2---:R0:W-:Y:S04]  /*21110*/  STS.U16 [R15+UR6+0x3c00], R0 ;  /* 0x003c00000f007988 */ /* 0x0041e80008000406 */
[----:B0-----:R-:W2:Y:S04]  /*21120*/  LDL.LU R0, [R1+0x10d4] ;  /* 0x0010d40001007983 */ /* 0x001ea80000300800 */
[----:B--2---:R0:W-:Y:S04]  /*21130*/  STS.U16 [R15+UR6+0x4400], R0 ;  /* 0x004400000f007988 */ /* 0x0041e80008000406 */
[----:B0-----:R-:W2:Y:S04]  /*21140*/  LDL.LU R0, [R1+0x10d0] ;  /* 0x0010d00001007983 */ /* 0x001ea80000300800 */
[----:B--2---:R0:W-:Y:S04]  /*21150*/  STS.U16 [R15+UR6+0x4c00], R0 ;  /* 0x004c00000f007988 */ /* 0x0041e80008000406 */
[----:B0-----:R-:W2:Y:S04]  /*21160*/  LDL.LU R0, [R1+0x10cc] ;  /* 0x0010cc0001007983 */ /* 0x001ea80000300800 */
[----:B--2---:R0:W-:Y:S04]  /*21170*/  STS.U16 [R15+UR6+0x5400], R0 ;  /* 0x005400000f007988 */ /* 0x0041e80008000406 */
[----:B---3--:R1:W-:Y:S04]  /*21180*/  STS.U16 [R15+UR6+0x5c00], R14 ;  /* 0x005c000e0f007988 */ /* 0x0083e80008000406 */
[----:B----4-:R2:W-:Y:S04]  /*21190*/  STS.U16 [R15+UR6+0x6400], R29 ;  /* 0x0064001d0f007988 */ /* 0x0105e80008000406 */
[----:B0-----:R-:W3:Y:S04]  /*211a0*/  LDL.LU R0, [R1+0x10c8] ;  /* 0x0010c80001007983 */ /* 0x001ee80000300800 */
[----:B-1----:R-:W4:Y:S04]  /*211b0*/  LDL.LU R14, [R1+0x10c4] ;  /* 0x0010c400010e7983 */ /* 0x002f280000300800 */
[----:B--2---:R-:W2:Y:S04]  /*211c0*/  LDL.LU R29, [R1+0x10c0] ;  /* 0x0010c000011d7983 */ /* 0x004ea80000300800 */
[----:B------:R0:W-:Y:S04]  /*211d0*/  STS.U16 [R15+UR6+0x6c00], R27 ;  /* 0x006c001b0f007988 */ /* 0x0001e80008000406 */
[----:B------:R1:W-:Y:S04]  /*211e0*/  STS.U16 [R15+UR6+0x7400], R25 ;  /* 0x007400190f007988 */ /* 0x0003e80008000406 */
[----:B------:R1:W-:Y:S04]  /*211f0*/  STS.U16 [R15+UR6+0x7c00], R23 ;  /* 0x007c00170f007988 */ /* 0x0003e80008000406 */
[----:B0-----:R-:W4:Y:S04]  /*21200*/  LDL.LU R27, [R1+0x10bc] ;  /* 0x0010bc00011b7983 */ /* 0x001f280000300800 */
[----:B-1----:R-:W2:Y:S04]  /*21210*/  LDL.LU R25, [R1+0x10b8] ;  /* 0x0010b80001197983 */ /* 0x002ea80000300800 */
[----:B------:R-:W4:Y:S04]  /*21220*/  LDL.LU R23, [R1+0x10b4] ;  /* 0x0010b40001177983 */ /* 0x000f280000300800 */
[----:B------:R0:W-:Y:S04]  /*21230*/  STS.U16 [R15+UR6+0x8400], R21 ;  /* 0x008400150f007988 */ /* 0x0001e80008000406 */
[----:B------:R1:W-:Y:S04]  /*21240*/  STS.U16 [R15+UR6+0x8c00], R19 ;  /* 0x008c00130f007988 */ /* 0x0003e80008000406 */
[----:B------:R1:W-:Y:S04]  /*21250*/  STS.U16 [R15+UR6+0x9400], R17 ;  /* 0x009400110f007988 */ /* 0x0003e80008000406 */
[----:B0-----:R-:W2:Y:S04]  /*21260*/  LDL.LU R21, [R1+0x10b0] ;  /* 0x0010b00001157983 */ /* 0x001ea80000300800 */
[----:B-1----:R-:W4:Y:S04]  /*21270*/  LDL.LU R19, [R1+0x10ac] ;  /* 0x0010ac0001137983 */ /* 0x002f280000300800 */
[----:B------:R-:W2:Y:S04]  /*21280*/  LDL.LU R17, [R1+0x10a8] ;  /* 0x0010a80001117983 */ /* 0x000ea80000300800 */
        /* <DEDUP_REMOVED lines=22> */
[----:B-1----:R-:W3:Y:S04]  /*213f0*/  LDL.LU R3, [R1+0x107c] ;  /* 0x00107c0001037983 */ /* 0x002ee80000300800 */
        /* <DEDUP_REMOVED lines=14> */
[----:B0-----:R-:W2:Y:S04]  /*214e0*/  LDL R2, [R1+0x9bc] ;  /* 0x0009bc0001027983 */ /* 0x001ea80000100800 */
[----:B----4-:R-:W-:Y:S04]  /*214f0*/  STS.U16 [R15+UR6+0x13400], R28 ;  /* 0x0134001c0f007988 */ /* 0x010fe80008000406 */
[----:B---3--:R-:W-:Y:S04]  /*21500*/  STS.U16 [R15+UR6+0x13c00], R26 ;  /* 0x013c001a0f007988 */ /* 0x008fe80008000406 */
[----:B--2---:R-:W-:Y:S04]  /*21510*/  STS.U16 [R15+UR6+0x14400], R24 ;  /* 0x014400180f007988 */ /* 0x004fe80008000406 */
[----:B------:R-:W-:Y:S04]  /*21520*/  STS.U16 [R15+UR6+0x14c00], R22 ;  /* 0x014c00160f007988 */ /* 0x000fe80008000406 */
[----:B------:R-:W-:Y:S04]  /*21530*/  STS.U16 [R15+UR6+0x15400], R20 ;  /* 0x015400140f007988 */ /* 0x000fe80008000406 */
[----:B------:R-:W-:Y:S04]  /*21540*/  STS.U16 [R15+UR6+0x15c00], R18 ;  /* 0x015c00120f007988 */ /* 0x000fe80008000406 */
[----:B------:R-:W-:Y:S04]  /*21550*/  STL [R1+0xff8], R28 ;  /* 0x000ff81c01007387 */ /* 0x000fe80000100800 */
[----:B------:R-:W-:Y:S04]  /*21560*/  STS.U16 [R15+UR6+0x16400], R16 ;  /* 0x016400100f007988 */ /* 0x000fe80008000406 */
[----:B------:R-:W-:Y:S04]  /*21570*/  STL [R1+0x1004], R28 ;  /* 0x0010041c01007387 */ /* 0x000fe80000100800 */
[----:B------:R0:W-:Y:S04]  /*21580*/  STS.U16 [R15+UR6+0x16c00], R3 ;  /* 0x016c00030f007988 */ /* 0x0001e80008000406 */
[----:B0-----:R-:W2:Y:S01]  /*21590*/  LDL R3, [R1+0x254] ;  /* 0x0002540001037983 */ /* 0x001ea20000100800 */
[----:B------:R-:W-:-:S03]  /*215a0*/  PRMT R0, RZ, 0x7610, R0 ;  /* 0x00007610ff007816 */ /* 0x000fc60000000000 */
[----:B------:R-:W-:Y:S04]  /*215b0*/  STS.U16 [R15+UR6+0x17400], R4 ;  /* 0x017400040f007988 */ /* 0x000fe80008000406 */
[----:B------:R-:W-:Y:S04]  /*215c0*/  STS.U16 [R15+UR6+0x17c00], R5 ;  /* 0x017c00050f007988 */ /* 0x000fe80008000406 */
[----:B------:R-:W-:Y:S04]  /*215d0*/  STS.U16 [R15+UR6+0x18400], R6 ;  /* 0x018400060f007988 */ /* 0x000fe80008000406 */
[----:B--2---:R-:W2:Y:S04]  /*215e0*/  @!P0 LDG.E.U16 R0, desc[UR10][R2.64] ;  /* 0x0000000a02008981 */ /* 0x004ea8000c1e1500 */
        /* <DEDUP_REMOVED lines=14> */
[----:B0-----:R-:W3:Y:S04]  /*216d0*/  LDL.LU R15, [R1+0x105c] ;  /* 0x00105c00010f7983 */ /* 0x001ee80000300800 */
        /* <DEDUP_REMOVED lines=179> */
[----:B------:R-:W2:Y:S01]  /*22210*/  @!P0 LDG.E.U16 R14, desc[UR10][R2.64] ;  /* 0x0000000a020e8981 */ /* 0x000ea2000c1e1500 */
[----:B---3--:R-:W-:-:S03]  /*22220*/  PRMT R0, RZ, 0x7610, R0 ;  /* 0x00007610ff007816 */ /* 0x008fc60000000000 */
[----:B--2---:R0:W-:Y:S04]  /*22230*/  STL [R1+0x48], R14 ;  /* 0x0000480e01007387 */ /* 0x0041e80000100800 */
[----:B0-----:R-:W2:Y:S04]  /*22240*/  LDL.LU R14, [R1+0x100c] ;  /* 0x00100c00010e7983 */ /* 0x001ea80000300800 */
[----:B------:R-:W3:Y:S01]  /*22250*/  LDL R3, [R1+0x72c] ;  /* 0x00072c0001037983 */ /* 0x000ee20000100800 */
[----:B------:R-:W-:-:S03]  /*22260*/  @!P0 IMAD.MOV.U32 R2, RZ, RZ, R15 ;  /* 0x000000ffff028224 */ /* 0x000fc600078e000f */
[----:B------:R-:W4:Y:S04]  /*22270*/  LDL R15, [R1+0x690] ;  /* 0x00069000010f7983 */ /* 0x000f280000100800 */
[----:B---3--:R-:W3:Y:S04]  /*22280*/  @!P0 LDG.E.U16 R0, desc[UR10][R2.64] ;  /* 0x0000000a02008981 */ /* 0x008ee8000c1e1500 */
        /* <DEDUP_REMOVED lines=14> */
[----:B------:R-:W-:Y:S01]  /*22370*/  @!P0 LOP3.LUT R3, R3, R2, RZ, 0x3c, !PT ;  /* 0x0000000203038212 */ /* 0x000fe200078e3cff */
[----:B--2---:R0:W-:Y:S04]  /*22380*/  STL [R1+0x40], R14 ;  /* 0x0000400e01007387 */ /* 0x0041e80000100800 */
[----:B------:R1:W2:Y:S01]  /*22390*/  @!P0 LDG.E.U16 R12, desc[UR10][R2.64] ;  /* 0x0000000a020c8981 */ /* 0x0002a2000c1e1500 */
[----:B------:R-:W-:-:S03]  /*223a0*/  PRMT R28, RZ, 0x7610, R28 ;  /* 0x00007610ff1c7816 */ /* 0x000fc6000000001c */
[----:B0-----:R-:W4:Y:S04]  /*223b0*/  LDL R14, [R1+0x670] ;  /* 0x00067000010e7983 */ /* 0x001f280000100800 */
[----:B------:R-:W1:Y:S04]  /*223c0*/  LDL R2, [R1+0x6cc] ;  /* 0x0006cc0001027983 */ /* 0x000e680000100800 */
[----:B------:R-:W1:Y:S02]  /*223d0*/  LDL R3, [R1+0x6d0] ;  /* 0x0006d00001037983 */ /* 0x000e640000100800 */
[----:B-1----:R-:W-:-:S04]  /*223e0*/  @!P0 LOP3.LUT R3, R3, R2, RZ, 0x3c, !PT ;  /* 0x0000000203038212 */ /* 0x002fc800078e3cff */
        /* <DEDUP_REMOVED lines=13> */
[----:B------:R-:W4:Y:S01]  /*224c0*/  @!P0 LDG.E.U16 R0, desc[UR10][R2.64] ;  /* 0x0000000a02008981 */ /* 0x000f22000c1e1500 */
[----:B------:R-:W-:-:S03]  /*224d0*/  PRMT R5, RZ, 0x7610, R5 ;  /* 0x00007610ff057816 */ /* 0x000fc60000000005 */
[----:B----4-:R0:W-:Y:S04]  /*224e0*/  STL [R1+0x34], R0 ;  /* 0x0000340001007387 */ /* 0x0101e80000100800 */
[----:B0-----:R-:W4:Y:S04]  /*224f0*/  LDL.LU R0, [R1+0x1000] ;  /* 0x0010000001007983 */ /* 0x001f280000300800 */
[----:B------:R-:W2:Y:S01]  /*22500*/  LDL R3, [R1+0x68c] ;  /* 0x00068c0001037983 */ /* 0x000ea20000100800 */
[----:B------:R-:W-:Y:S01]  /*22510*/  @!P0 IMAD.MOV.U32 R2, RZ, RZ, R15 ;  /* 0x000000ffff028224 */ /* 0x000fe200078e000f */
[----:B------:R-:W-:-:S02]  /*22520*/  PRMT R13, RZ, 0x7610, R13 ;  /* 0x00007610ff0d7816 */ /* 0x000fc4000000000d */
[----:B------:R-:W3:Y:S04]  /*22530*/  LDL R15, [R1+0x5ec] ;  /* 0x0005ec00010f7983 */ /* 0x000ee80000100800 */
[----:B--2---:R0:W2:Y:S04]  /*22540*/  @!P0 LDG.E.U16 R5, desc[UR10][R2.64] ;  /* 0x0000000a02058981 */ /* 0x0040a8000c1e1500 */
[----:B------:R-:W4:Y:S01]  /*22550*/  LDL R3, [R1+0x66c] ;  /* 0x00066c0001037983 */ /* 0x000f220000100800 */
[----:B0-----:R-:W-:-:S03]  /*22560*/  @!P0 IMAD.MOV.U32 R2, RZ, RZ, R14 ;  /* 0x000000ffff028224 */ /* 0x001fc600078e000e */
[----:B--2---:R0:W-:Y:S01]  /*22570*/  STL [R1+0x30], R5 ;  /* 0x0000300501007387 */ /* 0x0041e20000100800 */
[----:B------:R-:W-:-:S03]  /*22580*/  PRMT R10, RZ, 0x7610, R10 ;  /* 0x00007610ff0a7816 */ /* 0x000fc6000000000a */
[----:B------:R-:W2:Y:S04]  /*22590*/  LDL R14, [R1+0x5cc] ;  /* 0x0005cc00010e7983 */ /* 0x000ea80000100800 */
[----:B----4-:R1:W4:Y:S04]  /*225a0*/  @!P0 LDG.E.U16 R13, desc[UR10][R2.64] ;  /* 0x0000000a020d8981 */ /* 0x010328000c1e1500 */
[----:B0-----:R-:W2:Y:S04]  /*225b0*/  LDL R5, [R1+0x5f0] ;  /* 0x0005f00001057983 */ /* 0x001ea80000100800 */
[----:B------:R-:W3:Y:S01]  /*225c0*/  LDL R3, [R1+0x64c] ;  /* 0x00064c0001037983 */ /* 0x000ee20000100800 */
[----:B-1----:R-:W-:-:S03]  /*225d0*/  @!P0 IMAD.MOV.U32 R2, RZ, RZ, R12 ;  /* 0x000000ffff028224 */ /* 0x002fc600078e000c */
[----:B----4-:R0:W-:Y:S01]  /*225e0*/  STL [R1+0x2c], R13 ;  /* 0x00002c0d01007387 */ /* 0x0101e20000100800 */
[----:B------:R-:W-:-:S03]  /*225f0*/  PRMT R0, RZ, 0x7610, R0 ;  /* 0x00007610ff007816 */ /* 0x000fc60000000000 */
[----:B------:R-:W4:Y:S04]  /*22600*/  LDL R12, [R1+0x5ac] ;  /* 0x0005ac00010c7983 */ /* 0x000f280000100800 */
[----:B---3--:R1:W3:Y:S04]  /*22610*/  @!P0 LDG.E.U16 R10, desc[UR10][R2.64] ;  /* 0x0000000a020a8981 */ /* 0x0082e8000c1e1500 */
[----:B0-----:R-:W4:Y:S04]  /*22620*/  LDL R13, [R1+0x5d0] ;  /* 0x0005d000010d7983 */ /* 0x001f280000100800 */
[----:B------:R-:W1:Y:S04]  /*22630*/  LDL R2, [R1+0x62c] ;  /* 0x00062c0001027983 */ /* 0x000e680000100800 */
[----:B------:R-:W1:Y:S02]  /*22640*/  LDL R3, [R1+0x630] ;  /* 0x0006300001037983 */ /* 0x000e640000100800 */
[----:B-1----:R-:W-:-:S04]  /*22650*/  @!P0 LOP3.LUT R3, R3, R2, RZ, 0x3c, !PT ;  /* 0x0000000203038212 */ /* 0x002fc800078e3cff */
[----:B------:R-:W-:-:S04]  /*22660*/  @!P0 LOP3.LUT R2, R3, R2, RZ, 0x3c, !PT ;  /* 0x0000000203028212 */ /* 0x000fc800078e3cff */
[----:B------:R-:W-:-:S05]  /*22670*/  @!P0 LOP3.LUT R3, R3, R2, RZ, 0x3c, !PT ;  /* 0x0000000203038212 */ /* 0x000fca00078e3cff */
[----:B------:R-:W2:Y:S04]  /*22680*/  @!P0 LDG.E.U16 R0, desc[UR10][R2.64] ;  /* 0x0000000a02008981 */ /* 0x000ea8000c1e1500 */
[----:B---3--:R0:W-:Y:S04]  /*22690*/  STL [R1+0x28], R10 ;  /* 0x0000280a01007387 */ /* 0x0081e80000100800 */
[----:B0-----:R-:W3:Y:S04]  /*226a0*/  LDL R10, [R1+0x5b0] ;  /* 0x0005b000010a7983 */ /* 0x001ee80000100800 */
[----:B--2---:R0:W-:Y:S04]  /*226b0*/  STL [R1+0x24], R0 ;  /* 0x0000240001007387 */ /* 0x0041e80000100800 */
[----:B0-----:R-:W2:Y:S04]  /*226c0*/  LDL.LU R0, [R1+0xffc] ;  /* 0x000ffc0001007983 */ /* 0x001ea80000300800 */
[----:B------:R-:W4:Y:S04]  /*226d0*/  LDL R2, [R1+0x60c] ;  /* 0x00060c0001027983 */ /* 0x000f280000100800 */
[----:B------:R-:W4:Y:S01]  /*226e0*/  LDL R3, [R1+0x610] ;  /* 0x0006100001037983 */ /* 0x000f220000100800 */
[----:B------:R-:W-:-:S02]  /*226f0*/  PRMT R28, RZ, 0x7610, R28 ;  /* 0x00007610ff1c7816 */ /* 0x000fc4000000001c */
[----:B------:R-:W-:Y:S02]  /*22700*/  PRMT R7, RZ, 0x7610, R7 ;  /* 0x00007610ff077816 */ /* 0x000fe40000000007 */
[----:B----4-:R-:W-:-:S04]  /*22710*/  @!P0 LOP3.LUT R3, R3, R2, RZ, 0x3c, !PT ;  /* 0x0000000203038212 */ /* 0x010fc800078e3cff */
[----:B------:R-:W-:-:S04]  /*22720*/  @!P0 LOP3.LUT R2, R3, R2, RZ, 0x3c, !PT ;  /* 0x0000000203028212 */ /* 0x000fc800078e3cff */
[----:B------:R-:W-:Y:S02]  /*22730*/  @!P0 LOP3.LUT R3, R3, R2, RZ, 0x3c, !PT ;  /* 0x0000000203038212 */ /* 0x000fe400078e3cff */
[----:B--2---:R-:W-:-:S03]  /*22740*/  PRMT R0, RZ, 0x7610, R0 ;  /* 0x00007610ff007816 */ /* 0x004fc60000000000 */
[----:B------:R0:W2:Y:S02]  /*22750*/  @!P0 LDG.E.U16 R28, desc[UR10][R2.64] ;  /* 0x0000000a021c8981 */ /* 0x0000a4000c1e1500 */
[----:B0-----:R-:W-:Y:S02]  /*22760*/  @!P0 IMAD.MOV.U32 R2, RZ, RZ, R5 ;  /* 0x000000ffff028224 */ /* 0x001fe400078e0005 */
[----:B------:R-:W-:-:S05]  /*22770*/  @!P0 IMAD.MOV.U32 R3, RZ, RZ, R15 ;  /* 0x000000ffff038224 */ /* 0x000fca00078e000f */
        /* <DEDUP_REMOVED lines=8> */
[----:B--2---:R0:W-:Y:S04]  /*22800*/  STL [R1+0x20], R28 ;  /* 0x0000201c01007387 */ /* 0x0041e80000100800 */
[----:B0-----:R-:W2:Y:S04]  /*22810*/  LDL.LU R28, [R1+0xff8] ;  /* 0x000ff800011c7983 */ /* 0x001ea80000300800 */
[----:B------:R-:W2:Y:S04]  /*22820*/  LDL R15, [R1+0x56c] ;  /* 0x00056c00010f7983 */ /* 0x000ea80000100800 */
[----:B------:R-:W2:Y:S04]  /*22830*/  LDL R5, [R1+0x570] ;  /* 0x0005700001057983 */ /* 0x000ea80000100800 */
[----:B----4-:R0:W-:Y:S04]  /*22840*/  STL [R1+0x1c], R0 ;  /* 0x00001c0001007387 */ /* 0x0101e80000100800 */
[----:B0-----:R-:W4:Y:S04]  /*22850*/  LDL.LU R0, [R1+0xff4] ;  /* 0x000ff40001007983 */ /* 0x001f280000300800 */
[----:B------:R-:W2:Y:S04]  /*22860*/  LDL R14, [R1+0x54c] ;  /* 0x00054c00010e7983 */ /* 0x000ea80000100800 */
[----:B------:R0:W-:Y:S04]  /*22870*/  STL [R1+0x18], R7 ;  /* 0x0000180701007387 */ /* 0x0001e80000100800 */
[----:B------:R-:W2:Y:S04]  /*22880*/  LDL R2, [R1+0x58c] ;  /* 0x00058c0001027983 */ /* 0x000ea80000100800 */
[----:B------:R-:W2:Y:S04]  /*22890*/  LDL R3, [R1+0x590] ;  /* 0x0005900001037983 */ /* 0x000ea80000100800 */
[----:B------:R-:W2:Y:S04]  /*228a0*/  LDL R13, [R1+0x52c] ;  /* 0x00052c00010d7983 */ /* 0x000ea80000100800 */
[----:B------:R-:W2:Y:S01]  /*228b0*/  LDL R12, [R1+0x530] ;  /* 0x00053000010c7983 */ /* 0x000ea20000100800 */
[----:B------:R-:W-:-:S03]  /*228c0*/  PRMT R4, RZ, 0x7610, R4 ;  /* 0x00007610ff047816 */ /* 0x000fc60000000004 */
[----:B------:R-:W2:Y:S04]  /*228d0*/  LDL R10, [R1+0x50c] ;  /* 0x00050c00010a7983 */ /* 0x000ea80000100800 */
[----:B0-----:R-:W2:Y:S01]  /*228e0*/  LDL R7, [R1+0x550] ;  /* 0x0005500001077983 */ /* 0x001ea20000100800 */
[----:B------:R-:W-:-:S03]  /*228f0*/  PRMT R6, RZ, 0x7610, R6 ;  /* 0x00007610ff067816 */ /* 0x000fc60000000006 */
[----:B---3--:R0:W-:Y:S01]  /*22900*/  STL [R1+0x14], R8 ;  /* 0x0000140801007387 */ /* 0x0081e20000100800 */
[----:B------:R-:W-:-:S03]  /*22910*/  PRMT R11, RZ, 0x7610, R11 ;  /* 0x00007610ff0b7816 */ /* 0x000fc6000000000b */
[----:B0-----:R-:W3:Y:S01]  /*22920*/  LDL R8, [R1+0x510] ;  /* 0x0005100001087983 */ /* 0x001ee20000100800 */
[----:B----4-:R-:W-:Y:S02]  /*22930*/  PRMT R0, RZ, 0x7610, R0 ;  /* 0x00007610ff007816 */ /* 0x010fe40000000000 */
[----:B--2---:R-:W-:-:S04]  /*22940*/  @!P0 LOP3.LUT R3, R3, R2, RZ, 0x3c, !PT ;  /* 0x0000000203038212 */ /* 0x004fc800078e3cff */
[----:B------:R-:W-:-:S04]  /*22950*/  @!P0 LOP3.LUT R2, R3, R2, RZ, 0x3c, !PT ;  /* 0x0000000203028212 */ /* 0x000fc800078e3cff */
[----:B------:R-:W-:-:S05]  /*22960*/  @!P0 LOP3.LUT R3, R3, R2, RZ, 0x3c, !PT ;  /* 0x0000000203038212 */ /* 0x000fca00078e3cff */
[----:B------:R0:W2:Y:S02]  /*22970*/  @!P0 LDG.E.U16 R0, desc[UR10][R2.64] ;  /* 0x0000000a02008981 */ /* 0x0000a4000c1e1500 */
[----:B0-----:R-:W-:Y:S02]  /*22980*/  @!P0 IMAD.MOV.U32 R2, RZ, RZ, R5 ;  /* 0x000000ffff028224 */ /* 0x001fe400078e0005 */
[----:B------:R-:W-:-:S05]  /*22990*/  @!P0 IMAD.MOV.U32 R3, RZ, RZ, R15 ;  /* 0x000000ffff038224 */ /* 0x000fca00078e000f */
[----:B------:R0:W4:Y:S02]  /*229a0*/  @!P0 LDG.E.U16 R4, desc[UR10][R2.64] ;  /* 0x0000000a02048981 */ /* 0x000124000c1e1500 */
        /* <DEDUP_REMOVED lines=13> */
[----:B----4-:R0:W-:Y:S04]  /*22a80*/  STL [R1+0xc], R4 ;  /* 0x00000c0401007387 */ /* 0x0101e80000100800 */
[----:B------:R-:W4:Y:S04]  /*22a90*/  LDL R7, [R1+0x4cc] ;  /* 0x0004cc0001077983 */ /* 0x000f280000100800 */
[----:B0-----:R-:W4:Y:S04]  /*22aa0*/  LDL R4, [R1+0x4f0] ;  /* 0x0004f00001047983 */ /* 0x001f280000100800 */
[----:B------:R0:W-:Y:S04]  /*22ab0*/  STL [R1+0x8], R6 ;  /* 0x0000080601007387 */ /* 0x0001e80000100800 */
[----:B0-----:R-:W4:Y:S04]  /*22ac0*/  LDL R6, [R1+0x4d0] ;  /* 0x0004d00001067983 */ /* 0x001f280000100800 */
[----:B------:R0:W-:Y:S04]  /*22ad0*/  STL [R1+0x4], R11 ;  /* 0x0000040b01007387 */ /* 0x0001e80000100800 */
[----:B------:R-:W4:Y:S01]  /*22ae0*/  LDL R10, [R1+0x4b0] ;  /* 0x0004b000010a7983 */ /* 0x000f220000100800 */
[----:B------:R-:W-:-:S03]  /*22af0*/  PRMT R28, RZ, 0x7610, R28 ;  /* 0x00007610ff1c7816 */ /* 0x000fc6000000001c */
[----:B------:R-:W4:Y:S04]  /*22b00*/  LDL R8, [R1+0x490] ;  /* 0x0004900001087983 */ /* 0x000f280000100800 */
[----:B0-----:R-:W4:Y:S01]  /*22b10*/  LDL R11, [R1+0x4ac] ;  /* 0x0004ac00010b7983 */ /* 0x001f220000100800 */
[----:B------:R-:W-:-:S03]  /*22b20*/  PRMT R26, RZ, 0x7610, R26 ;  /* 0x00007610ff1a7816 */ /* 0x000fc6000000001a */
[----:B---3--:R0:W-:Y:S01]  /*22b30*/  STL [R1], R9 ;  /* 0x0000000901007387 */ /* 0x0081e20000100800 */
[----:B------:R-:W-:-:S03]  /*22b40*/  PRMT R24, RZ, 0x7610, R24 ;  /* 0x00007610ff187816 */ /* 0x000fc60000000018 */
[----:B0-----:R-:W3:Y:S01]  /*22b50*/  LDL R9, [R1+0x48c] ;  /* 0x00048c0001097983 */ /* 0x001ee20000100800 */
[----:B--2---:R-:W-:-:S03]  /*22b60*/  @!P0 IMAD.MOV.U32 R3, RZ, RZ, R5 ;  /* 0x000000ffff038224 */ /* 0x004fc600078e0005 */
[----:B------:R-:W2:Y:S01]  /*22b70*/  LDL R5, [R1+0x46c] ;  /* 0x00046c0001057983 */ /* 0x000ea20000100800 */
[----:B----4-:R-:W-:-:S03]  /*22b80*/  @!P0 IMAD.MOV.U32 R2, RZ, RZ, R4 ;  /* 0x000000ffff028224 */ /* 0x010fc600078e0004 */
[----:B------:R-:W4:Y:S04]  /*22b90*/  LDL R4, [R1+0x470] ;  /* 0x0004700001047983 */ /* 0x000f280000100800 */
[----:B------:R0:W4:Y:S02]  /*22ba0*/  @!P0 LDG.E.U16 R28, desc[UR10][R2.64] ;  /* 0x0000000a021c8981 */ /* 0x000124000c1e1500 */
[----:B0-----:R-:W-:Y:S02]  /*22bb0*/  @!P0 IMAD.MOV.U32 R3, RZ, RZ, R7 ;  /* 0x000000ffff038224 */ /* 0x001fe400078e0007 */
[----:B------:R-:W-:-:S05]  /*22bc0*/  @!P0 IMAD.MOV.U32 R2, RZ, RZ, R6 ;  /* 0x000000ffff028224 */ /* 0x000fca00078e0006 */
[----:B------:R0:W4:Y:S02]  /*22bd0*/  @!P0 LDG.E.U16 R26, desc[UR10][R2.64] ;  /* 0x0000000a021a8981 */ /* 0x000124000c1e1500 */
[----:B0-----:R-:W-:Y:S02]  /*22be0*/  @!P0 IMAD.MOV.U32 R2, RZ, RZ, R10 ;  /* 0x000000ffff028224 */ /* 0x001fe400078e000a */
[----:B------:R-:W-:-:S05]  /*22bf0*/  @!P0 IMAD.MOV.U32 R3, RZ, RZ, R11 ;  /* 0x000000ffff038224 */ /* 0x000fca00078e000b */
[----:B------:R0:W4:Y:S01]  /*22c00*/  @!P0 LDG.E.U16 R24, desc[UR10][R2.64] ;  /* 0x0000000a02188981 */ /* 0x000122000c1e1500 */
[----:B------:R-:W-:Y:S02]  /*22c10*/  PRMT R22, RZ, 0x7610, R22 ;  /* 0x00007610ff167816 */ /* 0x000fe40000000016 */
[----:B------:R-:W-:Y:S01]  /*22c20*/  PRMT R20, RZ, 0x7610, R20 ;  /* 0x00007610ff147816 */ /* 0x000fe20000000014 */
[----:B0-----:R-:W-:Y:S02]  /*22c30*/  @!P0 IMAD.MOV.U32 R2, RZ, RZ, R8 ;  /* 0x000000ffff028224 */ /* 0x001fe400078e0008 */
[----:B---3--:R-:W-:-:S05]  /*22c40*/  @!P0 IMAD.MOV.U32 R3, RZ, RZ, R9 ;  /* 0x000000ffff038224 */ /* 0x008fca00078e0009 */
[----:B------:R2:W3:Y:S02]  /*22c50*/  @!P0 LDG.E.U16 R22, desc[UR10][R2.64] ;  /* 0x0000000a02168981 */ /* 0x0004e4000c1e1500 */
[----:B--2---:R-:W-:Y:S02]  /*22c60*/  @!P0 IMAD.MOV.U32 R3, RZ, RZ, R5 ;  /* 0x000000ffff038224 */ /* 0x004fe400078e0005 */
[----:B----4-:R-:W-:Y:S04]  /*22c70*/  STL [R1+0xf80], R28 ;  /* 0x000f801c01007387 */ /* 0x010fe80000100800 */
[----:B------:R-:W2:Y:S04]  /*22c80*/  LDL R7, [R1+0x44c] ;  /* 0x00044c0001077983 */ /* 0x000ea80000100800 */
[----:B------:R-:W4:Y:S01]  /*22c90*/  LDL R6, [R1+0x450] ;  /* 0x0004500001067983 */ /* 0x000f220000100800 */
[----:B------:R-:W-:-:S05]  /*22ca0*/  @!P0 IMAD.MOV.U32 R2, RZ, RZ, R4 ;  /* 0x000000ffff028224 */ /* 0x000fca00078e0004 */
[----:B------:R2:W4:Y:S04]  /*22cb0*/  @!P0 LDG.E.U16 R20, desc[UR10][R2.64] ;  /* 0x0000000a02148981 */ /* 0x000528000c1e1500 */
[----:B------:R-:W-:Y:S04]  /*22cc0*/  STL [R1+0xf84], R26 ;  /* 0x000f841a01007387 */ /* 0x000fe80000100800 */
[----:B------:R-:W-:Y:S04]  /*22cd0*/  STL [R1+0xf88], R24 ;  /* 0x000f881801007387 */ /* 0x000fe80000100800 */
[----:B------:R-:W4:Y:S04]  /*22ce0*/  LDL R9, [R1+0x42c] ;  /* 0x00042c0001097983 */ /* 0x000f280000100800 */
[----:B------:R-:W4:Y:S01]  /*22cf0*/  LDL R8, [R1+0x430] ;  /* 0x0004300001087983 */ /* 0x000f220000100800 */
[----:B------:R-:W-:-:S02]  /*22d00*/  PRMT R18, RZ, 0x7610, R18 ;  /* 0x00007610ff127816 */ /* 0x000fc40000000012 */
[----:B------:R-:W-:Y:S01]  /*22d10*/  PRMT R16, RZ, 0x7610, R16 ;  /* 0x00007610ff107816 */ /* 0x000fe20000000010 */
[----:B---3--:R-:W-:Y:S04]  /*22d20*/  STL [R1+0xf8c], R22 ;  /* 0x000f8c1601007387 */ /* 0x008fe80000100800 */
[----:B------:R-:W3:Y:S04]  /*22d30*/  LDL R5, [R1+0x40c] ;  /* 0x00040c0001057983 */ /* 0x000ee80000100800 */
[----:B------:R-:W3:Y:S01]  /*22d40*/  LDL R4, [R1+0x410] ;  /* 0x0004100001047983 */ /* 0x000ee20000100800 */
[----:B--2---:R-:W-:-:S02]  /*22d50*/  @!P0 IMAD.MOV.U32 R3, RZ, RZ, R7 ;  /* 0x000000ffff038224 */ /* 0x004fc400078e0007 */
[----:B----4-:R-:W-:-:S05]  /*22d60*/  @!P0 IMAD.MOV.U32 R2, RZ, RZ, R6 ;  /* 0x000000ffff028224 */ /* 0x010fca00078e0006 */
[----:B------:R0:W2:Y:S04]  /*22d70*/  @!P0 LDG.E.U16 R18, desc[UR10][R2.64] ;  /* 0x0000000a02128981 */ /* 0x0000a8000c1e1500 */
[----:B------:R-:W-:Y:S04]  /*22d80*/  STL [R1+0xf90], R20 ;  /* 0x000f901401007387 */ /* 0x000fe80000100800 */
[----:B------:R-:W4:Y:S04]  /*22d90*/  LDL R13, [R1+0x3ec] ;  /* 0x0003ec00010d7983 */ /* 0x000f280000100800 */
[----:B------:R-:W4:Y:S04]  /*22da0*/  LDL R11, [R1+0x3f0] ;  /* 0x0003f000010b7983 */ /* 0x000f280000100800 */
[----:B------:R-:W4:Y:S04]  /*22db0*/  LDL R7, [R1+0x3cc] ;  /* 0x0003cc0001077983 */ /* 0x000f280000100800 */
[----:B------:R-:W4:Y:S01]  /*22dc0*/  LDL R6, [R1+0x3d0] ;  /* 0x0003d00001067983 */ /* 0x000f220000100800 */
[----:B0-----:R-:W-:-:S02]  /*22dd0*/  @!P0 IMAD.MOV.U32 R3, RZ, RZ, R9 ;  /* 0x000000ffff038224 */ /* 0x001fc400078e0009 */
[----:B------:R-:W-:-:S05]  /*22de0*/  @!P0 IMAD.MOV.U32 R2, RZ, RZ, R8 ;  /* 0x000000ffff028224 */ /* 0x000fca00078e0008 */
[----:B------:R0:W4:Y:S02]  /*22df0*/  @!P0 LDG.E.U16 R16, desc[UR10][R2.64] ;  /* 0x0000000a02108981 */ /* 0x000124000c1e1500 */
[----:B0-----:R-:W-:Y:S02]  /*22e00*/  PRMT R2, RZ, 0x7610, R2 ;  /* 0x00007610ff027816 */ /* 0x001fe40000000002 */
[----:B------:R-:W-:-:S04]  /*22e10*/  PRMT R3, RZ, 0x7610, R3 ;  /* 0x00007610ff037816 */ /* 0x000fc80000000003 */
[----:B---3--:R4:W3:Y:S04]  /*22e20*/  @!P0 LDG.E.U16 R2, desc[UR10][R4.64] ;  /* 0x0000000a04028981 */ /* 0x0088e8000c1e1500 */
[----:B--2---:R-:W-:Y:S04]  /*22e30*/  STL [R1+0xf94], R18 ;  /* 0x000f941201007387 */ /* 0x004fe80000100800 */
[----:B------:R-:W2:Y:S04]  /*22e40*/  LDL R12, [R1+0xa14] ;  /* 0x000a1400010c7983 */ /* 0x000ea80000100800 */
[----:B------:R-:W2:Y:S01]  /*22e50*/  LDL R10, [R1+0xa28] ;  /* 0x000a2800010a7983 */ /* 0x000ea20000100800 */
[----:B----4-:R-:W-:-:S02]  /*22e60*/  @!P0 IMAD.MOV.U32 R4, RZ, RZ, R11 ;  /* 0x000000ffff048224 */ /* 0x010fc400078e000b */
[----:B------:R-:W-:-:S05]  /*22e70*/  @!P0 IMAD.MOV.U32 R5, RZ, RZ, R13 ;  /* 0x000000ffff058224 */ /* 0x000fca00078e000d */
[----:B------:R0:W4:Y:S04]  /*22e80*/  @!P0 LDG.E.U16 R3, desc[UR10][R4.64] ;  /* 0x0000000a04038981 */ /* 0x000128000c1e1500 */
[----:B------:R-:W-:Y:S04]  /*22e90*/  STL [R1+0xf98], R16 ;  /* 0x000f981001007387 */ /* 0x000fe80000100800 */
[----:B------:R-:W4:Y:S04]  /*22ea0*/  LDL R9, [R1+0x3ac] ;  /* 0x0003ac0001097983 */ /* 0x000f280000100800 */
[----:B------:R-:W4:Y:S01]  /*22eb0*/  LDL R8, [R1+0x3b0] ;  /* 0x0003b00001087983 */ /* 0x000f220000100800 */
[----:B0-----:R-:W-:-:S06]  /*22ec0*/  PRMT R4, RZ, 0x7610, R4 ;  /* 0x00007610ff047816 */ /* 0x001fcc0000000004 */
[----:B------:R2:W4:Y:S01]  /*22ed0*/  @!P0 LDG.E.U16 R4, desc[UR10][R6.64] ;  /* 0x0000000a06048981 */ /* 0x000522000c1e1500 */
[----:B------:R-:W-:-:S03]  /*22ee0*/  PRMT R5, RZ, 0x7610, R5 ;  /* 0x00007610ff057816 */ /* 0x000fc60000000005 */
[----:B---3--:R0:W-:Y:S01]  /*22ef0*/  STL [R1+0xf9c], R2 ;  /* 0x000f9c0201007387 */ /* 0x0081e20000100800 */
[----:B--2---:R-:W-:Y:S02]  /*22f00*/  @!P0 IMAD.MOV.U32 R7, RZ, RZ, R12 ;  /* 0x000000ffff078224 */ /* 0x004fe400078e000c */
[----:B------:R-:W-:-:S05]  /*22f10*/  @!P0 IMAD.MOV.U32 R6, RZ, RZ, R10 ;  /* 0x000000ffff068224 */ /* 0x000fca00078e000a */
[----:B------:R1:W2:Y:S04]  /*22f20*/  @!P0 LDG.E.U16 R5, desc[UR10][R6.64] ;  /* 0x0000000a06058981 */ /* 0x0002a8000c1e1500 */
[----:B----4-:R3:W-:Y:S04]  /*22f30*/  STL [R1+0xfa0], R3 ;  /* 0x000fa00301007387 */ /* 0x0107e80000100800 */
[----:B0-----:R-:W4:Y:S04]  /*22f40*/  LDL R2, [R1+0x390] ;  /* 0x0003900001027983 */ /* 0x001f280000100800 */
[----:B------:R-:W2:Y:S01]  /*22f50*/  LDL R11, [R1+0x38c] ;  /* 0x00038c00010b7983 */ /* 0x000ea20000100800 */
[----:B-1----:R-:W-:-:S06]  /*22f60*/  PRMT R6, RZ, 0x7610, R6 ;  /* 0x00007610ff067816 */ /* 0x002fcc0000000006 */
[----:B------:R4:W2:Y:S04]  /*22f70*/  @!P0 LDG.E.U16 R6, desc[UR10][R8.64] ;  /* 0x0000000a08068981 */ /* 0x0008a8000c1e1500 */
[----:B------:R0:W-:Y:S04]  /*22f80*/  STL [R1+0xfa4], R4 ;  /* 0x000fa40401007387 */ /* 0x0001e80000100800 */
[----:B------:R-:W2:Y:S04]  /*22f90*/  LDL R10, [R1+0x36c] ;  /* 0x00036c00010a7983 */ /* 0x000ea80000100800 */
[----:B---3--:R-:W3:Y:S04]  /*22fa0*/  LDL R3, [R1+0x370] ;  /* 0x0003700001037983 */ /* 0x008ee80000100800 */
[----:B------:R-:W3:Y:S04]  /*22fb0*/  LDL R15, [R1+0x34c] ;  /* 0x00034c00010f7983 */ /* 0x000ee80000100800 */
[----:B------:R-:W3:Y:S04]  /*22fc0*/  LDL R13, [R1+0x350] ;  /* 0x00035000010d7983 */ /* 0x000ee80000100800 */
[----:B------:R-:W3:Y:S04]  /*22fd0*/  LDL R12, [R1+0x32c] ;  /* 0x00032c00010c7983 */ /* 0x000ee80000100800 */
[----:B0-----:R-:W3:Y:S01]  /*22fe0*/  LDL R4, [R1+0x330] ;  /* 0x0003300001047983 */ /* 0x001ee20000100800 */
[----:B------:R-:W-:Y:S01]  /*22ff0*/  PRMT R7, RZ, 0x7610, R7 ;  /* 0x00007610ff077816 */ /* 0x000fe20000000007 */
[----:B----4-:R-:W-:-:S02]  /*23000*/  @!P0 IMAD.MOV.U32 R8, RZ, RZ, R2 ;  /* 0x000000ffff088224 */ /* 0x010fc400078e0002 */
[----:B--2---:R-:W-:-:S05]  /*23010*/  @!P0 IMAD.MOV.U32 R9, RZ, RZ, R11 ;  /* 0x000000ffff098224 */ /* 0x004fca00078e000b */
[----:B------:R0:W2:Y:S04]  /*23020*/  @!P0 LDG.E.U16 R7, desc[UR10][R8.64] ;  /* 0x0000000a08078981 */ /* 0x0000a8000c1e1500 */
[----:B------:R1:W-:Y:S04]  /*23030*/  STL [R1+0xfa8], R6 ;  /* 0x000fa80601007387 */ /* 0x0003e80000100800 */
[----:B------:R-:W4:Y:S04]  /*23040*/  LDL R14, [R1+0x30c] ;  /* 0x00030c00010e7983 */ /* 0x000f280000100800 */
[----:B------:R-:W4:Y:S01]  /*23050*/  LDL R2, [R1+0x310] ;  /* 0x0003100001027983 */ /* 0x000f220000100800 */
[----:B0-----:R-:W-:Y:S01]  /*23060*/  PRMT R8, RZ, 0x7610, R8 ;  /* 0x00007610ff087816 */ /* 0x001fe20000000008 */
[----:B------:R-:W-:-:S02]  /*23070*/  @!P0 IMAD.MOV.U32 R11, RZ, RZ, R10 ;  /* 0x000000ffff0b8224 */ /* 0x000fc400078e000a */
[----:B---3--:R-:W-:Y:S01]  /*23080*/  @!P0 IMAD.MOV.U32 R10, RZ, RZ, R3 ;  /* 0x000000ffff0a8224 */ /* 0x008fe200078e0003 */
[----:B------:R-:W-:-:S04]  /*23090*/  PRMT R9, RZ, 0x7610, R9 ;  /* 0x00007610ff097816 */ /* 0x000fc80000000009 */
[----:B------:R0:W3:Y:S02]  /*230a0*/  @!P0 LDG.E.U16 R8, desc[UR10][R10.64] ;  /* 0x0000000a0a088981 */ /* 0x0000e4000c1e1500 */
[----:B0-----:R-:W-:Y:S02]  /*230b0*/  @!P0 IMAD.MOV.U32 R10, RZ, RZ, R13 ;  /* 0x000000ffff0a8224 */ /* 0x001fe400078e000d */
[----:B------:R-:W-:Y:S02]  /*230c0*/  @!P0 IMAD.MOV.U32 R11, RZ, RZ, R15 ;  /* 0x000000ffff0b8224 */ /* 0x000fe400078e000f */
[----:B------:R-:W-:Y:S02]  /*230d0*/  @!P0 IMAD.MOV.U32 R13, RZ, RZ, R12 ;  /* 0x000000ffff0d8224 */ /* 0x000fe400078e000c */
[----:B------:R-:W-:Y:S01]  /*230e0*/  @!P0 IMAD.MOV.U32 R12, RZ, RZ, R4 ;  /* 0x000000ffff0c8224 */ /* 0x000fe200078e0004 */
[----:B------:R0:W3:Y:S02]  /*230f0*/  @!P0 LDG.E.U16 R9, desc[UR10][R10.64] ;  /* 0x0000000a0a098981 */ /* 0x0000e4000c1e1500 */
[----:B0-----:R-:W-:-:S02]  /*23100*/  PRMT R10, RZ, 0x7610, R10 ;  /* 0x00007610ff0a7816 */ /* 0x001fc4000000000a */
[----:B------:R-:W-:-:S04]  /*23110*/  PRMT R11, RZ, 0x7610, R11 ;  /* 0x00007610ff0b7816 */ /* 0x000fc8000000000b */
[----:B------:R4:W3:Y:S04]  /*23120*/  @!P0 LDG.E.U16 R10, desc[UR10][R12.64] ;  /* 0x0000000a0c0a8981 */ /* 0x0008e8000c1e1500 */
[----:B--2---:R-:W-:Y:S04]  /*23130*/  STL [R1+0xfac], R7 ;  /* 0x000fac0701007387 */ /* 0x004fe80000100800 */
[----:B-1----:R-:W2:Y:S04]  /*23140*/  LDL R6, [R1+0x2ec] ;  /* 0x0002ec0001067983 */ /* 0x002ea80000100800 */
[----:B------:R-:W2:Y:S01]  /*23150*/  LDL R3, [R1+0x2f0] ;  /* 0x0002f00001037983 */ /* 0x000ea20000100800 */
[----:B----4-:R-:W-:-:S02]  /*23160*/  @!P0 IMAD.MOV.U32 R13, RZ, RZ, R14 ;  /* 0x000000ffff0d8224 */ /* 0x010fc400078e000e */
[----:B------:R-:W-:-:S05]  /*23170*/  @!P0 IMAD.MOV.U32 R12, RZ, RZ, R2 ;  /* 0x000000ffff0c8224 */ /* 0x000fca00078e0002 */
[----:B------:R0:W4:Y:S04]  /*23180*/  @!P0 LDG.E.U16 R11, desc[UR10][R12.64] ;  /* 0x0000000a0c0b8981 */ /* 0x000128000c1e1500 */
[----:B---3--:R-:W-:Y:S04]  /*23190*/  STL [R1+0xfb0], R8 ;  /* 0x000fb00801007387 */ /* 0x008fe80000100800 */
[----:B------:R1:W-:Y:S04]  /*231a0*/  STL [R1+0xfb4], R9 ;  /* 0x000fb40901007387 */ /* 0x0003e80000100800 */
[----:B------:R-:W3:Y:S04]  /*231b0*/  LDL R4, [R1+0x2d0] ;  /* 0x0002d00001047983 */ /* 0x000ee80000100800 */
[----:B-1----:R-:W3:Y:S04]  /*231c0*/  LDL R9, [R1+0x2cc] ;  /* 0x0002cc0001097983 */ /* 0x002ee80000100800 */
[----:B------:R1:W-:Y:S04]  /*231d0*/  STL [R1+0xfb8], R10 ;  /* 0x000fb80a01007387 */ /* 0x0003e80000100800 */
[----:B------:R-:W3:Y:S04]  /*231e0*/  LDL R8, [R1+0x2ac] ;  /* 0x0002ac0001087983 */ /* 0x000ee80000100800 */
[----:B------:R-:W3:Y:S01]  /*231f0*/  LDL R2, [R1+0x2b0] ;  /* 0x0002b00001027983 */ /* 0x000ee20000100800 */
[----:B0-----:R-:W-:Y:S01]  /*23200*/  PRMT R12, RZ, 0x7610, R12 ;  /* 0x00007610ff0c7816 */ /* 0x001fe2000000000c */
[----:B--2---:R-:W-:-:S02]  /*23210*/  @!P0 IMAD.MOV.U32 R15, RZ, RZ, R6 ;  /* 0x000000ffff0f8224 */ /* 0x004fc400078e0006 */
[----:B------:R-:W-:-:S05]  /*23220*/  @!P0 IMAD.MOV.U32 R14, RZ, RZ, R3 ;  /* 0x000000ffff0e8224 */ /* 0x000fca00078e0003 */
[----:B------:R3:W2:Y:S04]  /*23230*/  @!P0 LDG.E.U16 R12, desc[UR10][R14.64] ;  /* 0x0000000a0e0c8981 */ /* 0x0006a8000c1e1500 */
[----:B----4-:R-:W-:Y:S04]  /*23240*/  STL [R1+0xfbc], R11 ;  /* 0x000fbc0b01007387 */ /* 0x010fe80000100800 */
[----:B-1----:R-:W4:Y:S04]  /*23250*/  LDL R10, [R1+0x28c] ;  /* 0x00028c00010a7983 */ /* 0x002f280000100800 */
[----:B------:R-:W4:Y:S04]  /*23260*/  LDL R7, [R1+0x290] ;  /* 0x0002900001077983 */ /* 0x000f280000100800 */
[----:B------:R-:W4:Y:S04]  /*23270*/  LDL R6, [R1+0x274] ;  /* 0x0002740001067983 */ /* 0x000f280000100800 */
[----:B------:R-:W4:Y:S01]  /*23280*/  LDL R3, [R1+0x9d8] ;  /* 0x0009d80001037983 */ /* 0x000f220000100800 */
[----:B------:R-:W-:-:S02]  /*23290*/  PRMT R13, RZ, 0x7610, R13 ;  /* 0x00007610ff0d7816 */ /* 0x000fc4000000000d */
[----:B------:R-:W-:Y:S02]  /*232a0*/  PRMT R17, RZ, 0x7610, R17 ;  /* 0x00007610ff117816 */ /* 0x000fe40000000011 */
[----:B------:R-:W-:Y:S01]  /*232b0*/  PRMT R19, RZ, 0x7610, R19 ;  /* 0x00007610ff137816 */ /* 0x000fe20000000013 */
[----:B---3--:R-:W-:Y:S02]  /*232c0*/  @!P0 IMAD.MOV.U32 R14, RZ, RZ, R4 ;  /* 0x000000ffff0e8224 */ /* 0x008fe400078e0004 */
[----:B------:R-:W-:-:S05]  /*232d0*/  @!P0 IMAD.MOV.U32 R15, RZ, RZ, R9 ;  /* 0x000000ffff0f8224 */ /* 0x000fca00078e0009 */
[----:B------:R0:W3:Y:S02]  /*232e0*/  @!P0 LDG.E.U16 R13, desc[UR10][R14.64] ;  /* 0x0000000a0e0d8981 */ /* 0x0000e4000c1e1500 */
[----:B0-----:R-:W-:Y:S02]  /*232f0*/  @!P0 IMAD.MOV.U32 R14, RZ, RZ, R2 ;  /* 0x000000ffff0e8224 */ /* 0x001fe400078e0002 */
[----:B------:R-:W-:-:S05]  /*23300*/  @!P0 IMAD.MOV.U32 R15, RZ, RZ, R8 ;  /* 0x000000ffff0f8224 */ /* 0x000fca00078e0008 */
[----:B------:R4:W3:Y:S01]  /*23310*/  @!P0 LDG.E.U16 R17, desc[UR10][R14.64] ;  /* 0x0000000a0e118981 */ /* 0x0008e2000c1e1500 */
[----:B------:R-:W-:-:S03]  /*23320*/  PRMT R21, RZ, 0x7610, R21 ;  /* 0x00007610ff157816 */ /* 0x000fc60000000015 */
[----:B--2---:R-:W-:Y:S04]  /*23330*/  STL [R1+0xfc0], R12 ;  /* 0x000fc00c01007387 */ /* 0x004fe80000100800 */
[----:B------:R-:W2:Y:S01]  /*23340*/  LDL R4, [R1+0x9f8] ;  /* 0x0009f80001047983 */ /* 0x000ea20000100800 */
[----:B----4-:R-:W-:Y:S02]  /*23350*/  @!P0 IMAD.MOV.U32 R15, RZ, RZ, R10 ;  /* 0x000000ffff0f8224 */ /* 0x010fe400078e000a */
[----:B------:R-:W-:-:S05]  /*23360*/  @!P0 IMAD.MOV.U32 R14, RZ, RZ, R7 ;  /* 0x000000ffff0e8224 */ /* 0x000fca00078e0007 */
[----:B------:R0:W4:Y:S02]  /*23370*/  @!P0 LDG.E.U16 R19, desc[UR10][R14.64] ;  /* 0x0000000a0e138981 */ /* 0x000124000c1e1500 */
[----:B0-----:R-:W-:Y:S02]  /*23380*/  @!P0 IMAD.MOV.U32 R14, RZ, RZ, R3 ;  /* 0x000000ffff0e8224 */ /* 0x001fe400078e0003 */
[----:B------:R-:W-:-:S05]  /*23390*/  @!P0 IMAD.MOV.U32 R15, RZ, RZ, R6 ;  /* 0x000000ffff0f8224 */ /* 0x000fca00078e0006 */
[----:B------:R2:W4:Y:S04]  /*233a0*/  @!P0 LDG.E.U16 R21, desc[UR10][R14.64] ;  /* 0x0000000a0e158981 */ /* 0x000528000c1e1500 */
[----:B---3--:R-:W-:Y:S04]  /*233b0*/  STL [R1+0xfc4], R13 ;  /* 0x000fc40d01007387 */ /* 0x008fe80000100800 */
[----:B------:R-:W3:Y:S04]  /*233c0*/  LDL R9, [R1+0x264] ;  /* 0x0002640001097983 */ /* 0x000ee80000100800 */
[----:B------:R-:W3:Y:S04]  /*233d0*/  LDL R8, [R1+0x9dc] ;  /* 0x0009dc0001087983 */ /* 0x000ee80000100800 */
[----:B------:R-:W3:Y:S04]  /*233e0*/  LDL R2, [R1+0xa18] ;  /* 0x000a180001027983 */ /* 0x000ee80000100800 */
[----:B------:R-:W-:Y:S01]  /*233f0*/  STL [R1+0xfc8], R17 ;  /* 0x000fc81101007387 */ /* 0x000fe20000100800 */
[----:B--2---:R-:W-:-:S03]  /*23400*/  @!P0 IMAD.MOV.U32 R14, RZ, RZ, R4 ;  /* 0x000000ffff0e8224 */ /* 0x004fc600078e0004 */
[----:B----4-:R-:W-:Y:S04]  /*23410*/  STL [R1+0xfcc], R19 ;  /* 0x000fcc1301007387 */ /* 0x010fe80000100800 */
[----:B------:R-:W2:Y:S04]  /*23420*/  LDL R7, [R1+0x9fc] ;  /* 0x0009fc0001077983 */ /* 0x000ea80000100800 */
[----:B------:R-:W4:Y:S04]  /*23430*/  LDL R6, [R1+0xa34] ;  /* 0x000a340001067983 */ /* 0x000f280000100800 */
[----:B------:R-:W4:Y:S04]  /*23440*/  LDL R3, [R1+0xa24] ;  /* 0x000a240001037983 */ /* 0x000f280000100800 */
[----:B------:R-:W-:Y:S04]  /*23450*/  STL [R1+0xfd0], R21 ;  /* 0x000fd01501007387 */ /* 0x000fe80000100800 */
[----:B------:R-:W4:Y:S01]  /*23460*/  LDL R4, [R1+0xa1c] ;  /* 0x000a1c0001047983 */ /* 0x000f220000100800 */
[----:B------:R-:W-:-:S02]  /*23470*/  PRMT R23, RZ, 0x7610, R23 ;  /* 0x00007610ff177816 */ /* 0x000fc40000000017 */
[----:B------:R-:W-:Y:S02]  /*23480*/  PRMT R25, RZ, 0x7610, R25 ;  /* 0x00007610ff197816 */ /* 0x000fe40000000019 */
[----:B------:R-:W-:Y:S01]  /*23490*/  PRMT R27, RZ, 0x7610, R27 ;  /* 0x00007610ff1b7816 */ /* 0x000fe2000000001b */
[----:B---3--:R-:W-:-:S05]  /*234a0*/  @!P0 IMAD.MOV.U32 R15, RZ, RZ, R9 ;  /* 0x000000ffff0f8224 */ /* 0x008fca00078e0009 */
[----:B------:R0:W3:Y:S02]  /*234b0*/  @!P0 LDG.E.U16 R23, desc[UR10][R14.64] ;  /* 0x0000000a0e178981 */ /* 0x0000e4000c1e1500 */
[----:B0-----:R-:W-:Y:S02]  /*234c0*/  @!P0 IMAD.MOV.U32 R14, RZ, RZ, R2 ;  /* 0x000000ffff0e8224 */ /* 0x001fe400078e0002 */
[----:B------:R-:W-:-:S05]  /*234d0*/  @!P0 IMAD.MOV.U32 R15, RZ, RZ, R8 ;  /* 0x000000ffff0f8224 */ /* 0x000fca00078e0008 */
[----:B------:R2:W3:Y:S01]  /*234e0*/  @!P0 LDG.E.U16 R25, desc[UR10][R14.64] ;  /* 0x0000000a0e198981 */ /* 0x0004e2000c1e1500 */
[----:B------:R-:W-:Y:S01]  /*234f0*/  PRMT R29, RZ, 0x7610, R29 ;  /* 0x00007610ff1d7816 */ /* 0x000fe2000000001d */
[----:B--2---:R-:W-:Y:S02]  /*23500*/  @!P0 IMAD.MOV.U32 R15, RZ, RZ, R7 ;  /* 0x000000ffff0f8224 */ /* 0x004fe400078e0007 */
[----:B----4-:R-:W-:-:S05]  /*23510*/  @!P0 IMAD.MOV.U32 R14, RZ, RZ, R6 ;  /* 0x000000ffff0e8224 */ /* 0x010fca00078e0006 */
[----:B------:R0:W2:Y:S02]  /*23520*/  @!P0 LDG.E.U16 R27, desc[UR10][R14.64] ;  /* 0x0000000a0e1b8981 */ /* 0x0000a4000c1e1500 */
[----:B0-----:R-:W-:Y:S02]  /*23530*/  @!P0 IMAD.MOV.U32 R14, RZ, RZ, R3 ;  /* 0x000000ffff0e8224 */ /* 0x001fe400078e0003 */
[----:B------:R-:W-:-:S05]  /*23540*/  @!P0 IMAD.MOV.U32 R15, RZ, RZ, R4 ;  /* 0x000000ffff0f8224 */ /* 0x000fca00078e0004 */
[----:B------:R0:W4:Y:S02]  /*23550*/  @!P0 LDG.E.U16 R29, desc[UR10][R14.64] ;  /* 0x0000000a0e1d8981 */ /* 0x000124000c1e1500 */
[----:B0-----:R-:W0:Y:S01]  /*23560*/  S2R R14, SR_TID.X ;  /* 0x00000000000e7919 */ /* 0x001e220000002100 */
[----:B------:R-:W1:Y:S01]  /*23570*/  S2UR UR8, SR_CgaCtaId ;  /* 0x00000000000879c3 */ /* 0x000e620000008800 */
[----:B------:R-:W-:-:S05]  /*23580*/  LOP3.LUT R3, R0, 0x40, RZ, 0x3c, !PT ;  /* 0x0000004000037812 */ /* 0x000fca00078e3cff */
[----:B------:R0:W-:Y:S01]  /*23590*/  STS.U16 [R3+UR6+0x1fc00], R5 ;  /* 0x01fc000503007988 */ /* 0x0001e20008000406 */
[----:B------:R-:W-:-:S03]  /*235a0*/  UMOV UR7, 0x400 ;  /* 0x0000040000077882 */ /* 0x000fc60000000000 */
[----:B---3--:R-:W-:Y:S04]  /*235b0*/  STL [R1+0xfd4], R23 ;  /* 0x000fd41701007387 */ /* 0x008fe80000100800 */
        /* <DEDUP_REMOVED lines=8> */
[----:B0-----:R-:W-:Y:S01]  /*23640*/  IMAD.SHL.U32 R15, R14, 0x20, RZ ;  /* 0x000000200e0f7824 */ /* 0x001fe200078e00ff */
[----:B------:R-:W-:-:S04]  /*23650*/  SHF.R.S32.HI R5, RZ, 0x2, R14 ;  /* 0x00000002ff057819 */ /* 0x000fc8000001140e */
[----:B------:R-:W-:Y:S02]  /*23660*/  LOP3.LUT R15, R15, 0x60, RZ, 0xc0, !PT ;  /* 0x000000600f0f7812 */ /* 0x000fe400078ec0ff */
[----:B------:R-:W-:-:S04]  /*23670*/  SGXT R5, R5, 0x1 ;  /* 0x000000010505781a */ /* 0x000fc80000000200 */
[----:B------:R-:W-:Y:S01]  /*23680*/  LOP3.LUT R5, R15, 0x90, R5, 0xf8, !PT ;  /* 0x000000900f057812 */ /* 0x000fe200078ef805 */
[C---:B------:R-:W-:Y:S02]  /*23690*/  IMAD.SHL.U32 R15, R14.reuse, 0x2, RZ ;  /* 0x000000020e0f7824 */ /* 0x040fe400078e00ff */
[----:B------:R-:W-:Y:S01]  /*236a0*/  IMAD.SHL.U32 R14, R14, 0x10, RZ ;  /* 0x000000100e0e7824 */ /* 0x000fe200078e00ff */
[----:B-1----:R-:W-:Y:S02]  /*236b0*/  ULEA UR7, UR8, UR7, 0x18 ;  /* 0x0000000708077291 */ /* 0x002fe4000f8ec03f */
[----:B------:R-:W-:Y:S02]  /*236c0*/  LOP3.LUT R5, R5, 0x10, R15, 0x78, !PT ;  /* 0x0000001005057812 */ /* 0x000fe400078e780f */
[----:B------:R-:W-:Y:S01]  /*236d0*/  LOP3.LUT R14, R14, 0x100, RZ, 0xc0, !PT ;  /* 0x000001000e0e7812 */ /* 0x000fe200078ec0ff */
[----:B------:R-:W-:Y:S03]  /*236e0*/  STL [R1+0xfd8], R25 ;  /* 0x000fd81901007387 */ /* 0x000fe60000100800 */
[----:B------:R-:W-:Y:S01]  /*236f0*/  IADD3 R3, R5, UR7, R14 ;  /* 0x0000000705037c10 */ /* 0x000fe2000fffe00e */
[----:B--2---:R-:W-:Y:S04]  /*23700*/  STL [R1+0xfdc], R27 ;  /* 0x000fdc1b01007387 */ /* 0x004fe80000100800 */
[----:B----4-:R0:W-:Y:S04]  /*23710*/  STL [R1+0xfe0], R29 ;  /* 0x000fe01d01007387 */ /* 0x0101e80000100800 */
[----:B------:R-:W-:Y:S04]  /*23720*/  STL [R1+0x104], R3 ;  /* 0x0001040301007387 */ /* 0x000fe80000100800 */
[----:B0-----:R-:W2:Y:S04]  /*23730*/  LDL.LU R29, [R1+0x6c] ;  /* 0x00006c00011d7983 */ /* 0x001ea80000300800 */
[----:B--2---:R0:W-:Y:S04]  /*23740*/  STL [R1+0xfe4], R29 ;  /* 0x000fe41d01007387 */ /* 0x0041e80000100800 */
[----:B0-----:R-:W2:Y:S04]  /*23750*/  LDL.LU R29, [R1+0x70] ;  /* 0x00007000011d7983 */ /* 0x001ea80000300800 */
[----:B--2---:R0:W-:Y:S04]  /*23760*/  STL [R1+0xfe8], R29 ;  /* 0x000fe81d01007387 */ /* 0x0041e80000100800 */
[----:B0-----:R-:W2:Y:S01]  /*23770*/  LDL.LU R29, [R1+0x74] ;  /* 0x00007400011d7983 */ /* 0x001ea20000300800 */
[----:B------:R-:W-:-:S05]  /*23780*/  LOP3.LUT R0, R0, 0x60, RZ, 0x3c, !PT ;  /* 0x0000006000007812 */ /* 0x000fca00078e3cff */
[----:B---3--:R-:W-:Y:S04]  /*23790*/  STS.U16 [R0+UR6+0x600], R2 ;  /* 0x0006000200007988 */ /* 0x008fe80008000406 */
[----:B------:R-:W-:Y:S04]  /*237a0*/  STS.U16 [R0+UR6+0xe00], R16 ;  /* 0x000e001000007988 */ /* 0x000fe80008000406 */
[----:B------:R-:W-:Y:S04]  /*237b0*/  STS.U16 [R0+UR6+0x1600], R18 ;  /* 0x0016001200007988 */ /* 0x000fe80008000406 */
[----:B--2---:R0:W-:Y:S04]  /*237c0*/  STL [R1+0xfec], R29 ;  /* 0x000fec1d01007387 */ /* 0x0041e80000100800 */
        /* <DEDUP_REMOVED lines=22> */
[----:B------:R1:W-:Y:S04]  /*23930*/  STS.U16 [R0+UR6+0x2e00], R24 ;  /* 0x002e001800007988 */ /* 0x0003e80008000406 */
[----:B------:R1:W-:Y:S04]  /*23940*/  STS.U16 [R0+UR6+0x3600], R26 ;  /* 0x0036001a00007988 */ /* 0x0003e80008000406 */
[----:B------:R1:W-:Y:S04]  /*23950*/  STS.U16 [R0+UR6+0x3e00], R28 ;  /* 0x003e001c00007988 */ /* 0x0003e80008000406 */
[----:B0-----:R-:W4:Y:S04]  /*23960*/  LDL.LU R20, [R1+0x1c] ;  /* 0x00001c0001147983 */ /* 0x001f280000300800 */
[----:B-1----:R-:W4:Y:S04]  /*23970*/  LDL.LU R22, [R1+0x18] ;  /* 0x0000180001167983 */ /* 0x002f280000300800 */
[----:B------:R-:W4:Y:S04]  /*23980*/  LDL.LU R24, [R1+0x14] ;  /* 0x0000140001187983 */ /* 0x000f280000300800 */
[----:B------:R-:W4:Y:S04]  /*23990*/  LDL.LU R26, [R1+0x10] ;  /* 0x00001000011a7983 */ /* 0x000f280000300800 */
[----:B------:R-:W4:Y:S04]  /*239a0*/  LDL.LU R28, [R1+0xc] ;  /* 0x00000c00011c7983 */ /* 0x000f280000300800 */
[----:B------:R-:W4:Y:S04]  /*239b0*/  LDL.LU R5, [R1+0x8] ;  /* 0x0000080001057983 */ /* 0x000f280000300800 */
[----:B------:R-:W4:Y:S04]  /*239c0*/  LDL.LU R14, [R1+0x4] ;  /* 0x00000400010e7983 */ /* 0x000f280000300800 */
[----:B------:R-:W4:Y:S04]  /*239d0*/  LDL.LU R15, [R1] ;  /* 0x00000000010f7983 */ /* 0x000f280000300800 */
[----:B--2---:R0:W-:Y:S04]  /*239e0*/  STS.U16 [R0+UR6+0x4600], R29 ;  /* 0x0046001d00007988 */ /* 0x0041e80008000406 */
[----:B0-----:R-:W2:Y:S04]  /*239f0*/  LDL.LU R29, [R1+0xfec] ;  /* 0x000fec00011d7983 */ /* 0x001ea80000300800 */
[----:B--2---:R0:W-:Y:S04]  /*23a00*/  STS.U16 [R0+UR6+0x4e00], R29 ;  /* 0x004e001d00007988 */ /* 0x0041e80008000406 */
[----:B0-----:R-:W2:Y:S04]  /*23a10*/  LDL.LU R29, [R1+0xfe8] ;  /* 0x000fe800011d7983 */ /* 0x001ea80000300800 */
[----:B--2---:R0:W-:Y:S04]  /*23a20*/  STS.U16 [R0+UR6+0x5600], R29 ;  /* 0x0056001d00007988 */ /* 0x0041e80008000406 */
[----:B0-----:R-:W2:Y:S04]  /*23a30*/  LDL.LU R29, [R1+0xfe4] ;  /* 0x000fe400011d7983 */ /* 0x001ea80000300800 */
[----:B---3--:R-:W-:Y:S04]  /*23a40*/  STS.U16 [R0+UR6+0x6600], R27 ;  /* 0x0066001b00007988 */ /* 0x008fe80008000406 */
[----:B----4-:R-:W-:Y:S04]  /*23a50*/  STS.U16 [R0+UR6+0x6e00], R25 ;  /* 0x006e001900007988 */ /* 0x010fe80008000406 */
        /* <DEDUP_REMOVED lines=22> */
[----:B--2---:R0:W-:Y:S04]  /*23bc0*/  STS.U16 [R0+UR6+0x5e00], R29 ;  /* 0x005e001d00007988 */ /* 0x0041e80008000406 */
[----:B0-----:R-:W2:Y:S04]  /*23bd0*/  LDL.LU R29, [R1+0xfe0] ;  /* 0x000fe000011d7983 */ /* 0x001ea80000300800 */
[----:B------:R-:W3:Y:S04]  /*23be0*/  LDL.LU R27, [R1+0xfdc] ;  /* 0x000fdc00011b7983 */ /* 0x000ee80000300800 */
[----:B------:R-:W4:Y:S04]  /*23bf0*/  LDL.LU R25, [R1+0xfd8] ;  /* 0x000fd80001197983 */ /* 0x000f280000300800 */
        /* <DEDUP_REMOVED lines=22> */
[----:B--2---:R0:W-:Y:S04]  /*23d60*/  STS.U16 [R0+UR6+0x1fe00], R29 ;  /* 0x01fe001d00007988 */ /* 0x0041e80008000406 */
[----:B0-----:R-:W2:Y:S04]  /*23d70*/  LDL R29, [R1+0x104] ;  /* 0x00010400011d7983 */ /* 0x001ea80000100800 */
[----:B----4-:R0:W-:Y:S04]  /*23d80*/  STS.U16 [R0+UR6+0x13e00], R28 ;  /* 0x013e001c00007988 */ /* 0x0101e80008000406 */
[----:B0-----:R-:W4:Y:S04]  /*23d90*/  LDL R28, [R1+0x100] ;  /* 0x00010000011c7983 */ /* 0x001f280000100800 */
[----:B------:R-:W-:Y:S04]  /*23da0*/  STS.U16 [R0+UR6+0x12600], R5 ;  /* 0x0126000500007988 */ /* 0x000fe80008000406 */
[----:B------:R-:W-:Y:S04]  /*23db0*/  STS.U16 [R0+UR6+0x12e00], R14 ;  /* 0x012e000e00007988 */ /* 0x000fe80008000406 */
[----:B------:R-:W-:Y:S04]  /*23dc0*/  STS.U16 [R0+UR6+0x13600], R15 ;  /* 0x0136000f00007988 */ /* 0x000fe80008000406 */
[----:B---3--:R-:W-:Y:S04]  /*23dd0*/  STS.U16 [R0+UR6+0x14600], R26 ;  /* 0x0146001a00007988 */ /* 0x008fe80008000406 */
        /* <DEDUP_REMOVED lines=21> */
[----:B------:R-:W-:Y:S01]  /*23f30*/  STS.U16 [R0+UR6+0x1f600], R27 ;  /* 0x01f6001b00007988 */ /* 0x000fe20008000406 */
[----:B------:R-:W-:Y:S06]  /*23f40*/  BAR.SYNC.DEFER_BLOCKING 0x0 ;  /* 0x0000000000007b1d */ /* 0x000fec0000010000 */
[----:B--2---:R-:W0:Y:S04]  /*23f50*/  LDSM.16.MT88.4 R8, [R29+0x20000] ;  /* 0x020000001d08783b */ /* 0x004e280000004200 */
[----:B----4-:R-:W1:Y:S04]  /*23f60*/  LDSM.16.M88.4 R16, [R28+UR5] ;  /* 0x000000051c10783b */ /* 0x010e680008000200 */
[----:B------:R-:W2:Y:S04]  /*23f70*/  LDSM.16.M88.4 R20, [R28+UR5+0x4000] ;  /* 0x004000051c14783b */ /* 0x000ea80008000200 */
[----:B------:R-:W3:Y:S04]  /*23f80*/  LDSM.16.M88.4 R12, [R28+UR5+0x10000] ;  /* 0x010000051c0c783b */ /* 0x000ee80008000200 */
[----:B------:R-:W-:Y:S04]  /*23f90*/  LDSM.16.M88.4 R24, [R28+UR5+0x8000] ;  /* 0x008000051c18783b */ /* 0x000fe80008000200 */
[----:B------:R-:W-:Y:S04]  /*23fa0*/  LDSM.16.M88.4 R4, [R28+UR5+0xc000] ;  /* 0x00c000051c04783b */ /* 0x000fe80008000200 */
[----:B0-----:R-:W-:Y:S04]  /*23fb0*/  STL.64 [R1+0xf78], R10 ;  /* 0x000f780a01007387 */ /* 0x001fe80000100a00 */
[----:B------:R-:W-:Y:S04]  /*23fc0*/  STL.64 [R1+0xf70], R8 ;  /* 0x000f700801007387 */ /* 0x000fe80000100a00 */
[----:B------:R-:W0:Y:S04]  /*23fd0*/  LDSM.16.M88.4 R8, [R28+UR5+0x14000] ;  /* 0x014000051c08783b */ /* 0x000e280008000200 */
[----:B-1----:R-:W-:Y:S04]  /*23fe0*/  STL.64 [R1+0x38], R18 ;  /* 0x0000381201007387 */ /* 0x002fe80000100a00 */
[----:B--2---:R0:W-:Y:S04]  /*23ff0*/  STL.64 [R1+0x28], R22 ;  /* 0x0000281601007387 */ /* 0x0041e80000100a00 */
[----:B---3--:R-:W-:Y:S04]  /*24000*/  STL.64 [R1+0x50], R12 ;  /* 0x0000500c01007387 */ /* 0x008fe80000100a00 */
[----:B------:R-:W-:Y:S01]  /*24010*/  STL.64 [R1+0x58], R14 ;  /* 0x0000580e01007387 */ /* 0x000fe20000100a00 */
[----:B0-----:R-:W-:-:S03]  /*24020*/  IMAD.MOV.U32 R22, RZ, RZ, R8 ;  /* 0x000000ffff167224 */ /* 0x001fc600078e0008 */
[----:B------:R-:W-:Y:S01]  /*24030*/  STL.64 [R1+0x78], R10 ;  /* 0x0000780a01007387 */ /* 0x000fe20000100a00 */
[----:B------:R-:W-:-:S03]  /*24040*/  IMAD.MOV.U32 R2, RZ, RZ, R9 ;  /* 0x000000ffff027224 */ /* 0x000fc600078e0009 */
[----:B------:R-:W0:Y:S04]  /*24050*/  LDSM.16.M88.4 R8, [R28+UR5+0x18000] ;  /* 0x018000051c08783b */ /* 0x000e280008000200 */
[----:B------:R-:W-:Y:S04]  /*24060*/  STL.64 [R1+0x18], R26 ;  /* 0x0000181a01007387 */ /* 0x000fe80000100a00 */
[----:B------:R1:W-:Y:S04]  /*24070*/  STL.64 [R1+0xf68], R24 ;  /* 0x000f681801007387 */ /* 0x0003e80000100a00 */
[----:B-1----:R-:W2:Y:S04]  /*24080*/  LDL.LU.64 R24, [R1+0x1f0] ;  /* 0x0001f00001187983 */ /* 0x002ea80000300a00 */
[----:B------:R-:W2:Y:S01]  /*24090*/  LDL.LU.64 R26, [R1+0x1f8] ;  /* 0x0001f800011a7983 */ /* 0x000ea20000300a00 */
[----:B0-----:R-:W-:-:S03]  /*240a0*/  IMAD.MOV.U32 R12, RZ, RZ, R8 ;  /* 0x000000ffff0c7224 */ /* 0x001fc600078e0008 */
[----:B------:R-:W-:Y:S01]  /*240b0*/  STL.64 [R1+0x98], R10 ;  /* 0x0000980a01007387 */ /* 0x000fe20000100a00 */
[----:B------:R-:W-:-:S03]  /*240c0*/  IMAD.MOV.U32 R23, RZ, RZ, R9 ;  /* 0x000000ffff177224 */ /* 0x000fc600078e0009 */
[----:B------:R-:W0:Y:S04]  /*240d0*/  LDSM.16.M88.4 R8, [R28+UR5+0x1c000] ;  /* 0x01c000051c08783b */ /* 0x000e280008000200 */
[----:B------:R-:W-:Y:S04]  /*240e0*/  STL.64 [R1+0x8], R6 ;  /* 0x0000080601007387 */ /* 0x000fe80000100a00 */
[----:B------:R1:W-:Y:S01]  /*240f0*/  STL.64 [R1+0xf60], R4 ;  /* 0x000f600401007387 */ /* 0x0003e20000100a00 */
[----:B0-----:R-:W-:Y:S02]  /*24100*/  IMAD.MOV.U32 R3, RZ, RZ, R10 ;  /* 0x000000ffff037224 */ /* 0x001fe400078e000a */
[----:B------:R-:W-:-:S02]  /*24110*/  IMAD.MOV.U32 R0, RZ, RZ, R11 ;  /* 0x000000ffff007224 */ /* 0x000fc400078e000b */
[----:B-1----:R-:W-:Y:S02]  /*24120*/  IMAD.MOV.U32 R5, RZ, RZ, R8 ;  /* 0x000000ffff057224 */ /* 0x002fe400078e0008 */
[----:B------:R-:W-:Y:S01]  /*24130*/  IMAD.MOV.U32 R4, RZ, RZ, R9 ;  /* 0x000000ffff047224 */ /* 0x000fe200078e0009 */
[----:B------:R-:W2:Y:S04]  /*24140*/  LDL.LU.64 R10, [R1+0xf78] ;  /* 0x000f7800010a7983 */ /* 0x000ea80000300a00 */
[----:B------:R-:W2:Y:S04]  /*24150*/  LDL.LU.64 R8, [R1+0xf70] ;  /* 0x000f700001087983 */ /* 0x000ea80000300a00 */
[----:B------:R0:W-:Y:S02]  /*24160*/  STL [R1+0xebc], R0 ;  /* 0x000ebc0001007387 */ /* 0x0001e40000100800 */
[----:B0-----:R-:W-:-:S02]  /*24170*/  IMAD.MOV.U32 R0, RZ, RZ, R12 ;  /* 0x000000ffff007224 */ /* 0x001fc400078e000c */
[----:B------:R-:W0:Y:S04]  /*24180*/  LDSM.16.MT88.4 R12, [R29+0x20200] ;  /* 0x020200001d0c783b */ /* 0x000e280000004200 */
[----:B------:R-:W-:Y:S04]  /*24190*/  STL [R1+0xeb8], R3 ;  /* 0x000eb80301007387 */ /* 0x000fe80000100800 */
[----:B------:R-:W-:Y:S04]  /*241a0*/  STL [R1+0xdb8], R28 ;  /* 0x000db81c01007387 */ /* 0x000fe80000100800 */
[----:B0-----:R-:W-:Y:S04]  /*241b0*/  STL.64 [R1+0xf18], R14 ;  /* 0x000f180e01007387 */ /* 0x001fe80000100a00 */
[----:B------:R-:W-:Y:S04]  /*241c0*/  STL.64 [R1+0xf10], R12 ;  /* 0x000f100c01007387 */ /* 0x000fe80000100a00 */
[----:B------:R-:W-:Y:S01]  /*241d0*/  STL [R1+0xec0], R29 ;  /* 0x000ec01d01007387 */ /* 0x000fe20000100800 */
[----:B--2---:R-:W-:Y:S03]  /*241e0*/  HMMA.16816.F32 R16, R8, R16, R24 ;  /* 0x000000100810723c */ /* 0x004fe60000001818 */
[----:B------:R-:W2:Y:S04]  /*241f0*/  LDL.LU.64 R24, [R1+0x1e0] ;  /* 0x0001e00001187983 */ /* 0x000ea80000300a00 */
[----:B------:R-:W2:-:S15]  /*24200*/  LDL.LU.64 R26, [R1+0x1e8] ;  /* 0x0001e800011a7983 */ /* 0x000e9e0000300a00 */
[----:B------:R-:W-:-:S01]  /*24210*/  NOP ;  /* 0x0000000000007918 */ /* 0x000fc20000000000 */
[----:B------:R-:W-:Y:S04]  /*24220*/  STL.64 [R1+0xf28], R18 ;  /* 0x000f281201007387 */ /* 0x000fe80000100a00 */
[----:B------:R0:W-:Y:S04]  /*24230*/  STL.64 [R1+0xf20], R16 ;  /* 0x000f201001007387 */ /* 0x0001e80000100a00 */
[----:B0-----:R-:W3:Y:S04]  /*24240*/  LDL.LU R16, [R1+0x50] ;  /* 0x0000500001107983 */ /* 0x001ee80000300800 */
[----:B------:R-:W3:Y:S01]  /*24250*/  LDL.LU R17, [R1+0x54] ;  /* 0x0000540001117983 */ /* 0x000ee20000300800 */
[----:B------:R-:W-:-:S02]  /*24260*/  IMAD.MOV.U32 R12, RZ, RZ, R5 ;  /* 0x000000ffff0c7224 */ /* 0x000fc400078e0005 */
[----:B------:R-:W-:Y:S01]  /*24270*/  IMAD.MOV.U32 R13, RZ, RZ, R4 ;  /* 0x000000ffff0d7224 */ /* 0x000fe200078e0004 */
[----:B---3--:R0:W-:Y:S04]  /*24280*/  STL.64 [R1+0xf58], R16 ;  /* 0x000f581001007387 */ /* 0x0081e80000100a00 */
[----:B------:R-:W3:Y:S04]  /*24290*/  LDL.LU.64 R4, [R1+0x1d0] ;  /* 0x0001d00001047983 */ /* 0x000ee80000300a00 */
[----:B------:R-:W3:Y:S04]  /*242a0*/  LDL.LU.64 R6, [R1+0x1d8] ;  /* 0x0001d80001067983 */ /* 0x000ee80000300a00 */
[----:B0-----:R-:W4:Y:S04]  /*242b0*/  LDL.LU.64 R16, [R1+0x1c0] ;  /* 0x0001c00001107983 */ /* 0x001f280000300a00 */
[----:B------:R-:W4:Y:S04]  /*242c0*/  LDL.LU.64 R18, [R1+0x1c8] ;  /* 0x0001c80001127983 */ /* 0x000f280000300a00 */
[----:B------:R0:W-:Y:S02]  /*242d0*/  STL.64 [R1+0xf30], R12 ;  /* 0x000f300c01007387 */ /* 0x0001e40000100a00 */
[----:B0-----:R-:W-:-:S02]  /*242e0*/  IMAD.MOV.U32 R12, RZ, RZ, R0 ;  /* 0x000000ffff0c7224 */ /* 0x001fc400078e0000 */
[----:B------:R-:W-:-:S05]  /*242f0*/  IMAD.MOV.U32 R13, RZ, RZ, R23 ;  /* 0x000000ffff0d7224 */ /* 0x000fca00078e0017 */
[----:B------:R0:W-:Y:S02]  /*24300*/  STL.64 [R1+0xf38], R12 ;  /* 0x000f380c01007387 */ /* 0x0001e40000100a00 */
[----:B0-----:R-:W-:Y:S02]  /*24310*/  IMAD.MOV.U32 R12, RZ, RZ, R22 ;  /* 0x000000ffff0c7224 */ /* 0x001fe400078e0016 */
[----:B------:R-:W-:-:S05]  /*24320*/  IMAD.MOV.U32 R13, RZ, RZ, R2 ;  /* 0x000000ffff0d7224 */ /* 0x000fca00078e0002 */
[----:B------:R0:W-:Y:S04]  /*24330*/  STL.64 [R1+0xf50], R12 ;  /* 0x000f500c01007387 */ /* 0x0001e80000100a00 */
[----:B0-----:R-:W4:Y:S04]  /*24340*/  LDL.LU.64 R12, [R1+0x1b0] ;  /* 0x0001b000010c7983 */ /* 0x001f280000300a00 */
[----:B------:R-:W4:Y:S04]  /*24350*/  LDL.LU.64 R14, [R1+0x1b8] ;  /* 0x0001b800010e7983 */ /* 0x000f280000300a00 */
[----:B------:R-:W3:Y:S01]  /*24360*/  LDL R2, [R1+0xa44] ;  /* 0x000a440001027983 */ /* 0x000ee20000100800 */
[----:B--2---:R-:W-:Y:S03]  /*24370*/  HMMA.16816.F32 R20, R8, R20, R24 ;  /* 0x000000140814723c */ /* 0x004fe60000001818 */
[----:B---3--:R-:W-:Y:S04]  /*24380*/  STL [R1+0xee8], R2 ;  /* 0x000ee80201007387 */ /* 0x008fe80000100800 */
[----:B------:R-:W2:-:S15]  /*24390*/  LDL.LU.64 R24, [R1+0xf68] ;  /* 0x000f680001187983 */ /* 0x000e9e0000300a00 */
[----:B------:R-:W-:-:S01]  /*243a0*/  NOP ;  /* 0x0000000000007918 */ /* 0x000fc20000000000 */
[----:B------:R-:W-:Y:S04]  /*243b0*/  STL [R1+0xef8], R22 ;  /* 0x000ef81601007387 */ /* 0x000fe80000100800 */
[----:B------:R-:W-:Y:S01]  /*243c0*/  STL [R1+0xef4], R23 ;  /* 0x000ef41701007387 */ /* 0x000fe20000100800 */
[----:B--2---:R-:W-:Y:S03]  /*243d0*/  HMMA.16816.F32 R24, R8, R24, R4 ;  /* 0x000000180818723c */ /* 0x004fe60000001804 */
[----:B------:R-:W4:-:S15]  /*243e0*/  LDL.LU.64 R4, [R1+0xf60] ;  /* 0x000f600001047983 */ /* 0x000f1e0000300a00 */
[----:B------:R-:W-:-:S05]  /*243f0*/  NOP ;  /* 0x0000000000007918 */ /* 0x000fca0000000000 */
[----:B------:R-:W-:Y:S04]  /*24400*/  STL [R1+0xef0], R26 ;  /* 0x000ef01a01007387 */ /* 0x000fe80000100800 */
[----:B------:R-:W-:Y:S01]  /*24410*/  STL [R1+0xeec], R27 ;  /* 0x000eec1b01007387 */ /* 0x000fe20000100800 */
[----:B----4-:R-:W-:Y:S03]  /*24420*/  HMMA.16816.F32 R4, R8, R4, R16 ;  /* 0x000000040804723c */ /* 0x010fe60000001810 */
[----:B------:R-:W2:-:S15]  /*24430*/  LDL.LU.64 R16, [R1+0xf58] ;  /* 0x000f580001107983 */ /* 0x000e9e0000300a00 */
[----:B------:R-:W-:-:S05]  /*24440*/  NOP ;  /* 0x0000000000007918 */ /* 0x000fca0000000000 */
[----:B------:R-:W-:Y:S04]  /*24450*/  STL.64 [R1+0xee0], R6 ;  /* 0x000ee00601007387 */ /* 0x000fe80000100a00 */
[----:B------:R0:W-:Y:S04]  /*24460*/  STL.64 [R1+0xed8], R4 ;  /* 0x000ed80401007387 */ /* 0x0001e80000100a00 */
[----:B0-----:R-:W3:Y:S04]  /*24470*/  LDL.LU.64 R4, [R1+0x190] ;  /* 0x0001900001047983 */ /* 0x001ee80000300a00 */
[----:B------:R-:W4:Y:S01]  /*24480*/  LDL.LU.64 R6, [R1+0x198] ;  /* 0x0001980001067983 */ /* 0x000f220000300a00 */
[----:B--2---:R-:W-:Y:S03]  /*24490*/  HMMA.16816.F32 R16, R8, R16, R12 ;  /* 0x000000100810723c */ /* 0x004fe6000000180c */
[----:B----4-:R-:W-:Y:S04]  /*244a0*/  STL.64 [R1+0xf48], R6 ;  /* 0x000f480601007387 */ /* 0x010fe80000100a00 */
[----:B---3--:R0:W-:Y:S04]  /*244b0*/  STL.64 [R1+0xf40], R4 ;  /* 0x000f400401007387 */ /* 0x0081e80000100a00 */
[----:B0-----:R-:W2:Y:S04]  /*244c0*/  LDL.LU.64 R4, [R1+0x1a0] ;  /* 0x0001a00001047983 */ /* 0x001ea80000300a00 */
[----:B------:R-:W2:Y:S04]  /*244d0*/  LDL.LU.64 R6, [R1+0x1a8] ;  /* 0x0001a80001067983 */ /* 0x000ea80000300a00 */
[----:B------:R-:W2:Y:S05]  /*244e0*/  LDL.LU.64 R12, [R1+0xf50] ;  /* 0x000f5000010c7983 */ /* 0x000eaa0000300a00 */
[----:B------:R-:W-:-:S02]  /*244f0*/  IMAD.MOV.U32 R22, RZ, RZ, R16 ;  /* 0x000000ffff167224 */ /* 0x000fc400078e0010 */
[----:B------:R-:W-:Y:S02]  /*24500*/  IMAD.MOV.U32 R23, RZ, RZ, R17 ;  /* 0x000000ffff177224 */ /* 0x000fe400078e0011 */
[----:B------:R-:W-:Y:S02]  /*24510*/  IMAD.MOV.U32 R26, RZ, RZ, R18 ;  /* 0x000000ffff1a7224 */ /* 0x000fe400078e0012 */
[----:B------:R-:W-:Y:S01]  /*24520*/  IMAD.MOV.U32 R27, RZ, RZ, R19 ;  /* 0x000000ffff1b7224 */ /* 0x000fe200078e0013 */
[----:B------:R-:W3:Y:S04]  /*24530*/  LDL.LU.64 R16, [R1+0x180] ;  /* 0x0001800001107983 */ /* 0x000ee80000300a00 */
[----:B------:R-:W3:Y:S04]  /*24540*/  LDL.LU.64 R18, [R1+0x188] ;  /* 0x0001880001127983 */ /* 0x000ee80000300a00 */
[----:B------:R0:W-:Y:S04]  /*24550*/  STL.64 [R1+0xf08], R22 ;  /* 0x000f081601007387 */ /* 0x0001e80000100a00 */
[----:B------:R-:W-:Y:S04]  /*24560*/  STL.64 [R1+0xf00], R20 ;  /* 0x000f001401007387 */ /* 0x000fe80000100a00 */
[----:B0-----:R-:W4:Y:S04]  /*24570*/  LDL.LU R22, [R1+0x38] ;  /* 0x0000380001167983 */ /* 0x001f280000300800 */
[----:B------:R-:W4:Y:S01]  /*24580*/  LDL.LU R23, [R1+0x3c] ;  /* 0x00003c0001177983 */ /* 0x000f220000300800 */
[----:B--2---:R-:W-:Y:S03]  /*24590*/  HMMA.16816.F32 R12, R8, R12, R4 ;  /* 0x0000000c080c723c */ /* 0x004fe60000001804 */
[----:B------:R-:W2:Y:S04]  /*245a0*/  LDL.LU.64 R6, [R1+0xf48] ;  /* 0x000f480001067983 */ /* 0x000ea80000300a00 */
[----:B------:R-:W2:-:S15]  /*245b0*/  LDL.LU.64 R4, [R1+0xf40] ;  /* 0x000f400001047983 */ /* 0x000e9e0000300a00 */
[----:B------:R-:W-:-:S02]  /*245c0*/  NOP ;  /* 0x0000000000007918 */ /* 0x000fc40000000000 */
[----:B------:R-:W-:Y:S02]  /*245d0*/  IMAD.MOV.U32 R29, RZ, RZ, R12 ;  /* 0x000000ffff1d7224 */ /* 0x000fe400078e000c */
[----:B------:R-:W-:Y:S02]  /*245e0*/  IMAD.MOV.U32 R0, RZ, RZ, R13 ;  /* 0x000000ffff007224 */ /* 0x000fe400078e000d */
[----:B------:R-:W2:Y:S01]  /*245f0*/  LDL.LU.64 R12, [R1+0xf38] ;  /* 0x000f3800010c7983 */ /* 0x000ea20000300a00 */
[----:B------:R-:W-:Y:S02]  /*24600*/  IMAD.MOV.U32 R3, RZ, RZ, R14 ;  /* 0x000000ffff037224 */ /* 0x000fe400078e000e */
[----:B------:R-:W-:Y:S02]  /*24610*/  IMAD.MOV.U32 R28, RZ, RZ, R15 ;  /* 0x000000ffff1c7224 */ /* 0x000fe400078e000f */
[----:B--2---:R-:W-:-:S15]  /*24620*/  HMMA.16816.F32 R12, R8, R12, R4 ;  /* 0x0000000c080c723c */ /* 0x004fde0000001804 */
[----:B------:R-:W-:-:S08]  /*24630*/  NOP ;  /* 0x0000000000007918 */ /* 0x000fd00000000000 */
[----:B------:R0:W-:Y:S01]  /*24640*/  STL [R1+0x80], R12 ;  /* 0x0000800c01007387 */ /* 0x0001e20000100800 */
[----:B------:R-:W-:-:S03]  /*24650*/  IMAD.MOV.U32 R2, RZ, RZ, R13 ;  /* 0x000000ffff027224 */ /* 0x000fc600078e000d */
[----:B0-----:R-:W3:Y:S04]  /*24660*/  LDL.LU.64 R12, [R1+0xf30] ;  /* 0x000f3000010c7983 */ /* 0x001ee80000300a00 */
[----:B------:R-:W2:Y:S04]  /*24670*/  LDL.LU R6, [R1+0x18] ;  /* 0x0000180001067983 */ /* 0x000ea80000300800 */
[----:B------:R-:W2:Y:S01]  /*24680*/  LDL.LU R7, [R1+0x1c] ;  /* 0x00001c0001077983 */ /* 0x000ea20000300800 */
[----:B------:R-:W-:Y:S02]  /*24690*/  IMAD.MOV.U32 R5, RZ, RZ, R14 ;  /* 0x000000ffff057224 */ /* 0x000fe400078e000e */
[----:B------:R-:W-:Y:S01]  /*246a0*/  IMAD.MOV.U32 R4, RZ, RZ, R15 ;  /* 0x000000ffff047224 */ /* 0x000fe200078e000f */
[----:B---3--:R-:W-:Y:S01]  /*246b0*/  HMMA.16816.F32 R8, R8, R12, R16 ;  /* 0x0000000c0808723c */ /* 0x008fe20000001810 */
[----:B------:R-:W4:Y:S04]  /*246c0*/  LDL.LU.64 R18, [R1+0xf28] ;  /* 0x000f280001127983 */ /* 0x000f280000300a00 */
[----:B------:R-:W4:Y:S04]  /*246d0*/  LDL.LU.64 R16, [R1+0xf20] ;  /* 0x000f200001107983 */ /* 0x000f280000300a00 */
[----:B------:R-:W4:Y:S04]  /*246e0*/  LDL.LU.64 R14, [R1+0xf18] ;  /* 0x000f1800010e7983 */ /* 0x000f280000300a00 */
[----:B------:R-:W4:Y:S10]  /*246f0*/  LDL.LU.64 R12, [R1+0xf10] ;  /* 0x000f1000010c7983 */ /* 0x000f340000300a00 */
[----:B------:R-:W-:Y:S04]  /*24700*/  STL [R1+0xe8c], R8 ;  /* 0x000e8c0801007387 */ /* 0x000fe80000100800 */
[----:B------:R-:W-:Y:S04]  /*24710*/  STL [R1+0xe88], R9 ;  /* 0x000e880901007387 */ /* 0x000fe80000100800 */
[----:B------:R0:W-:Y:S04]  /*24720*/  STL [R1+0xe84], R10 ;  /* 0x000e840a01007387 */ /* 0x0001e80000100800 */
[----:B------:R1:W-:Y:S04]  /*24730*/  STL [R1+0xe80], R11 ;  /* 0x000e800b01007387 */ /* 0x0003e80000100800 */
[----:B0-----:R-:W3:Y:S04]  /*24740*/  LDL.LU R10, [R1+0x28] ;  /* 0x00002800010a7983 */ /* 0x001ee80000300800 */
[----:B-1----:R-:W3:Y:S01]  /*24750*/  LDL.LU R11, [R1+0x2c] ;  /* 0x00002c00010b7983 */ /* 0x002ee20000300800 */
[----:B----4-:R-:W-:Y:S03]  /*24760*/  HMMA.16816.F32 R16, R12, R22, R16 ;  /* 0x000000160c10723c */ /* 0x010fe60000001810 */
[----:B------:R-:W4:Y:S04]  /*24770*/  LDL.LU.64 R22, [R1+0xf08] ;  /* 0x000f080001167983 */ /* 0x000f280000300a00 */
[----:B------:R-:W3:-:S15]  /*24780*/  LDL.LU.64 R20, [R1+0xf00] ;  /* 0x000f000001147983 */ /* 0x000ede0000300a00 */
[----:B------:R-:W-:-:S01]  /*24790*/  NOP ;  /* 0x0000000000007918 */ /* 0x000fc20000000000 */
[----:B------:R-:W-:Y:S04]  /*247a0*/  STL.64 [R1+0x30], R16 ;  /* 0x0000301001007387 */ /* 0x000fe80000100a00 */
[----:B------:R0:W-:Y:S04]  /*247b0*/  STL.64 [R1+0x38], R18 ;  /* 0x0000381201007387 */ /* 0x0001e80000100a00 */
[----:B0-----:R-:W2:Y:S04]  /*247c0*/  LDL.LU R18, [R1+0x78] ;  /* 0x0000780001127983 */ /* 0x001ea80000300800 */
[----:B------:R-:W2:Y:S01]  /*247d0*/  LDL.LU R19, [R1+0x7c] ;  /* 0x00007c0001137983 */ /* 0x000ea20000300800 */
[----:B----4-:R-:W-:-:S02]  /*247e0*/  IMAD.MOV.U32 R16, RZ, RZ, R22 ;  /* 0x000000ffff107224 */ /* 0x010fc400078e0016 */
[----:B------:R-:W-:Y:S01]  /*247f0*/  IMAD.MOV.U32 R17, RZ, RZ, R23 ;  /* 0x000000ffff117224 */ /* 0x000fe200078e0017 */
[----:B--2---:R0:W-:Y:S04]  /*24800*/  STL.64 [R1+0xeb0], R18 ;  /* 0x000eb01201007387 */ /* 0x0041e80000100a00 */
[----:B------:R-:W3:Y:S04]  /*24810*/  LDL.LU R22, [R1+0xef8] ;  /* 0x000ef80001167983 */ /* 0x000ee80000300800 */
[----:B------:R-:W3:Y:S01]  /*24820*/  LDL.LU R23, [R1+0xef4] ;  /* 0x000ef40001177983 */ /* 0x000ee20000300800 */
[----:B0-----:R-:W-:-:S02]  /*24830*/  IMAD.MOV.U32 R18, RZ, RZ, R26 ;  /* 0x000000ffff127224 */ /* 0x001fc400078e001a */
[----:B------:R-:W-:Y:S01]  /*24840*/  IMAD.MOV.U32 R19, RZ, RZ, R27 ;  /* 0x000000ffff137224 */ /* 0x000fe200078e001b */
[----:B------:R-:W2:Y:S04]  /*24850*/  LDL.LU R26, [R1+0xef0] ;  /* 0x000ef000011a7983 */ /* 0x000ea80000300800 */
[----:B------:R-:W2:Y:S04]  /*24860*/  LDL.LU R27, [R1+0xeec] ;  /* 0x000eec00011b7983 */ /* 0x000ea80000300800 */
[----:B------:R0:W-:Y:S04]  /*24870*/  STL.64 [R1+0xed0], R18 ;  /* 0x000ed01201007387 */ /* 0x0001e80000100a00 */
[----:B------:R-:W-:Y:S04]  /*24880*/  STL.64 [R1+0xec8], R16 ;  /* 0x000ec81001007387 */ /* 0x000fe80000100a00 */
[----:B0-----:R-:W4:Y:S04]  /*24890*/  LDL.LU R18, [R1+0x8] ;  /* 0x0000080001127983 */ /* 0x001f280000300800 */
[----:B------:R-:W4:Y:S01]  /*248a0*/  LDL.LU R19, [R1+0xc] ;  /* 0x00000c0001137983 */ /* 0x000f220000300800 */
[C---:B---3--:R-:W-:Y:S06]  /*248b0*/  HMMA.16816.F32 R20, R12.reuse, R10, R20 ;  /* 0x0000000a0c14723c */ /* 0x048fec0000001814 */
[----:B--2---:R-:W-:-:S15]  /*248c0*/  HMMA.16816.F32 R24, R12, R6, R24 ;  /* 0x000000060c18723c */ /* 0x004fde0000001818 */
[----:B------:R-:W-:-:S03]  /*248d0*/  NOP ;  /* 0x0000000000007918 */ /* 0x000fc60000000000 */
[----:B------:R-:W-:Y:S02]  /*248e0*/  IMAD.MOV.U32 R10, RZ, RZ, R22 ;  /* 0x000000ffff0a7224 */ /* 0x000fe400078e0016 */
[----:B------:R-:W-:Y:S02]  /*248f0*/  IMAD.MOV.U32 R11, RZ, RZ, R23 ;  /* 0x000000ffff0b7224 */ /* 0x000fe400078e0017 */
[----:B------:R-:W-:Y:S02]  /*24900*/  IMAD.MOV.U32 R8, RZ, RZ, R20 ;  /* 0x000000ffff087224 */ /* 0x000fe400078e0014 */
[----:B------:R-:W-:Y:S01]  /*24910*/  IMAD.MOV.U32 R9, RZ, RZ, R21 ;  /* 0x000000ffff097224 */ /* 0x000fe200078e0015 */
[----:B------:R-:W2:Y:S04]  /*24920*/  LDL.LU R22, [R1+0x98] ;  /* 0x0000980001167983 */ /* 0x000ea80000300800 */
[----:B------:R-:W2:Y:S04]  /*24930*/  LDL.LU R23, [R1+0x9c] ;  /* 0x00009c0001177983 */ /* 0x000ea80000300800 */
[----:B------:R0:W-:Y:S04]  /*24940*/  STL.64 [R1+0xe98], R10 ;  /* 0x000e980a01007387 */ /* 0x0001e80000100a00 */
[----:B------:R1:W-:Y:S01]  /*24950*/  STL.64 [R1+0xe90], R8 ;  /* 0x000e900801007387 */ /* 0x0003e20000100a00 */
[----:B0-----:R-:W-:-:S03]  /*24960*/  IMAD.MOV.U32 R10, RZ, RZ, R5 ;  /* 0x000000ffff0a7224 */ /* 0x001fc600078e0005 */
[----:B-1----:R-:W2:Y:S01]  /*24970*/  LDL.LU R8, [R1+0x80] ;  /* 0x0000800001087983 */ /* 0x002ea20000300800 */
[----:B------:R-:W-:-:S03]  /*24980*/  IMAD.MOV.U32 R9, RZ, RZ, R2 ;  /* 0x000000ffff097224 */ /* 0x000fc600078e0002 */
[----:B------:R-:W3:Y:S01]  /*24990*/  LDL.LU R2, [R1+0xee8] ;  /* 0x000ee80001027983 */ /* 0x000ee20000300800 */
[----:B------:R-:W-:-:S03]  /*249a0*/  IMAD.MOV.U32 R11, RZ, RZ, R4 ;  /* 0x000000ffff0b7224 */ /* 0x000fc600078e0004 */
[----:B------:R-:W4:Y:S04]  /*249b0*/  LDL.LU.64 R6, [R1+0xee0] ;  /* 0x000ee00001067983 */ /* 0x000f280000300a00 */
[----:B------:R-:W4:Y:S04]  /*249c0*/  LDL.LU.64 R4, [R1+0xed8] ;  /* 0x000ed80001047983 */ /* 0x000f280000300a00 */
[----:B------:R-:W-:Y:S04]  /*249d0*/  STL.64 [R1+0x20], R24 ;  /* 0x0000201801007387 */ /* 0x000fe80000100a00 */
[----:B------:R0:W-:Y:S04]  /*249e0*/  STL.64 [R1+0x28], R26 ;  /* 0x0000281a01007387 */ /* 0x0001e80000100a00 */
[----:B0-----:R-:W2:Y:S04]  /*249f0*/  LDL.LU R26, [R1+0x58] ;  /* 0x00005800011a7983 */ /* 0x001ea80000300800 */
[----:B------:R-:W2:Y:S01]  /*24a00*/  LDL.LU R27, [R1+0x5c] ;  /* 0x00005c00011b7983 */ /* 0x000ea20000300800 */
[----:B----4-:R-:W-:Y:S03]  /*24a10*/  HMMA.16816.F32 R4, R12, R18, R4 ;  /* 0x000000120c04723c */ /* 0x010fe60000001804 */
[----:B------:R-:W2:Y:S04]  /*24a20*/  LDL.LU.64 R18, [R1+0xed0] ;  /* 0x000ed00001127983 */ /* 0x000ea80000300a00 */
[----:B------:R-:W2:-:S15]  /*24a30*/  LDL.LU.64 R16, [R1+0xec8] ;  /* 0x000ec80001107983 */ /* 0x000e9e0000300a00 */
[----:B------:R-:W-:-:S01]  /*24a40*/  NOP ;  /* 0x0000000000007918 */ /* 0x000fc20000000000 */
[----:B------:R-:W-:Y:S04]  /*24a50*/  STL.64 [R1+0xe40], R6 ;  /* 0x000e400601007387 */ /* 0x000fe80000100a00 */
[----:B------:R0:W-:Y:S02]  /*24a60*/  STL.64 [R1+0xe38], R4 ;  /* 0x000e380401007387 */ /* 0x0001e40000100a00 */
[----:B0-----:R-:W-:Y:S02]  /*24a70*/  IMAD.MOV.U32 R4, RZ, RZ, R29 ;  /* 0x000000ffff047224 */ /* 0x001fe400078e001d */
[----:B------:R-:W-:Y:S01]  /*24a80*/  IMAD.MOV.U32 R5, RZ, RZ, R0 ;  /* 0x000000ffff057224 */ /* 0x000fe200078e0000 */
[----:B------:R-:W4:Y:S04]  /*24a90*/  LDL.LU R29, [R1+0xec0] ;  /* 0x000ec000011d7983 */ /* 0x000f280000300800 */
[----:B------:R-:W4:Y:S01]  /*24aa0*/  LDL.LU R0, [R1+0xebc] ;  /* 0x000ebc0001007983 */ /* 0x000f220000300800 */
[----:B------:R-:W-:-:S03]  /*24ab0*/  IMAD.MOV.U32 R6, RZ, RZ, R3 ;  /* 0x000000ffff067224 */ /* 0x000fc600078e0003 */
[----:B------:R-:W4:Y:S01]  /*24ac0*/  LDL.LU R3, [R1+0xeb8] ;  /* 0x000eb80001037983 */ /* 0x000f220000300800 */
[----:B--2---:R-:W-:Y:S03]  /*24ad0*/  HMMA.16816.F32 R24, R12, R26, R16 ;  /* 0x0000001a0c18723c */ /* 0x004fe60000001810 */
[----:B------:R-:W2:Y:S01]  /*24ae0*/  LDL.LU.64 R18, [R1+0xeb0] ;  /* 0x000eb00001127983 */ /* 0x000ea20000300a00 */
[----:B------:R-:W-:-:S15]  /*24af0*/  IMAD.MOV.U32 R7, RZ, RZ, R28 ;  /* 0x000000ffff077224 */ /* 0x000fde00078e001c */
[----:B------:R-:W-:-:S04]  /*24b00*/  NOP ;  /* 0x0000000000007918 */ /* 0x000fc80000000000 */
[----:B------:R-:W-:Y:S04]  /*24b10*/  STL.64 [R1+0xe30], R26 ;  /* 0x000e301a01007387 */ /* 0x000fe80000100a00 */
[----:B------:R-:W-:Y:S04]  /*24b20*/  STL.64 [R1+0xe28], R24 ;  /* 0x000e281801007387 */ /* 0x000fe80000100a00 */
[----:B---3--:R-:W-:Y:S01]  /*24b30*/  LDSM.16.M88.4 R24, [R2+UR5+0xc000] ;  /* 0x00c000050218783b */ /* 0x008fe20008000200 */
[C---:B--2---:R-:W-:Y:S06]  /*24b40*/  HMMA.16816.F32 R16, R12.reuse, R18, R4 ;  /* 0x000000120c10723c */ /* 0x044fec0000001804 */
[----:B------:R-:W-:Y:S01]  /*24b50*/  HMMA.16816.F32 R4, R12, R22, R8 ;  /* 0x000000160c04723c */ /* 0x000fe20000001808 */
[----:B----4-:R-:W0:-:S15]  /*24b60*/  LDSM.16.MT88.4 R20, [R29+0x20400] ;  /* 0x020400001d14783b */ /* 0x010e1e0000004200 */
[----:B------:R-:W-:-:S01]  /*24b70*/  NOP ;  /* 0x0000000000007918 */ /* 0x000fc20000000000 */
[----:B------:R-:W-:Y:S04]  /*24b80*/  STL.64 [R1+0xe20], R18 ;  /* 0x000e201201007387 */ /* 0x000fe80000100a00 */
[----:B------:R-:W-:Y:S04]  /*24b90*/  STL.64 [R1+0xe18], R16 ;  /* 0x000e181001007387 */ /* 0x000fe80000100a00 */
[----:B------:R-:W-:Y:S04]  /*24ba0*/  STL.64 [R1+0xea8], R14 ;  /* 0x000ea80e01007387 */ /* 0x000fe80000100a00 */
[----:B------:R-:W-:Y:S04]  /*24bb0*/  STL.64 [R1+0xea0], R12 ;  /* 0x000ea00c01007387 */ /* 0x000fe80000100a00 */
[----:B------:R-:W-:Y:S04]  /*24bc0*/  STL.64 [R1+0x10], R4 ;  /* 0x0000100401007387 */ /* 0x000fe80000100a00 */
[----:B------:R-:W-:Y:S04]  /*24bd0*/  STL.64 [R1+0x18], R6 ;  /* 0x0000180601007387 */ /* 0x000fe80000100a00 */
[----:B------:R-:W1:Y:S04]  /*24be0*/  LDSM.16.M88.4 R4, [R2+UR5] ;  /* 0x000000050204783b */ /* 0x000e680008000200 */
[----:B------:R-:W-:Y:S04]  /*24bf0*/  LDSM.16.M88.4 R12, [R2+UR5+0x14000] ;  /* 0x01400005020c783b */ /* 0x000fe80008000200 */
[----:B------:R-:W-:Y:S04]  /*24c00*/  LDSM.16.M88.4 R16, [R2+UR5+0x10000] ;  /* 0x010000050210783b */ /* 0x000fe80008000200 */
[----:B0-----:R0:W-:Y:S04]  /*24c10*/  STL.64 [R1+0xe78], R22 ;  /* 0x000e781601007387 */ /* 0x0011e80000100a00 */
[----:B------:R-:W-:Y:S01]  /*24c20*/  STL.64 [R1+0xe70], R20 ;  /* 0x000e701401007387 */ /* 0x000fe20000100a00 */
[----:B-1----:R-:W-:-:S03]  /*24c30*/  IMAD.MOV.U32 R9, RZ, RZ, R4 ;  /* 0x000000ffff097224 */ /* 0x002fc600078e0004 */
[----:B------:R-:W-:Y:S01]  /*24c40*/  STL.64 [R1+0x68], R6 ;  /* 0x0000680601007387 */ /* 0x000fe20000100a00 */
[----:B------:R-:W-:-:S03]  /*24c50*/  IMAD.MOV.U32 R8, RZ, RZ, R5 ;  /* 0x000000ffff087224 */ /* 0x000fc600078e0005 */
[----:B------:R-:W1:Y:S01]  /*24c60*/  LDSM.16.M88.4 R4, [R2+UR5+0x4000] ;  /* 0x004000050204783b */ /* 0x000e620008000200 */
[----:B0-----:R-:W-:Y:S02]  /*24c70*/  IMAD.MOV.U32 R22, RZ, RZ, R3 ;  /* 0x000000ffff167224 */ /* 0x001fe400078e0003 */
[----:B------:R-:W-:Y:S02]  /*24c80*/  IMAD.MOV.U32 R23, RZ, RZ, R0 ;  /* 0x000000ffff177224 */ /* 0x000fe400078e0000 */
[----:B-1----:R-:W-:Y:S01]  /*24c90*/  IMAD.MOV.U32 R11, RZ, RZ, R4 ;  /* 0x000000ffff0b7224 */ /* 0x002fe200078e0004 */
[----:B------:R-:W-:Y:S01]  /*24ca0*/  STL.64 [R1+0x88], R6 ;  /* 0x0000880601007387 */ /* 0x000fe20000100a00 */
[----:B------:R-:W-:-:S03]  /*24cb0*/  IMAD.MOV.U32 R10, RZ, RZ, R5 ;  /* 0x000000ffff0a7224 */ /* 0x000fc600078e0005 */
[----:B------:R-:W0:Y:S04]  /*24cc0*/  LDSM.16.M88.4 R4, [R2+UR5+0x8000] ;  /* 0x008000050204783b */ /* 0x000e280008000200 */
[----:B------:R1:W-:Y:S01]  /*24cd0*/  STL.64 [R1+0xd8], R14 ;  /* 0x0000d80e01007387 */ /* 0x0003e20000100a00 */
[----:B------:R-:W-:Y:S02]  /*24ce0*/  IMAD.MOV.U32 R3, RZ, RZ, R12 ;  /* 0x000000ffff037224 */ /* 0x000fe400078e000c */
[----:B------:R-:W-:Y:S01]  /*24cf0*/  IMAD.MOV.U32 R0, RZ, RZ, R13 ;  /* 0x000000ffff007224 */ /* 0x000fe200078e000d */
[----:B-1----:R-:W2:Y:S04]  /*24d00*/  LDL.LU.64 R14, [R1+0xea8] ;  /* 0x000ea800010e7983 */ /* 0x002ea80000300a00 */
[----:B------:R-:W2:Y:S04]  /*24d10*/  LDL.LU.64 R12, [R1+0xea0] ;  /* 0x000ea000010c7983 */ /* 0x000ea80000300a00 */
[----:B0-----:R0:W-:Y:S04]  /*24d20*/  STL.64 [R1+0x98], R6 ;  /* 0x0000980601007387 */ /* 0x0011e80000100a00 */
[----:B------:R1:W-:Y:S04]  /*24d30*/  STL.64 [R1+0xe48], R4 ;  /* 0x000e480401007387 */ /* 0x0003e80000100a00 */
[----:B0-----:R-:W3:Y:S01]  /*24d40*/  LDL R7, [R1+0x104] ;  /* 0x0001040001077983 */ /* 0x001ee20000100800 */
[----:B-1----:R-:W-:-:S02]  /*24d50*/  IMAD.MOV.U32 R4, RZ, RZ, R11 ;  /* 0x000000ffff047224 */ /* 0x002fc400078e000b */
[----:B------:R-:W-:-:S05]  /*24d60*/  IMAD.MOV.U32 R5, RZ, RZ, R10 ;  /* 0x000000ffff057224 */ /* 0x000fca00078e000a */
[----:B------:R0:W-:Y:S02]  /*24d70*/  STL.64 [R1+0xe58], R4 ;  /* 0x000e580401007387 */ /* 0x0001e40000100a00 */
[----:B0-----:R-:W-:Y:S02]  /*24d80*/  IMAD.MOV.U32 R4, RZ, RZ, R9 ;  /* 0x000000ffff047224 */ /* 0x001fe400078e0009 */
[----:B------:R-:W-:Y:S02]  /*24d90*/  IMAD.MOV.U32 R5, RZ, RZ, R8 ;  /* 0x000000ffff057224 */ /* 0x000fe400078e0008 */
[----:B------:R-:W0:Y:S02]  /*24da0*/  LDSM.16.M88.4 R8, [R2+UR5+0x18000] ;  /* 0x018000050208783b */ /* 0x000e240008000200 */
[----:B0-----:R-:W-:Y:S02]  /*24db0*/  IMAD.MOV.U32 R28, RZ, RZ, R10 ;  /* 0x000000ffff1c7224 */ /* 0x001fe400078e000a */
[----:B------:R0:W-:Y:S01]  /*24dc0*/  STL.64 [R1+0xf0], R8 ;  /* 0x0000f00801007387 */ /* 0x0001e20000100a00 */
[----:B------:R-:W-:-:S03]  /*24dd0*/  IMAD.MOV.U32 R29, RZ, RZ, R11 ;  /* 0x000000ffff1d7224 */ /* 0x000fc600078e000b */
[----:B------:R-:W4:Y:S04]  /*24de0*/  LDL.LU.64 R10, [R1+0xe98] ;  /* 0x000e9800010a7983 */ /* 0x000f280000300a00 */
[----:B0-----:R-:W2:Y:S04]  /*24df0*/  LDL.LU.64 R8, [R1+0xe90] ;  /* 0x000e900001087983 */ /* 0x001ea80000300a00 */
[----:B------:R4:W-:Y:S04]  /*24e00*/  STL.64 [R1+0xb8], R26 ;  /* 0x0000b81a01007387 */ /* 0x0009e80000100a00 */
[----:B------:R2:W-:Y:S01]  /*24e10*/  STL.64 [R1+0xe50], R24 ;  /* 0x000e501801007387 */ /* 0x0005e20000100a00 */
[----:B----4-:R-:W-:-:S02]  /*24e20*/  IMAD.MOV.U32 R26, RZ, RZ, R10 ;  /* 0x000000ffff1a7224 */ /* 0x010fc400078e000a */
[----:B------:R-:W-:Y:S02]  /*24e30*/  IMAD.MOV.U32 R27, RZ, RZ, R11 ;  /* 0x000000ffff1b7224 */ /* 0x000fe400078e000b */
[----:B--2---:R-:W-:Y:S02]  /*24e40*/  IMAD.MOV.U32 R24, RZ, RZ, R8 ;  /* 0x000000ffff187224 */ /* 0x004fe400078e0008 */
[----:B------:R-:W-:Y:S01]  /*24e50*/  IMAD.MOV.U32 R25, RZ, RZ, R9 ;  /* 0x000000ffff197224 */ /* 0x000fe200078e0009 */
[----:B------:R-:W2:Y:S04]  /*24e60*/  LDL.LU R8, [R1+0xe8c] ;  /* 0x000e8c0001087983 */ /* 0x000ea80000300800 */
[----:B------:R-:W2:Y:S04]  /*24e70*/  LDL.LU R9, [R1+0xe88] ;  /* 0x000e880001097983 */ /* 0x000ea80000300800 */
[----:B------:R-:W2:Y:S04]  /*24e80*/  LDL.LU R10, [R1+0xe84] ;  /* 0x000e8400010a7983 */ /* 0x000ea80000300800 */
[----:B------:R-:W2:Y:S04]  /*24e90*/  LDL.LU R11, [R1+0xe80] ;  /* 0x000e8000010b7983 */ /* 0x000ea80000300800 */
[----:B------:R-:W-:Y:S04]  /*24ea0*/  STL.64 [R1+0xe68], R26 ;  /* 0x000e681a01007387 */ /* 0x000fe80000100a00 */
[----:B------:R0:W-:Y:S04]  /*24eb0*/  STL.64 [R1+0xe60], R24 ;  /* 0x000e601801007387 */ /* 0x0001e80000100a00 */
[----:B0-----:R-:W4:Y:S04]  /*24ec0*/  LDL.LU R24, [R1+0x30] ;  /* 0x0000300001187983 */ /* 0x001f280000300800 */
[----:B------:R-:W4:Y:S04]  /*24ed0*/  LDL.LU R25, [R1+0x34] ;  /* 0x0000340001197983 */ /* 0x000f280000300800 */
[----:B------:R-:W4:Y:S04]  /*24ee0*/  LDL.LU R26, [R1+0x38] ;  /* 0x00003800011a7983 */ /* 0x000f280000300800 */
[----:B------:R-:W4:Y:S04]  /*24ef0*/  LDL.LU R27, [R1+0x3c] ;  /* 0x00003c00011b7983 */ /* 0x000f280000300800 */
[----:B------:R-:W-:Y:S04]  /*24f00*/  STL.64 [R1+0xc8], R18 ;  /* 0x0000c81201007387 */ /* 0x000fe80000100a00 */
[----:B------:R-:W-:Y:S04]  /*24f10*/  STL [R1+0xdf4], R29 ;  /* 0x000df41d01007387 */ /* 0x000fe80000100800 */
[----:B------:R-:W-:Y:S01]  /*24f20*/  STL [R1+0xdf0], R28 ;  /* 0x000df01c01007387 */ /* 0x000fe20000100800 */
[----:B--2---:R-:W-:Y:S03]  /*24f30*/  HMMA.16816.F32 R8, R12, R22, R8 ;  /* 0x000000160c08723c */ /* 0x004fe60000001808 */
[----:B------:R-:W4:Y:S04]  /*24f40*/  LDL.LU.64 R22, [R1+0xe78] ;  /* 0x000e780001167983 */ /* 0x000f280000300a00 */
[----:B------:R-:W4:-:S15]  /*24f50*/  LDL.LU.64 R20, [R1+0xe70] ;  /* 0x000e700001147983 */ /* 0x000f1e0000300a00 */
[----:B------:R-:W-:-:S01]  /*24f60*/  NOP ;  /* 0x0000000000007918 */ /* 0x000fc20000000000 */
[----:B------:R-:W-:Y:S04]  /*24f70*/  STL.64 [R1], R8 ;  /* 0x0000000801007387 */ /* 0x000fe80000100a00 */
[----:B------:R-:W-:Y:S04]  /*24f80*/  STL.64 [R1+0x8], R10 ;  /* 0x0000080a01007387 */ /* 0x000fe80000100a00 */
[----:B------:R-:W0:Y:S01]  /*24f90*/  LDSM.16.M88.4 R8, [R2+UR5+0x1c000] ;  /* 0x01c000050208783b */ /* 0x000e220008000200 */
[----:B------:R-:W-:Y:S02]  /*24fa0*/  IMAD.MOV.U32 R12, RZ, RZ, R3 ;  /* 0x000000ffff0c7224 */ /* 0x000fe400078e0003 */
[----:B------:R-:W-:-:S02]  /*24fb0*/  IMAD.MOV.U32 R13, RZ, RZ, R0 ;  /* 0x000000ffff0d7224 */ /* 0x000fc400078e0000 */
[----:B0-----:R-:W-:Y:S01]  /*24fc0*/  IMAD.MOV.U32 R3, RZ, RZ, R10 ;  /* 0x000000ffff037224 */ /* 0x001fe200078e000a */
[----:B------:R-:W-:Y:S01]  /*24fd0*/  STL.64 [R1+0xe0], R8 ;  /* 0x0000e00801007387 */ /* 0x000fe20000100a00 */
[----:B------:R-:W-:-:S03]  /*24fe0*/  IMAD.MOV.U32 R0, RZ, RZ, R11 ;  /* 0x000000ffff007224 */ /* 0x000fc600078e000b */
[----:B---3--:R-:W0:Y:S04]  /*24ff0*/  LDSM.16.MT88.4 R8, [R7+0x20600] ;  /* 0x020600000708783b */ /* 0x008e280000004200 */
[----:B------:R-:W-:Y:S04]  /*25000*/  STL [R1+0xdf8], R0 ;  /* 0x000df80001007387 */ /* 0x000fe80000100800 */
[----:B------:R-:W-:Y:S04]  /*25010*/  STL [R1+0xdc8], R3 ;  /* 0x000dc80301007387 */ /* 0x000fe80000100800 */
[----:B------:R-:W-:Y:S04]  /*25020*/  STL [R1+0xc40], R2 ;  /* 0x000c400201007387 */ /* 0x000fe80000100800 */
[----:B0-----:R-:W-:Y:S04]  /*25030*/  STL.64 [R1+0xdd8], R10 ;  /* 0x000dd80a01007387 */ /* 0x001fe80000100a00 */
[----:B------:R0:W-:Y:S04]  /*25040*/  STL.64 [R1+0xdd0], R8 ;  /* 0x000dd00801007387 */ /* 0x0001e80000100a00 */
[----:B0-----:R-:W2:Y:S04]  /*25050*/  LDL.LU R8, [R1+0x20] ;  /* 0x0000200001087983 */ /* 0x001ea80000300800 */
[----:B------:R-:W2:Y:S04]  /*25060*/  LDL.LU R9, [R1+0x24] ;  /* 0x0000240001097983 */ /* 0x000ea80000300800 */
[----:B------:R-:W2:Y:S04]  /*25070*/  LDL.LU R10, [R1+0x28] ;  /* 0x00002800010a7983 */ /* 0x000ea80000300800 */
[----:B------:R-:W2:Y:S01]  /*25080*/  LDL.LU R11, [R1+0x2c] ;  /* 0x00002c00010b7983 */ /* 0x000ea20000300800 */
[----:B----4-:R-:W-:Y:S03]  /*25090*/  HMMA.16816.F32 R4, R20, R4, R24 ;  /* 0x000000041404723c */ /* 0x010fe60000001818 */
[----:B------:R-:W3:Y:S04]  /*250a0*/  LDL.LU.64 R26, [R1+0xe68] ;  /* 0x000e6800011a7983 */ /* 0x000ee80000300a00 */
[----:B------:R-:W3:-:S15]  /*250b0*/  LDL.LU.64 R24, [R1+0xe60] ;  /* 0x000e600001187983 */ /* 0x000ede0000300a00 */
[----:B------:R-:W-:-:S01]  /*250c0*/  NOP ;  /* 0x0000000000007918 */ /* 0x000fc20000000000 */
[----:B------:R0:W-:Y:S04]  /*250d0*/  STL.64 [R1+0x30], R4 ;  /* 0x0000300401007387 */ /* 0x0001e80000100a00 */
[----:B------:R3:W-:Y:S04]  /*250e0*/  STL.64 [R1+0x38], R6 ;  /* 0x0000380601007387 */ /* 0x0007e80000100a00 */
[----:B0-----:R-:W3:Y:S02]  /*250f0*/  LDL.LU.64 R4, [R1+0xe58] ;  /* 0x000e580001047983 */ /* 0x001ee40000300a00 */
[----:B---3--:R-:W-:Y:S02]  /*25100*/  HMMA.16816.F32 R4, R20, R4, R24 ;  /* 0x000000041404723c */ /* 0x008fe40000001818 */
[----:B------:R-:W3:-:S15]  /*25110*/  LDL.LU.64 R24, [R1+0xe50] ;  /* 0x000e500001187983 */ /* 0x000ede0000300a00 */
[----:B------:R-:W-:-:S06]  /*25120*/  NOP ;  /* 0x0000000000007918 */ /* 0x000fcc0000000000 */
[----:B------:R0:W-:Y:S04]  /*25130*/  STL.64 [R1+0x50], R4 ;  /* 0x0000500401007387 */ /* 0x0001e80000100a00 */
[----:B------:R2:W-:Y:S04]  /*25140*/  STL.64 [R1+0x58], R6 ;  /* 0x0000580601007387 */ /* 0x0005e80000100a00 */
[----:B0-----:R-:W2:Y:S02]  /*25150*/  LDL.LU.64 R4, [R1+0xe48] ;  /* 0x000e480001047983 */ /* 0x001ea40000300a00 */
[----:B--2---:R-:W-:-:S15]  /*25160*/  HMMA.16816.F32 R4, R20, R4, R8 ;  /* 0x000000041404723c */ /* 0x004fde0000001808 */
[----:B------:R-:W-:-:S09]  /*25170*/  NOP ;  /* 0x0000000000007918 */ /* 0x000fd20000000000 */
[----:B------:R-:W-:Y:S02]  /*25180*/  IMAD.MOV.U32 R11, RZ, RZ, R6 ;  /* 0x000000ffff0b7224 */ /* 0x000fe400078e0006 */
[----:B------:R-:W-:Y:S02]  /*25190*/  IMAD.MOV.U32 R10, RZ, RZ, R7 ;  /* 0x000000ffff0a7224 */ /* 0x000fe400078e0007 */
[----:B------:R-:W-:Y:S02]  /*251a0*/  IMAD.MOV.U32 R29, RZ, RZ, R4 ;  /* 0x000000ffff1d7224 */ /* 0x000fe400078e0004 */
[----:B------:R-:W-:Y:S01]  /*251b0*/  IMAD.MOV.U32 R28, RZ, RZ, R5 ;  /* 0x000000ffff1c7224 */ /* 0x000fe200078e0005 */
[----:B------:R-:W3:Y:S04]  /*251c0*/  LDL.LU.64 R6, [R1+0xe40] ;  /* 0x000e400001067983 */ /* 0x000ee80000300a00 */
[----:B------:R-:W3:Y:S04]  /*251d0*/  LDL.LU.64 R4, [R1+0xe38] ;  /* 0x000e380001047983 */ /* 0x000ee80000300a00 */
[----:B------:R0:W-:Y:S04]  /*251e0*/  STL [R1+0xe00], R28 ;  /* 0x000e001c01007387 */ /* 0x0001e80000100800 */
[----:B------:R1:W-:Y:S01]  /*251f0*/  STL [R1+0xdfc], R11 ;  /* 0x000dfc0b01007387 */ /* 0x0003e20000100800 */
[----:B---3--:R-:W-:-:S15]  /*25200*/  HMMA.16816.F32 R24, R20, R24, R4 ;  /* 0x000000181418723c */ /* 0x008fde0000001804 */
[----:B------:R-:W-:-:S09]  /*25210*/  NOP ;  /* 0x0000000000007918 */ /* 0x000fd20000000000 */
[----:B------:R-:W-:Y:S02]  /*25220*/  IMAD.MOV.U32 R4, RZ, RZ, R26 ;  /* 0x000000ffff047224 */ /* 0x000fe400078e001a */
[----:B------:R-:W-:Y:S02]  /*25230*/  IMAD.MOV.U32 R2, RZ, RZ, R27 ;  /* 0x000000ffff027224 */ /* 0x000fe400078e001b */
[----:B------:R-:W-:Y:S02]  /*25240*/  IMAD.MOV.U32 R3, RZ, RZ, R24 ;  /* 0x000000ffff037224 */ /* 0x000fe400078e0018 */
[----:B------:R-:W-:Y:S01]  /*25250*/  IMAD.MOV.U32 R5, RZ, RZ, R25 ;  /* 0x000000ffff057224 */ /* 0x000fe200078e0019 */
[----:B------:R-:W2:Y:S04]  /*25260*/  LDL.LU.64 R26, [R1+0xe30] ;  /* 0x000e3000011a7983 */ /* 0x000ea80000300a00 */
[----:B------:R-:W2:Y:S04]  /*25270*/  LDL.LU.64 R24, [R1+0xe28] ;  /* 0x000e280001187983 */ /* 0x000ea80000300a00 */
[----:B------:R-:W3:Y:S01]  /*25280*/  LDL.LU.64 R18, [R1+0xe20] ;  /* 0x000e200001127983 */ /* 0x000ee20000300a00 */
[----:B--2---:R-:W-:Y:S03]  /*25290*/  HMMA.16816.F32 R24, R20, R16, R24 ;  /* 0x000000101418723c */ /* 0x004fe60000001818 */
[----:B------:R-:W3:-:S15]  /*252a0*/  LDL.LU.64 R16, [R1+0xe18] ;  /* 0x000e180001107983 */ /* 0x000ede0000300a00 */
[----:B------:R-:W-:-:S05]  /*252b0*/  NOP ;  /* 0x0000000000007918 */ /* 0x000fca0000000000 */
[----:B------:R-:W-:Y:S01]  /*252c0*/  STL [R1+0x28], R26 ;  /* 0x0000281a01007387 */ /* 0x000fe20000100800 */
[----:B0-----:R-:W-:Y:S02]  /*252d0*/  IMAD.MOV.U32 R28, RZ, RZ, R24 ;  /* 0x000000ffff1c7224 */ /* 0x001fe400078e0018 */
[----:B-1----:R-:W-:Y:S01]  /*252e0*/  IMAD.MOV.U32 R11, RZ, RZ, R25 ;  /* 0x000000ffff0b7224 */ /* 0x002fe200078e0019 */
[----:B------:R-:W2:Y:S04]  /*252f0*/  LDL.LU R24, [R1+0xf0] ;  /* 0x0000f00001187983 */ /* 0x000ea80000300800 */
[----:B------:R-:W2:Y:S01]  /*25300*/  LDL.LU R25, [R1+0xf4] ;  /* 0x0000f40001197983 */ /* 0x000ea20000300800 */
[----:B---3--:R-:W-:-:S15]  /*25310*/  HMMA.16816.F32 R12, R20, R12, R16 ;  /* 0x0000000c140c723c */ /* 0x008fde0000001810 */
[----:B------:R-:W-:-:S08]  /*25320*/  NOP ;  /* 0x0000000000007918 */ /* 0x000fd00000000000 */
[----:B------:R0:W-:Y:S04]  /*25330*/  STL.64 [R1+0xd80], R14 ;  /* 0x000d800e01007387 */ /* 0x0001e80000100a00 */
[----:B------:R-:W-:Y:S04]  /*25340*/  STL.64 [R1+0xd78], R12 ;  /* 0x000d780c01007387 */ /* 0x000fe80000100a00 */
[----:B0-----:R-:W3:Y:S04]  /*25350*/  LDL.LU R14, [R1+0xc8] ;  /* 0x0000c800010e7983 */ /* 0x001ee80000300800 */
[----:B------:R-:W3:Y:S04]  /*25360*/  LDL.LU R15, [R1+0xcc] ;  /* 0x0000cc00010f7983 */ /* 0x000ee80000300800 */
[----:B---3--:R0:W-:Y:S04]  /*25370*/  STL.64 [R1+0xd90], R14 ;  /* 0x000d900e01007387 */ /* 0x0081e80000100a00 */
[----:B0-----:R-:W3:Y:S04]  /*25380*/  LDL.LU R14, [R1+0xb8] ;  /* 0x0000b800010e7983 */ /* 0x001ee80000300800 */
[----:B------:R-:W3:Y:S04]  /*25390*/  LDL.LU R15, [R1+0xbc] ;  /* 0x0000bc00010f7983 */ /* 0x000ee80000300800 */
[----:B------:R-:W4:Y:S04]  /*253a0*/  LDL.LU R18, [R1+0x88] ;  /* 0x0000880001127983 */ /* 0x000f280000300800 */
[----:B------:R-:W4:Y:S04]  /*253b0*/  LDL.LU R19, [R1+0x8c] ;  /* 0x00008c0001137983 */ /* 0x000f280000300800 */
[----:B------:R-:W2:Y:S04]  /*253c0*/  LDL.LU R8, [R1+0xe0] ;  /* 0x0000e00001087983 */ /* 0x000ea80000300800 */
[----:B------:R-:W2:Y:S04]  /*253d0*/  LDL.LU R9, [R1+0xe4] ;  /* 0x0000e40001097983 */ /* 0x000ea80000300800 */
[----:B------:R-:W-:Y:S04]  /*253e0*/  STL.64 [R1+0xe10], R10 ;  /* 0x000e100a01007387 */ /* 0x000fe80000100a00 */
[----:B--2---:R0:W-:Y:S04]  /*253f0*/  STL.64 [R1+0xe08], R8 ;  /* 0x000e080801007387 */ /* 0x0041e80000100a00 */
[----:B0-----:R-:W2:Y:S04]  /*25400*/  LDL.LU R8, [R1+0x10] ;  /* 0x0000100001087983 */ /* 0x001ea80000300800 */
[----:B------:R-:W2:Y:S04]  /*25410*/  LDL.LU R9, [R1+0x14] ;  /* 0x0000140001097983 */ /* 0x000ea80000300800 */
[----:B------:R-:W2:Y:S04]  /*25420*/  LDL.LU R10, [R1+0x18] ;  /* 0x00001800010a7983 */ /* 0x000ea80000300800 */
[----:B------:R-:W2:Y:S04]  /*25430*/  LDL.LU R11, [R1+0x1c] ;  /* 0x00001c00010b7983 */ /* 0x000ea80000300800 */
[----:B----4-:R-:W-:Y:S04]  /*25440*/  STL.64 [R1+0xdc0], R18 ;  /* 0x000dc01201007387 */ /* 0x010fe80000100a00 */
[----:B------:R-:W4:Y:S04]  /*25450*/  LDL.LU R6, [R1+0x68] ;  /* 0x0000680001067983 */ /* 0x000f280000300800 */
[----:B------:R-:W4:Y:S01]  /*25460*/  LDL.LU R7, [R1+0x6c] ;  /* 0x00006c0001077983 */ /* 0x000f220000300800 */
[----:B------:R-:W-:-:S03]  /*25470*/  IMAD.MOV.U32 R0, RZ, RZ, R27 ;  /* 0x000000ffff007224 */ /* 0x000fc600078e001b */
[----:B----4-:R-:W-:Y:S04]  /*25480*/  STL.64 [R1+0xde8], R6 ;  /* 0x000de80601007387 */ /* 0x010fe80000100a00 */
[----:B------:R0:W-:Y:S04]  /*25490*/  STL.64 [R1+0xde0], R4 ;  /* 0x000de00401007387 */ /* 0x0001e80000100a00 */
[----:B0-----:R-:W4:Y:S04]  /*254a0*/  LDL.LU R4, [R1] ;  /* 0x0000000001047983 */ /* 0x001f280000300800 */
[----:B------:R-:W4:Y:S04]  /*254b0*/  LDL.LU R5, [R1+0x4] ;  /* 0x0000040001057983 */ /* 0x000f280000300800 */
[----:B------:R-:W4:Y:S04]  /*254c0*/  LDL.LU R6, [R1+0x8] ;  /* 0x0000080001067983 */ /* 0x000f280000300800 */
[----:B------:R-:W4:Y:S04]  /*254d0*/  LDL.LU R7, [R1+0xc] ;  /* 0x00000c0001077983 */ /* 0x000f280000300800 */
[----:B------:R-:W4:Y:S04]  /*254e0*/  LDL.LU R16, [R1+0x30] ;  /* 0x0000300001107983 */ /* 0x000f280000300800 */
[----:B------:R-:W4:Y:S04]  /*254f0*/  LDL.LU R17, [R1+0x34] ;  /* 0x0000340001117983 */ /* 0x000f280000300800 */
[----:B------:R-:W4:Y:S04]  /*25500*/  LDL.LU R18, [R1+0x38] ;  /* 0x0000380001127983 */ /* 0x000f280000300800 */
[----:B------:R-:W4:Y:S04]  /*25510*/  LDL.LU R19, [R1+0x3c] ;  /* 0x00003c0001137983 */ /* 0x000f280000300800 */
[----:B---3--:R0:W-:Y:S04]  /*25520*/  STL.64 [R1+0xd98], R14 ;  /* 0x000d980e01007387 */ /* 0x0081e80000100a00 */
[----:B0-----:R-:W3:Y:S04]  /*25530*/  LDL.LU R14, [R1+0x98] ;  /* 0x00009800010e7983 */ /* 0x001ee80000300800 */
[----:B------:R-:W3:Y:S01]  /*25540*/  LDL.LU R15, [R1+0x9c] ;  /* 0x00009c00010f7983 */ /* 0x000ee20000300800 */
[----:B--2---:R-:W-:Y:S03]  /*25550*/  HMMA.16816.F32 R24, R20, R24, R8 ;  /* 0x000000181418723c */ /* 0x004fe60000001808 */
[----:B---3--:R0:W-:Y:S04]  /*25560*/  STL.64 [R1+0xdb0], R14 ;  /* 0x000db00e01007387 */ /* 0x0081e80000100a00 */
[----:B------:R-:W2:Y:S04]  /*25570*/  LDL.LU R12, [R1+0x50] ;  /* 0x00005000010c7983 */ /* 0x000ea80000300800 */
[----:B------:R-:W2:Y:S04]  /*25580*/  LDL.LU R13, [R1+0x54] ;  /* 0x00005400010d7983 */ /* 0x000ea80000300800 */
[----:B0-----:R-:W2:Y:S04]  /*25590*/  LDL.LU R14, [R1+0x58] ;  /* 0x00005800010e7983 */ /* 0x001ea80000300800 */
[----:B------:R-:W2:Y:S04]  /*255a0*/  LDL.LU R15, [R1+0x5c] ;  /* 0x00005c00010f7983 */ /* 0x000ea80000300800 */
[----:B------:R-:W3:Y:S04]  /*255b0*/  LDL.LU.64 R10, [R1+0xe10] ;  /* 0x000e1000010a7983 */ /* 0x000ee80000300a00 */
[----:B------:R-:W4:Y:S04]  /*255c0*/  LDL.LU.64 R8, [R1+0xe08] ;  /* 0x000e080001087983 */ /* 0x000f280000300a00 */
[----:B------:R0:W-:Y:S04]  /*255d0*/  STL.64 [R1+0xd70], R26 ;  /* 0x000d701a01007387 */ /* 0x0001e80000100a00 */
[----:B------:R1:W-:Y:S04]  /*255e0*/  STL.64 [R1+0xd68], R24 ;  /* 0x000d681801007387 */ /* 0x0003e80000100a00 */
[----:B0-----:R-:W2:Y:S04]  /*255f0*/  LDL.LU R26, [R1+0xd8] ;  /* 0x0000d800011a7983 */ /* 0x001ea80000300800 */
[----:B------:R-:W2:Y:S01]  /*25600*/  LDL.LU R27, [R1+0xdc] ;  /* 0x0000dc00011b7983 */ /* 0x000ea20000300800 */
[----:B-1----:R-:W-:-:S02]  /*25610*/  IMAD.MOV.U32 R24, RZ, RZ, R28 ;  /* 0x000000ffff187224 */ /* 0x002fc400078e001c */
[----:B---3--:R-:W-:Y:S01]  /*25620*/  IMAD.MOV.U32 R25, RZ, RZ, R11 ;  /* 0x000000ffff197224 */ /* 0x008fe200078e000b */
[----:B--2---:R0:W-:Y:S04]  /*25630*/  STL.64 [R1+0xd88], R26 ;  /* 0x000d881a01007387 */ /* 0x0041e80000100a00 */
[----:B------:R-:W2:Y:S04]  /*25640*/  LDL.LU R28, [R1+0xe00] ;  /* 0x000e0000011c7983 */ /* 0x000ea80000300800 */
[----:B------:R-:W3:Y:S04]  /*25650*/  LDL.LU R11, [R1+0xdfc] ;  /* 0x000dfc00010b7983 */ /* 0x000ee80000300800 */
[----:B0-----:R-:W2:Y:S01]  /*25660*/  LDL.LU R26, [R1+0x28] ;  /* 0x00002800011a7983 */ /* 0x001ea20000300800 */
[----:B------:R-:W-:-:S03]  /*25670*/  IMAD.MOV.U32 R27, RZ, RZ, R0 ;  /* 0x000000ffff1b7224 */ /* 0x000fc600078e0000 */
[----:B------:R-:W3:Y:S01]  /*25680*/  LDL.LU R0, [R1+0xdf8] ;  /* 0x000df80001007983 */ /* 0x000ee20000300800 */
[----:B----4-:R-:W-:Y:S03]  /*25690*/  HMMA.16816.F32 R20, R20, R8, R4 ;  /* 0x000000081414723c */ /* 0x010fe60000001804 */
[----:B--2---:R-:W-:Y:S04]  /*256a0*/  STL.64 [R1+0xda8], R26 ;  /* 0x000da81a01007387 */ /* 0x004fe80000100a00 */
[----:B------:R0:W-:Y:S02]  /*256b0*/  STL.64 [R1+0xda0], R24 ;  /* 0x000da01801007387 */ /* 0x0001e40000100a00 */
[----:B0-----:R-:W-:-:S02]  /*256c0*/  IMAD.MOV.U32 R24, RZ, RZ, R29 ;  /* 0x000000ffff187224 */ /* 0x001fc400078e001d */
[----:B------:R-:W-:Y:S01]  /*256d0*/  IMAD.MOV.U32 R25, RZ, RZ, R28 ;  /* 0x000000ffff197224 */ /* 0x000fe200078e001c */
[----:B------:R-:W2:Y:S04]  /*256e0*/  LDL.LU R29, [R1+0xdf4] ;  /* 0x000df400011d7983 */ /* 0x000ea80000300800 */
[----:B------:R-:W4:Y:S04]  /*256f0*/  LDL.LU R28, [R1+0xdf0] ;  /* 0x000df000011c7983 */ /* 0x000f280000300800 */
[----:B------:R-:W2:Y:S01]  /*25700*/  LDL.LU.64 R6, [R1+0xde8] ;  /* 0x000de80001067983 */ /* 0x000ea20000300a00 */
[----:B---3--:R-:W-:-:S02]  /*25710*/  IMAD.MOV.U32 R26, RZ, RZ, R11 ;  /* 0x000000ffff1a7224 */ /* 0x008fc400078e000b */
[----:B------:R-:W-:Y:S01]  /*25720*/  IMAD.MOV.U32 R27, RZ, RZ, R10 ;  /* 0x000000ffff1b7224 */ /* 0x000fe200078e000a */
[----:B------:R-:W3:Y:S04]  /*25730*/  LDL.LU.64 R4, [R1+0xde0] ;  /* 0x000de00001047983 */ /* 0x000ee80000300a00 */
[----:B------:R-:W2:Y:S04]  /*25740*/  LDL.LU.64 R10, [R1+0xdd8] ;  /* 0x000dd800010a7983 */ /* 0x000ea80000300a00 */
[----:B------:R-:W2:Y:S04]  /*25750*/  LDL.LU.64 R8, [R1+0xdd0] ;  /* 0x000dd00001087983 */ /* 0x000ea80000300a00 */
[----:B------:R-:W-:Y:S04]  /*25760*/  STL.64 [R1+0xd50], R22 ;  /* 0x000d501601007387 */ /* 0x000fe80000100a00 */
[----:B------:R0:W-:Y:S02]  /*25770*/  STL.64 [R1+0xd48], R20 ;  /* 0x000d481401007387 */ /* 0x0001e40000100a00 */
[----:B0-----:R-:W-:-:S02]  /*25780*/  IMAD.MOV.U32 R20, RZ, RZ, R3 ;  /* 0x000000ffff147224 */ /* 0x001fc400078e0003 */
[----:B------:R-:W4:Y:S01]  /*25790*/  LDL.LU R3, [R1+0xdc8] ;  /* 0x000dc80001037983 */ /* 0x000f220000300800 */
[----:B---3--:R-:W-:Y:S02]  /*257a0*/  IMAD.MOV.U32 R21, RZ, RZ, R5 ;  /* 0x000000ffff157224 */ /* 0x008fe400078e0005 */
[----:B------:R-:W-:Y:S02]  /*257b0*/  IMAD.MOV.U32 R22, RZ, RZ, R4 ;  /* 0x000000ffff167224 */ /* 0x000fe400078e0004 */
[----:B--2---:R-:W-:Y:S01]  /*257c0*/  HMMA.16816.F32 R4, R8, R6, R16 ;  /* 0x000000060804723c */ /* 0x004fe20000001810 */
[----:B------:R-:W2:-:S15]  /*257d0*/  LDL.LU.64 R18, [R1+0xdc0] ;  /* 0x000dc00001127983 */ /* 0x000e9e0000300a00 */
[----:B------:R-:W-:-:S07]  /*257e0*/  NOP ;  /* 0x0000000000007918 */ /* 0x000fce0000000000 */
[----:B------:R4:W-:Y:S04]  /*257f0*/  STL.64 [R1+0xd40], R6 ;  /* 0x000d400601007387 */ /* 0x0009e80000100a00 */
[----:B------:R-:W-:Y:S01]  /*25800*/  STL.64 [R1+0xd38], R4 ;  /* 0x000d380401007387 */ /* 0x000fe20000100a00 */
[----:B----4-:R-:W-:-:S03]  /*25810*/  IMAD.MOV.U32 R6, RZ, RZ, R28 ;  /* 0x000000ffff067224 */ /* 0x010fc600078e001c */
[----:B------:R-:W3:Y:S01]  /*25820*/  LDL.LU R28, [R1+0xdb8] ;  /* 0x000db800011c7983 */ /* 0x000ee20000300800 */
[----:B--2---:R-:W-:Y:S03]  /*25830*/  HMMA.16816.F32 R16, R8, R18, R12 ;  /* 0x000000120810723c */ /* 0x004fe6000000180c */
[----:B------:R-:W2:-:S15]  /*25840*/  LDL.LU.64 R14, [R1+0xdb0] ;  /* 0x000db000010e7983 */ /* 0x000e9e0000300a00 */
[----:B------:R-:W-:-:S05]  /*25850*/  NOP ;  /* 0x0000000000007918 */ /* 0x000fca0000000000 */
[----:B------:R-:W-:Y:S04]  /*25860*/  STL [R1+0xd34], R16 ;  /* 0x000d341001007387 */ /* 0x000fe80000100800 */
[----:B------:R0:W-:Y:S04]  /*25870*/  STL [R1+0xd30], R17 ;  /* 0x000d301101007387 */ /* 0x0001e80000100800 */
[----:B0-----:R-:W4:Y:S04]  /*25880*/  LDL R17, [R1+0x104] ;  /* 0x0001040001117983 */ /* 0x001f280000100800 */
[----:B------:R-:W-:Y:S04]  /*25890*/  STL [R1+0xd2c], R18 ;  /* 0x000d2c1201007387 */ /* 0x000fe80000100800 */
[----:B------:R-:W-:Y:S01]  /*258a0*/  STL [R1+0xd28], R19 ;  /* 0x000d281301007387 */ /* 0x000fe20000100800 */
[----:B--2---:R-:W-:Y:S03]  /*258b0*/  HMMA.16816.F32 R12, R8, R14, R24 ;  /* 0x0000000e080c723c */ /* 0x004fe60000001818 */
[----:B------:R-:W2:Y:S04]  /*258c0*/  LDL.LU.64 R26, [R1+0xda8] ;  /* 0x000da800011a7983 */ /* 0x000ea80000300a00 */
[----:B------:R-:W2:-:S15]  /*258d0*/  LDL.LU.64 R24, [R1+0xda0] ;  /* 0x000da00001187983 */ /* 0x000e9e0000300a00 */
[----:B------:R-:W-:-:S01]  /*258e0*/  NOP ;  /* 0x0000000000007918 */ /* 0x000fc20000000000 */
[----:B------:R-:W-:Y:S04]  /*258f0*/  STL.64 [R1], R12 ;  /* 0x0000000c01007387 */ /* 0x000fe80000100a00 */
[----:B------:R0:W-:Y:S04]  /*25900*/  STL.64 [R1+0x8], R14 ;  /* 0x0000080e01007387 */ /* 0x0001e80000100a00 */
[----:B0-----:R-:W3:Y:S01]  /*25910*/  LDL.LU.64 R14, [R1+0xd98] ;  /* 0x000d9800010e7983 */ /* 0x001ee20000300a00 */
[----:B------:R-:W-:-:S07]  /*25920*/  IMAD.MOV.U32 R23, RZ, RZ, R2 ;  /* 0x000000ffff177224 */ /* 0x000fce00078e0002 */
[----:B---3--:R-:W-:-:S15]  /*25930*/  HMMA.16816.F32 R12, R8, R14, R20 ;  /* 0x0000000e080c723c */ /* 0x008fde0000001814 */
[----:B------:R-:W-:-:S08]  /*25940*/  NOP ;  /* 0x0000000000007918 */ /* 0x000fd00000000000 */
[----:B------:R2:W-:Y:S01]  /*25950*/  STL [R1+0x60], R12 ;  /* 0x0000600c01007387 */ /* 0x0005e20000100800 */
[----:B------:R-:W-:Y:S02]  /*25960*/  IMAD.MOV.U32 R22, RZ, RZ, R14 ;  /* 0x000000ffff167224 */ /* 0x000fe400078e000e */
[----:B------:R-:W-:Y:S02]  /*25970*/  IMAD.MOV.U32 R21, RZ, RZ, R15 ;  /* 0x000000ffff157224 */ /* 0x000fe400078e000f */
[----:B------:R-:W2:Y:S01]  /*25980*/  LDL.LU.64 R14, [R1+0xd90] ;  /* 0x000d9000010e7983 */ /* 0x000ea20000300a00 */
[----:B------:R-:W-:Y:S02]  /*25990*/  IMAD.MOV.U32 R23, RZ, RZ, R13 ;  /* 0x000000ffff177224 */ /* 0x000fe400078e000d */
[----:B--2---:R-:W-:Y:S01]  /*259a0*/  HMMA.16816.F32 R12, R8, R14, R24 ;  /* 0x0000000e080c723c */ /* 0x004fe20000001818 */
[----:B------:R-:W2:-:S15]  /*259b0*/  LDL.LU.64 R26, [R1+0xd88] ;  /* 0x000d8800011a7983 */ /* 0x000e9e0000300a00 */
[----:B------:R-:W-:-:S07]  /*259c0*/  NOP ;  /* 0x0000000000007918 */ /* 0x000fce0000000000 */
[----:B------:R-:W-:Y:S04]  /*259d0*/  STL.64 [R1+0x50], R12 ;  /* 0x0000500c01007387 */ /* 0x000fe80000100a00 */
[----:B------:R0:W-:Y:S04]  /*259e0*/  STL.64 [R1+0x58], R14 ;  /* 0x0000580e01007387 */ /* 0x0001e80000100a00 */
[----:B0-----:R-:W2:Y:S04]  /*259f0*/  LDL.LU.64 R14, [R1+0xd80] ;  /* 0x000d8000010e7983 */ /* 0x001ea80000300a00 */
[----:B------:R-:W2:Y:S01]  /*25a00*/  LDL.LU.64 R12, [R1+0xd78] ;  /* 0x000d7800010c7983 */ /* 0x000ea20000300a00 */
[----:B------:R-:W-:Y:S01]  /*25a10*/  IMAD.MOV.U32 R7, RZ, RZ, R29 ;  /* 0x000000ffff077224 */ /* 0x000fe200078e001d */
[----:B--2---:R-:W-:Y:S02]  /*25a20*/  HMMA.16816.F32 R12, R8, R26, R12 ;  /* 0x0000001a080c723c */ /* 0x004fe4000000180c */
[----:B------:R-:W2:Y:S04]  /*25a30*/  LDL.LU.64 R26, [R1+0xd70] ;  /* 0x000d7000011a7983 */ /* 0x000ea80000300a00 */
[----:B------:R-:W2:Y:S04]  /*25a40*/  LDL.LU.64 R24, [R1+0xd68] ;  /* 0x000d680001187983 */ /* 0x000ea80000300a00 */
[----:B------:R-:W-:-:S13]  /*25a50*/  STL.64 [R1+0xd60], R10 ;  /* 0x000d600a01007387 */ /* 0x000fda0000100a00 */
[----:B------:R-:W-:Y:S04]  /*25a60*/  STL.64 [R1+0x40], R12 ;  /* 0x0000400c01007387 */ /* 0x000fe80000100a00 */
[----:B------:R-:W-:Y:S04]  /*25a70*/  STL.64 [R1+0x48], R14 ;  /* 0x0000480e01007387 */ /* 0x000fe80000100a00 */
[----:B------:R-:W-:Y:S04]  /*25a80*/  STL.64 [R1+0xd58], R8 ;  /* 0x000d580801007387 */ /* 0x000fe80000100a00 */
[----:B----4-:R-:W-:Y:S01]  /*25a90*/  LDSM.16.MT88.4 R12, [R17+0x20800] ;  /* 0x02080000110c783b */ /* 0x010fe20000004200 */
[----:B--2---:R-:W-:Y:S03]  /*25aa0*/  HMMA.16816.F32 R24, R8, R6, R24 ;  /* 0x000000060818723c */ /* 0x004fe60000001818 */
[----:B------:R-:W0:Y:S04]  /*25ab0*/  LDSM.16.M88.4 R4, [R28+UR5+0x80] ;  /* 0x000080051c04783b */ /* 0x000e280008000200 */
[----:B------:R-:W1:-:S15]  /*25ac0*/  LDSM.16.M88.4 R8, [R28+UR5+0x4080] ;  /* 0x004080051c08783b */ /* 0x000e5e0008000200 */
[----:B------:R-:W-:-:S01]  /*25ad0*/  NOP ;  /* 0x0000000000007918 */ /* 0x000fc20000000000 */
[----:B------:R-:W-:Y:S04]  /*25ae0*/  STL.64 [R1+0xcd8], R26 ;  /* 0x000cd81a01007387 */ /* 0x000fe80000100a00 */
[----:B------:R-:W-:Y:S04]  /*25af0*/  STL.64 [R1+0xcd0], R24 ;  /* 0x000cd01801007387 */ /* 0x000fe80000100a00 */
[----:B0-----:R0:W-:Y:S04]  /*25b00*/  STL [R1+0x80], R4 ;  /* 0x0000800401007387 */ /* 0x0011e80000100800 */
[----:B-1----:R-:W-:Y:S01]  /*25b10*/  STL.64 [R1+0x78], R10 ;  /* 0x0000780a01007387 */ /* 0x002fe20000100a00 */
[----:B------:R-:W-:-:S02]  /*25b20*/  IMAD.MOV.U32 R2, RZ, RZ, R9 ;  /* 0x000000ffff027224 */ /* 0x000fc400078e0009 */
[----:B0-----:R-:W-:Y:S02]  /*25b30*/  IMAD.MOV.U32 R4, RZ, RZ, R8 ;  /* 0x000000ffff047224 */ /* 0x001fe400078e0008 */
[----:B------:R-:W0:Y:S01]  /*25b40*/  LDSM.16.M88.4 R8, [R28+UR5+0x8080] ;  /* 0x008080051c08783b */ /* 0x000e220008000200 */
[----:B------:R-:W-:Y:S02]  /*25b50*/  IMAD.MOV.U32 R16, RZ, RZ, R5 ;  /* 0x000000ffff107224 */ /* 0x000fe400078e0005 */
[----:B0-----:R-:W-:Y:S01]  /*25b60*/  IMAD.MOV.U32 R20, RZ, RZ, R8 ;  /* 0x000000ffff147224 */ /* 0x001fe200078e0008 */
[----:B------:R-:W-:Y:S01]  /*25b70*/  STL.64 [R1+0x98], R10 ;  /* 0x0000980a01007387 */ /* 0x000fe20000100a00 */
[----:B------:R-:W-:-:S03]  /*25b80*/  IMAD.MOV.U32 R5, RZ, RZ, R9 ;  /* 0x000000ffff057224 */ /* 0x000fc600078e0009 */
[----:B------:R-:W0:Y:S02]  /*25b90*/  LDSM.16.M88.4 R8, [R28+UR5+0xc080] ;  /* 0x00c080051c08783b */ /* 0x000e240008000200 */
[----:B0-----:R-:W-:Y:S02]  /*25ba0*/  IMAD.MOV.U32 R18, RZ, RZ, R8 ;  /* 0x000000ffff127224 */ /* 0x001fe400078e0008 */
[----:B------:R-:W-:Y:S01]  /*25bb0*/  STL.64 [R1+0xa8], R10 ;  /* 0x0000a80a01007387 */ /* 0x000fe20000100a00 */
[----:B------:R-:W-:-:S03]  /*25bc0*/  IMAD.MOV.U32 R19, RZ, RZ, R9 ;  /* 0x000000ffff137224 */ /* 0x000fc600078e0009 */
[----:B------:R-:W0:Y:S02]  /*25bd0*/  LDSM.16.M88.4 R8, [R28+UR5+0x10080] ;  /* 0x010080051c08783b */ /* 0x000e240008000200 */
[----:B0-----:R-:W-:Y:S02]  /*25be0*/  IMAD.MOV.U32 R28, RZ, RZ, R11 ;  /* 0x000000ffff1c7224 */ /* 0x001fe400078e000b */
[----:B------:R-:W-:Y:S04]  /*25bf0*/  STL.64 [R1+0xb0], R8 ;  /* 0x0000b00801007387 */ /* 0x000fe80000100a00 */
[----:B------:R0:W-:Y:S04]  /*25c00*/  STL [R1+0xce4], R28 ;  /* 0x000ce41c01007387 */ /* 0x0001e80000100800 */
[----:B0-----:R-:W2:Y:S01]  /*25c10*/  LDL R28, [R1+0x100] ;  /* 0x00010000011c7983 */ /* 0x001ea20000100800 */
[----:B------:R-:W-:-:S02]  /*25c20*/  IMAD.MOV.U32 R29, RZ, RZ, R10 ;  /* 0x000000ffff1d7224 */ /* 0x000fc400078e000a */
[----:B------:R-:W-:Y:S02]  /*25c30*/  IMAD.MOV.U32 R27, RZ, RZ, R6 ;  /* 0x000000ffff1b7224 */ /* 0x000fe400078e0006 */
[----:B------:R-:W-:Y:S02]  /*25c40*/  IMAD.MOV.U32 R26, RZ, RZ, R7 ;  /* 0x000000ffff1a7224 */ /* 0x000fe400078e0007 */
[----:B------:R-:W-:Y:S02]  /*25c50*/  IMAD.MOV.U32 R6, RZ, RZ, R3 ;  /* 0x000000ffff067224 */ /* 0x000fe400078e0003 */
[----:B------:R-:W-:Y:S01]  /*25c60*/  IMAD.MOV.U32 R7, RZ, RZ, R0 ;  /* 0x000000ffff077224 */ /* 0x000fe200078e0000 */
[----:B------:R-:W-:Y:S04]  /*25c70*/  STL [R1+0xce0], R29 ;  /* 0x000ce01d01007387 */ /* 0x000fe80000100800 */
[----:B--2---:R-:W0:Y:S02]  /*25c80*/  LDSM.16.M88.4 R8, [R28+UR5+0x14080] ;  /* 0x014080051c08783b */ /* 0x004e240008000200 */
[----:B0-----:R-:W-:-:S02]  /*25c90*/  IMAD.MOV.U32 R25, RZ, RZ, R8 ;  /* 0x000000ffff197224 */ /* 0x001fc400078e0008 */
[----:B------:R-:W-:Y:S02]  /*25ca0*/  IMAD.MOV.U32 R24, RZ, RZ, R9 ;  /* 0x000000ffff187224 */ /* 0x000fe400078e0009 */
[----:B------:R-:W-:Y:S02]  /*25cb0*/  IMAD.MOV.U32 R3, RZ, RZ, R10 ;  /* 0x000000ffff037224 */ /* 0x000fe400078e000a */
[----:B------:R-:W-:Y:S02]  /*25cc0*/  IMAD.MOV.U32 R0, RZ, RZ, R11 ;  /* 0x000000ffff007224 */ /* 0x000fe400078e000b */
[----:B------:R-:W2:Y:S04]  /*25cd0*/  LDL.LU.64 R10, [R1+0xd60] ;  /* 0x000d6000010a7983 */ /* 0x000ea80000300a00 */
[----:B------:R-:W2:Y:S04]  /*25ce0*/  LDL.LU.64 R8, [R1+0xd58] ;  /* 0x000d580001087983 */ /* 0x000ea80000300a00 */
[----:B------:R-:W-:Y:S04]  /*25cf0*/  STL.64 [R1+0xd08], R26 ;  /* 0x000d081a01007387 */ /* 0x000fe80000100a00 */
[----:B------:R0:W-:Y:S04]  /*25d00*/  STL.64 [R1+0xd00], R24 ;  /* 0x000d001801007387 */ /* 0x0001e80000100a00 */
[----:B0-----:R-:W3:Y:S01]  /*25d10*/  LDL.LU R24, [R1+0x60] ;  /* 0x0000600001187983 */ /* 0x001ee20000300800 */
[----:B------:R-:W-:-:S02]  /*25d20*/  IMAD.MOV.U32 R26, RZ, RZ, R22 ;  /* 0x000000ffff1a7224 */ /* 0x000fc400078e0016 */
[----:B------:R-:W-:Y:S02]  /*25d30*/  IMAD.MOV.U32 R27, RZ, RZ, R21 ;  /* 0x000000ffff1b7224 */ /* 0x000fe400078e0015 */
[----:B------:R-:W-:-:S03]  /*25d40*/  IMAD.MOV.U32 R25, RZ, RZ, R23 ;  /* 0x000000ffff197224 */ /* 0x000fc600078e0017 */
[----:B------:R-:W-:Y:S04]  /*25d50*/  STL.64 [R1+0xd18], R26 ;  /* 0x000d181a01007387 */ /* 0x000fe80000100a00 */
[----:B---3--:R0:W-:Y:S02]  /*25d60*/  STL.64 [R1+0xd10], R24 ;  /* 0x000d101801007387 */ /* 0x0081e40000100a00 */
[----:B0-----:R-:W-:Y:S02]  /*25d70*/  IMAD.MOV.U32 R24, RZ, RZ, R20 ;  /* 0x000000ffff187224 */ /* 0x001fe400078e0014 */
[----:B------:R-:W0:Y:S01]  /*25d80*/  LDSM.16.M88.4 R20, [R28+UR5+0x18080] ;  /* 0x018080051c14783b */ /* 0x000e220008000200 */
[----:B------:R-:W-:-:S05]  /*25d90*/  IMAD.MOV.U32 R25, RZ, RZ, R5 ;  /* 0x000000ffff197224 */ /* 0x000fca00078e0005 */
[----:B------:R1:W-:Y:S04]  /*25da0*/  STL.64 [R1+0xd20], R24 ;  /* 0x000d201801007387 */ /* 0x0003e80000100a00 */
[----:B------:R-:W-:Y:S04]  /*25db0*/  STL [R1+0xcec], R0 ;  /* 0x000cec0001007387 */ /* 0x000fe80000100800 */
[----:B------:R-:W-:Y:S01]  /*25dc0*/  STL [R1+0xce8], R3 ;  /* 0x000ce80301007387 */ /* 0x000fe20000100800 */
[----:B-1----:R-:W-:-:S03]  /*25dd0*/  IMAD.MOV.U32 R25, RZ, RZ, R2 ;  /* 0x000000ffff197224 */ /* 0x002fc600078e0002 */
[----:B0-----:R-:W-:Y:S04]  /*25de0*/  STL.64 [R1+0xd0], R20 ;  /* 0x0000d01401007387 */ /* 0x001fe80000100a00 */
[----:B------:R0:W-:Y:S01]  /*25df0*/  STL [R1+0xd8], R22 ;  /* 0x0000d81601007387 */ /* 0x0001e20000100800 */
[----:B------:R-:W-:-:S03]  /*25e00*/  IMAD.MOV.U32 R2, RZ, RZ, R23 ;  /* 0x000000ffff027224 */ /* 0x000fc600078e0017 */
[----:B0-----:R-:W2:Y:S04]  /*25e10*/  LDL.LU.64 R22, [R1+0xd50] ;  /* 0x000d500001167983 */ /* 0x001ea80000300a00 */
[----:B------:R-:W2:Y:S04]  /*25e20*/  LDL.LU.64 R20, [R1+0xd48] ;  /* 0x000d480001147983 */ /* 0x000ea80000300a00 */
[----:B------:R-:W-:Y:S01]  /*25e30*/  STL [R1+0xcf0], R2 ;  /* 0x000cf00201007387 */ /* 0x000fe20000100800 */
[----:B------:R-:W-:Y:S01]  /*25e40*/  IMAD.MOV.U32 R24, RZ, RZ, R4 ;  /* 0x000000ffff187224 */ /* 0x000fe200078e0004 */
[----:B--2---:R-:W-:Y:S02]  /*25e50*/  HMMA.16816.F32 R8, R8, R6, R20 ;  /* 0x000000060808723c */ /* 0x004fe40000001814 */
[----:B------:R-:W2:Y:S04]  /*25e60*/  LDL.LU.64 R6, [R1+0xd40] ;  /* 0x000d400001067983 */ /* 0x000ea80000300a00 */
[----:B------:R-:W2:Y:S04]  /*25e70*/  LDL.LU.64 R4, [R1+0xd38] ;  /* 0x000d380001047983 */ /* 0x000ea80000300a00 */
[----:B------:R-:W2:-:S13]  /*25e80*/  LDL.LU R20, [R1+0x80] ;  /* 0x0000800001147983 */ /* 0x000e9a0000300800 */
[----:B------:R-:W-:Y:S04]  /*25e90*/  STL.64 [R1+0x30], R8 ;  /* 0x0000300801007387 */ /* 0x000fe80000100a00 */
[----:B------:R-:W-:Y:S04]  /*25ea0*/  STL.64 [R1+0x38], R10 ;  /* 0x0000380a01007387 */ /* 0x000fe80000100a00 */
[----:B------:R-:W0:Y:S01]  /*25eb0*/  LDSM.16.M88.4 R8, [R28+UR5+0x1c080] ;  /* 0x01c080051c08783b */ /* 0x000e220008000200 */
[----:B------:R-:W-:-:S03]  /*25ec0*/  IMAD.MOV.U32 R21, RZ, RZ, R16 ;  /* 0x000000ffff157224 */ /* 0x000fc600078e0010 */
[----:B------:R-:W3:Y:S04]  /*25ed0*/  LDL.LU R16, [R1+0xd34] ;  /* 0x000d340001107983 */ /* 0x000ee80000300800 */
[----:B0-----:R-:W-:Y:S04]  /*25ee0*/  STL.64 [R1+0xe0], R8 ;  /* 0x0000e00801007387 */ /* 0x001fe80000100a00 */
[----:B------:R-:W-:Y:S04]  /*25ef0*/  STL.64 [R1+0xe8], R10 ;  /* 0x0000e80a01007387 */ /* 0x000fe80000100a00 */
[----:B------:R0:W1:Y:S04]  /*25f00*/  LDSM.16.MT88.4 R8, [R17+0x20a00] ;  /* 0x020a00001108783b */ /* 0x0000680000004200 */
[----:B0-----:R-:W3:Y:S04]  /*25f10*/  LDL.LU R17, [R1+0xd30] ;  /* 0x000d300001117983 */ /* 0x001ee80000300800 */
[----:B-1----:R0:W-:Y:S04]  /*25f20*/  STL.64 [R1+0xcb8], R10 ;  /* 0x000cb80a01007387 */ /* 0x0021e80000100a00 */
[----:B------:R-:W-:Y:S01]  /*25f30*/  STL.64 [R1+0xcb0], R8 ;  /* 0x000cb00801007387 */ /* 0x000fe20000100a00 */
[----:B--2---:R-:W-:-:S15]  /*25f40*/  HMMA.16816.F32 R4, R12, R20, R4 ;  /* 0x000000140c04723c */ /* 0x004fde0000001804 */
[----:B------:R-:W-:-:S09]  /*25f50*/  NOP ;  /* 0x0000000000007918 */ /* 0x000fd20000000000 */
[----:B------:R-:W-:Y:S02]  /*25f60*/  IMAD.MOV.U32 R23, RZ, RZ, R4 ;  /* 0x000000ffff177224 */ /* 0x000fe400078e0004 */
[----:B------:R-:W-:Y:S02]  /*25f70*/  IMAD.MOV.U32 R22, RZ, RZ, R5 ;  /* 0x000000ffff167224 */ /* 0x000fe400078e0005 */
[----:B------:R-:W-:Y:S02]  /*25f80*/  IMAD.MOV.U32 R4, RZ, RZ, R18 ;  /* 0x000000ffff047224 */ /* 0x000fe400078e0012 */
[----:B------:R-:W-:Y:S01]  /*25f90*/  IMAD.MOV.U32 R5, RZ, RZ, R19 ;  /* 0x000000ffff057224 */ /* 0x000fe200078e0013 */
[----:B------:R-:W3:Y:S04]  /*25fa0*/  LDL.LU R18, [R1+0xd2c] ;  /* 0x000d2c0001127983 */ /* 0x000ee80000300800 */
[----:B------:R-:W3:Y:S01]  /*25fb0*/  LDL.LU R19, [R1+0xd28] ;  /* 0x000d280001137983 */ /* 0x000ee20000300800 */
[----:B0-----:R-:W-:-:S05]  /*25fc0*/  IMAD.MOV.U32 R11, RZ, RZ, R6 ;  /* 0x000000ffff0b7224 */ /* 0x001fca00078e0006 */
[----:B------:R-:W-:Y:S04]  /*25fd0*/  STL [R1+0xcfc], R11 ;  /* 0x000cfc0b01007387 */ /* 0x000fe80000100800 */
[----:B------:R0:W-:Y:S04]  /*25fe0*/  STL [R1+0xcf8], R22 ;  /* 0x000cf81601007387 */ /* 0x0001e80000100800 */
[----:B------:R1:W-:Y:S04]  /*25ff0*/  STL [R1+0xcf4], R23 ;  /* 0x000cf41701007387 */ /* 0x0003e80000100800 */
[----:B------:R-:W2:Y:S04]  /*26000*/  LDL.LU R20, [R1] ;  /* 0x0000000001147983 */ /* 0x000ea80000300800 */
[----:B------:R-:W2:Y:S04]  /*26010*/  LDL.LU R21, [R1+0x4] ;  /* 0x0000040001157983 */ /* 0x000ea80000300800 */
[----:B0-----:R-:W2:Y:S04]  /*26020*/  LDL.LU R22, [R1+0x8] ;  /* 0x0000080001167983 */ /* 0x001ea80000300800 */
[----:B-1----:R-:W2:Y:S01]  /*26030*/  LDL.LU R23, [R1+0xc] ;  /* 0x00000c0001177983 */ /* 0x002ea20000300800 */
[----:B---3--:R-:W-:Y:S03]  /*26040*/  HMMA.16816.F32 R16, R12, R24, R16 ;  /* 0x000000180c10723c */ /* 0x008fe60000001810 */
[----:B------:R-:W2:-:S15]  /*26050*/  LDL.LU.64 R24, [R1+0xd20] ;  /* 0x000d200001187983 */ /* 0x000e9e0000300a00 */
[----:B------:R-:W-:-:S06]  /*26060*/  NOP ;  /* 0x0000000000007918 */ /* 0x000fcc0000000000 */
[----:B------:R-:W-:Y:S02]  /*26070*/  IMAD.MOV.U32 R0, RZ, RZ, R16 ;  /* 0x000000ffff007224 */ /* 0x000fe400078e0010 */
[----:B------:R-:W-:Y:S01]  /*26080*/  IMAD.MOV.U32 R3, RZ, RZ, R17 ;  /* 0x000000ffff037224 */ /* 0x000fe200078e0011 */
[----:B------:R-:W3:Y:S04]  /*26090*/  LDL.LU R16, [R1+0xb0] ;  /* 0x0000b00001107983 */ /* 0x000ee80000300800 */
[----:B------:R-:W3:Y:S01]  /*260a0*/  LDL.LU R17, [R1+0xb4] ;  /* 0x0000b40001117983 */ /* 0x000ee20000300800 */
[----:B--2---:R-:W-:-:S15]  /*260b0*/  HMMA.16816.F32 R24, R12, R24, R20 ;  /* 0x000000180c18723c */ /* 0x004fde0000001814 */
[----:B------:R-:W-:-:S09]  /*260c0*/  NOP ;  /* 0x0000000000007918 */ /* 0x000fd20000000000 */
[----:B------:R-:W-:Y:S02]  /*260d0*/  IMAD.MOV.U32 R23, RZ, RZ, R26 ;  /* 0x000000ffff177224 */ /* 0x000fe400078e001a */
[----:B------:R-:W-:Y:S02]  /*260e0*/  IMAD.MOV.U32 R2, RZ, RZ, R27 ;  /* 0x000000ffff027224 */ /* 0x000fe400078e001b */
[----:B------:R-:W-:Y:S02]  /*260f0*/  IMAD.MOV.U32 R11, RZ, RZ, R24 ;  /* 0x000000ffff0b7224 */ /* 0x000fe400078e0018 */
[----:B------:R-:W-:Y:S01]  /*26100*/  IMAD.MOV.U32 R22, RZ, RZ, R25 ;  /* 0x000000ffff167224 */ /* 0x000fe200078e0019 */
[----:B------:R-:W2:Y:S04]  /*26110*/  LDL.LU.64 R26, [R1+0xd18] ;  /* 0x000d1800011a7983 */ /* 0x000ea80000300a00 */
[----:B------:R-:W2:Y:S01]  /*26120*/  LDL.LU.64 R24, [R1+0xd10] ;  /* 0x000d100001187983 */ /* 0x000ea20000300a00 */
[----:B------:R-:W-:-:S02]  /*26130*/  IMAD.MOV.U32 R10, RZ, RZ, R7 ;  /* 0x000000ffff0a7224 */ /* 0x000fc400078e0007 */
[----:B--2---:R-:W-:Y:S01]  /*26140*/  HMMA.16816.F32 R4, R12, R4, R24 ;  /* 0x000000040c04723c */ /* 0x004fe20000001818 */
[----:B------:R-:W2:Y:S04]  /*26150*/  LDL.LU.64 R26, [R1+0xd08] ;  /* 0x000d0800011a7983 */ /* 0x000ea80000300a00 */
[----:B------:R-:W4:-:S15]  /*26160*/  LDL.LU.64 R24, [R1+0xd00] ;  /* 0x000d000001187983 */ /* 0x000f1e0000300a00 */
[----:B------:R-:W-:-:S03]  /*26170*/  NOP ;  /* 0x0000000000007918 */ /* 0x000fc60000000000 */
[----:B------:R0:W-:Y:S04]  /*26180*/  STL.64 [R1+0xc70], R6 ;  /* 0x000c700601007387 */ /* 0x0001e80000100a00 */
[----:B------:R-:W-:Y:S04]  /*26190*/  STL.64 [R1+0xc68], R4 ;  /* 0x000c680401007387 */ /* 0x000fe80000100a00 */
[----:B0-----:R-:W3:Y:S04]  /*261a0*/  LDL.LU R6, [R1+0x98] ;  /* 0x0000980001067983 */ /* 0x001ee80000300800 */
[----:B------:R-:W3:Y:S04]  /*261b0*/  LDL.LU R7, [R1+0x9c] ;  /* 0x00009c0001077983 */ /* 0x000ee80000300800 */
[----:B---3--:R0:W-:Y:S04]  /*261c0*/  STL.64 [R1+0xc80], R6 ;  /* 0x000c800601007387 */ /* 0x0081e80000100a00 */
[----:B0-----:R-:W3:Y:S04]  /*261d0*/  LDL.LU R6, [R1+0x78] ;  /* 0x0000780001067983 */ /* 0x001ee80000300800 */
[----:B------:R-:W3:Y:S01]  /*261e0*/  LDL.LU R7, [R1+0x7c] ;  /* 0x00007c0001077983 */ /* 0x000ee20000300800 */
[----:B----4-:R-:W-:-:S02]  /*261f0*/  IMAD.MOV.U32 R21, RZ, RZ, R24 ;  /* 0x000000ffff157224 */ /* 0x010fc400078e0018 */
[----:B------:R-:W-:Y:S01]  /*26200*/  IMAD.MOV.U32 R20, RZ, RZ, R25 ;  /* 0x000000ffff147224 */ /* 0x000fe200078e0019 */
[----:B---3--:R2:W-:Y:S02]  /*26210*/  STL.64 [R1+0xc98], R6 ;  /* 0x000c980601007387 */ /* 0x0085e40000100a00 */
[----:B--2---:R-:W-:Y:S02]  /*26220*/  IMAD.MOV.U32 R6, RZ, RZ, R27 ;  /* 0x000000ffff067224 */ /* 0x004fe400078e001b */
[----:B------:R-:W-:-:S05]  /*26230*/  IMAD.MOV.U32 R7, RZ, RZ, R26 ;  /* 0x000000ffff077224 */ /* 0x000fca00078e001a */
[----:B------:R0:W-:Y:S04]  /*26240*/  STL.64 [R1+0xcc0], R6 ;  /* 0x000cc00601007387 */ /* 0x0001e80000100a00 */
[----:B------:R-:W2:Y:S04]  /*26250*/  LDL.LU R4, [R1+0x50] ;  /* 0x0000500001047983 */ /* 0x000ea80000300800 */
[----:B------:R-:W2:Y:S04]  /*26260*/  LDL.LU R5, [R1+0x54] ;  /* 0x0000540001057983 */ /* 0x000ea80000300800 */
[----:B0-----:R-:W2:Y:S04]  /*26270*/  LDL.LU R6, [R1+0x58] ;  /* 0x0000580001067983 */ /* 0x001ea80000300800 */
[----:B------:R-:W2:Y:S04]  /*26280*/  LDL.LU R7, [R1+0x5c] ;  /* 0x00005c0001077983 */ /* 0x000ea80000300800 */
[----:B------:R-:W3:Y:S04]  /*26290*/  LDL.LU R24, [R1+0x40] ;  /* 0x0000400001187983 */ /* 0x000ee80000300800 */
[----:B------:R-:W3:Y:S04]  /*262a0*/  LDL.LU R25, [R1+0x44] ;  /* 0x0000440001197983 */ /* 0x000ee80000300800 */
[----:B------:R-:W3:Y:S04]  /*262b0*/  LDL.LU R26, [R1+0x48] ;  /* 0x00004800011a7983 */ /* 0x000ee80000300800 */
[----:B------:R-:W3:Y:S04]  /*262c0*/  LDL.LU R27, [R1+0x4c] ;  /* 0x00004c00011b7983 */ /* 0x000ee80000300800 */
[----:B------:R-:W4:Y:S04]  /*262d0*/  LDL.LU R8, [R1+0xe0] ;  /* 0x0000e00001087983 */ /* 0x000f280000300800 */
[----:B------:R-:W4:Y:S01]  /*262e0*/  LDL.LU R9, [R1+0xe4] ;  /* 0x0000e40001097983 */ /* 0x000f220000300800 */
[----:B------:R-:W-:-:S02]  /*262f0*/  IMAD.MOV.U32 R28, RZ, RZ, R18 ;  /* 0x000000ffff1c7224 */ /* 0x000fc400078e0012 */
[----:B------:R-:W-:Y:S02]  /*26300*/  IMAD.MOV.U32 R29, RZ, RZ, R19 ;  /* 0x000000ffff1d7224 */ /* 0x000fe400078e0013 */
[----:B--2---:R-:W-:Y:S01]  /*26310*/  HMMA.16816.F32 R16, R12, R16, R4 ;  /* 0x000000100c10723c */ /* 0x004fe20000001804 */
[----:B----4-:R0:W-:Y:S04]  /*26320*/  STL.64 [R1+0xcc8], R8 ;  /* 0x000cc80801007387 */ /* 0x0101e80000100a00 */
[----:B0-----:R-:W2:Y:S04]  /*26330*/  LDL.LU R8, [R1+0xd0] ;  /* 0x0000d00001087983 */ /* 0x001ea80000300800 */
[----:B------:R-:W2:Y:S04]  /*26340*/  LDL.LU R9, [R1+0xd4] ;  /* 0x0000d40001097983 */ /* 0x000ea80000300800 */
[----:B------:R-:W4:Y:S04]  /*26350*/  LDL.LU R4, [R1+0x30] ;  /* 0x0000300001047983 */ /* 0x000f280000300800 */
[----:B------:R-:W4:Y:S04]  /*26360*/  LDL.LU R5, [R1+0x34] ;  /* 0x0000340001057983 */ /* 0x000f280000300800 */
[----:B------:R-:W4:Y:S04]  /*26370*/  LDL.LU R6, [R1+0x38] ;  /* 0x0000380001067983 */ /* 0x000f280000300800 */
[----:B------:R-:W4:Y:S04]  /*26380*/  LDL.LU R7, [R1+0x3c] ;  /* 0x00003c0001077983 */ /* 0x000f280000300800 */
[----:B------:R0:W-:Y:S04]  /*26390*/  STL.64 [R1+0xc60], R18 ;  /* 0x000c601201007387 */ /* 0x0001e80000100a00 */
[----:B------:R1:W-:Y:S04]  /*263a0*/  STL.64 [R1+0xc58], R16 ;  /* 0x000c581001007387 */ /* 0x0003e80000100a00 */
[----:B0-----:R-:W3:Y:S04]  /*263b0*/  LDL.LU R18, [R1+0xa8] ;  /* 0x0000a80001127983 */ /* 0x001ee80000300800 */
[----:B------:R-:W3:Y:S01]  /*263c0*/  LDL.LU R19, [R1+0xac] ;  /* 0x0000ac0001137983 */ /* 0x000ee20000300800 */
[----:B-1----:R-:W-:-:S02]  /*263d0*/  IMAD.MOV.U32 R16, RZ, RZ, R11 ;  /* 0x000000ffff107224 */ /* 0x002fc400078e000b */
[----:B------:R-:W-:Y:S01]  /*263e0*/  IMAD.MOV.U32 R17, RZ, RZ, R22 ;  /* 0x000000ffff117224 */ /* 0x000fe200078e0016 */
[----:B---3--:R0:W-:Y:S04]  /*263f0*/  STL.64 [R1+0xc78], R18 ;  /* 0x000c781201007387 */ /* 0x0081e80000100a00 */
[----:B------:R-:W3:Y:S04]  /*26400*/  LDL.LU R11, [R1+0xcfc] ;  /* 0x000cfc00010b7983 */ /* 0x000ee80000300800 */
[----:B------:R-:W2:Y:S01]  /*26410*/  LDL.LU R22, [R1+0xcf8] ;  /* 0x000cf80001167983 */ /* 0x000ea20000300800 */
[----:B0-----:R-:W-:-:S03]  /*26420*/  IMAD.MOV.U32 R18, RZ, RZ, R23 ;  /* 0x000000ffff127224 */ /* 0x001fc600078e0017 */
[----:B------:R-:W4:Y:S01]  /*26430*/  LDL.LU R23, [R1+0xcf4] ;  /* 0x000cf40001177983 */ /* 0x000f220000300800 */
[----:B------:R-:W-:-:S03]  /*26440*/  IMAD.MOV.U32 R19, RZ, RZ, R2 ;  /* 0x000000ffff137224 */ /* 0x000fc600078e0002 */
[----:B------:R-:W3:Y:S04]  /*26450*/  LDL.LU R2, [R1+0xcf0] ;  /* 0x000cf00001027983 */ /* 0x000ee80000300800 */
[----:B------:R0:W-:Y:S04]  /*26460*/  STL.64 [R1+0xc90], R18 ;  /* 0x000c901201007387 */ /* 0x0001e80000100a00 */
[----:B------:R1:W-:Y:S01]  /*26470*/  STL.64 [R1+0xc88], R16 ;  /* 0x000c881001007387 */ /* 0x0003e20000100a00 */
[----:B0-----:R-:W-:Y:S02]  /*26480*/  IMAD.MOV.U32 R18, RZ, RZ, R28 ;  /* 0x000000ffff127224 */ /* 0x001fe400078e001c */
[----:B-1----:R-:W-:-:S02]  /*26490*/  IMAD.MOV.U32 R16, RZ, RZ, R0 ;  /* 0x000000ffff107224 */ /* 0x002fc400078e0000 */
[----:B------:R-:W-:Y:S01]  /*264a0*/  IMAD.MOV.U32 R19, RZ, RZ, R29 ;  /* 0x000000ffff137224 */ /* 0x000fe200078e001d */
[----:B------:R-:W3:Y:S01]  /*264b0*/  LDL.LU R0, [R1+0xcec] ;  /* 0x000cec0001007983 */ /* 0x000ee20000300800 */
[----:B------:R-:W-:-:S03]  /*264c0*/  IMAD.MOV.U32 R17, RZ, RZ, R3 ;  /* 0x000000ffff117224 */ /* 0x000fc600078e0003 */
[----:B------:R-:W3:Y:S04]  /*264d0*/  LDL.LU R3, [R1+0xce8] ;  /* 0x000ce80001037983 */ /* 0x000ee80000300800 */
[----:B------:R-:W3:Y:S04]  /*264e0*/  LDL.LU R28, [R1+0xce4] ;  /* 0x000ce400011c7983 */ /* 0x000ee80000300800 */
[----:B------:R-:W3:Y:S04]  /*264f0*/  LDL.LU R29, [R1+0xce0] ;  /* 0x000ce000011d7983 */ /* 0x000ee80000300800 */
[----:B------:R-:W-:Y:S04]  /*26500*/  STL.64 [R1+0xca8], R18 ;  /* 0x000ca81201007387 */ /* 0x000fe80000100a00 */
[----:B------:R2:W-:Y:S02]  /*26510*/  STL.64 [R1+0xca0], R16 ;  /* 0x000ca01001007387 */ /* 0x0005e40000100a00 */
[----:B--2---:R-:W-:-:S02]  /*26520*/  IMAD.MOV.U32 R17, RZ, RZ, R22 ;  /* 0x000000ffff117224 */ /* 0x004fc400078e0016 */
[----:B----4-:R-:W-:Y:S02]  /*26530*/  IMAD.MOV.U32 R16, RZ, RZ, R23 ;  /* 0x000000ffff107224 */ /* 0x010fe400078e0017 */
[----:B------:R-:W-:Y:S01]  /*26540*/  HMMA.16816.F32 R20, R12, R20, R24 ;  /* 0x000000140c14723c */ /* 0x000fe20000001818 */
[----:B------:R-:W2:Y:S04]  /*26550*/  LDL.LU.64 R26, [R1+0xcd8] ;  /* 0x000cd800011a7983 */ /* 0x000ea80000300a00 */
[----:B------:R-:W2:-:S15]  /*26560*/  LDL.LU.64 R24, [R1+0xcd0] ;  /* 0x000cd00001187983 */ /* 0x000e9e0000300a00 */
[----:B------:R-:W-:-:S03]  /*26570*/  NOP ;  /* 0x0000000000007918 */ /* 0x000fc60000000000 */
[----:B------:R-:W-:Y:S04]  /*26580*/  STL.64 [R1+0xc50], R22 ;  /* 0x000c501601007387 */ /* 0x000fe80000100a00 */
[----:B------:R-:W-:Y:S01]  /*26590*/  STL.64 [R1+0xc48], R20 ;  /* 0x000c481401007387 */ /* 0x000fe20000100a00 */
[----:B--2---:R-:W-:Y:S03]  /*265a0*/  HMMA.16816.F32 R24, R12, R8, R24 ;  /* 0x000000080c18723c */ /* 0x004fe60000001818 */
[----:B------:R-:W2:Y:S01]  /*265b0*/  LDL.LU.64 R8, [R1+0xcc8] ;  /* 0x000cc80001087983 */ /* 0x000ea20000300a00 */
[----:B---3--:R-:W-:Y:S02]  /*265c0*/  IMAD.MOV.U32 R18, RZ, RZ, R11 ;  /* 0x000000ffff127224 */ /* 0x008fe400078e000b */
[----:B------:R-:W-:-:S15]  /*265d0*/  IMAD.MOV.U32 R19, RZ, RZ, R10 ;  /* 0x000000ffff137224 */ /* 0x000fde00078e000a */
[----:B------:R-:W-:-:S02]  /*265e0*/  NOP ;  /* 0x0000000000007918 */ /* 0x000fc40000000000 */
[----:B------:R0:W-:Y:S04]  /*265f0*/  STL.64 [R1+0xc38], R26 ;  /* 0x000c381a01007387 */ /* 0x0001e80000100a00 */
[----:B------:R-:W-:Y:S01]  /*26600*/  STL.64 [R1+0xc30], R24 ;  /* 0x000c301801007387 */ /* 0x000fe20000100a00 */
[----:B--2---:R-:W-:Y:S03]  /*26610*/  HMMA.16816.F32 R12, R12, R8, R4 ;  /* 0x000000080c0c723c */ /* 0x004fe60000001804 */
[----:B------:R-:W2:Y:S04]  /*26620*/  LDL.LU.64 R6, [R1+0xcc0] ;  /* 0x000cc00001067983 */ /* 0x000ea80000300a00 */
[----:B------:R-:W2:Y:S04]  /*26630*/  LDL.LU.64 R10, [R1+0xcb8] ;  /* 0x000cb800010a7983 */ /* 0x000ea80000300a00 */
[----:B------:R-:W2:Y:S01]  /*26640*/  LDL.LU.64 R8, [R1+0xcb0] ;  /* 0x000cb00001087983 */ /* 0x000ea20000300a00 */
[----:B0-----:R-:W-:-:S02]  /*26650*/  IMAD.MOV.U32 R26, RZ, RZ, R3 ;  /* 0x000000ffff1a7224 */ /* 0x001fc400078e0003 */
[----:B------:R-:W-:Y:S01]  /*26660*/  IMAD.MOV.U32 R27, RZ, RZ, R0 ;  /* 0x000000ffff1b7224 */ /* 0x000fe200078e0000 */
[----:B--2---:R-:W-:Y:S01]  /*26670*/  HMMA.16816.F32 R4, R8, R6, R16 ;  /* 0x000000060804723c */ /* 0x004fe20000001810 */
[----:B------:R-:W2:Y:S04]  /*26680*/  LDL.LU.64 R18, [R1+0xca8] ;  /* 0x000ca80001127983 */ /* 0x000ea80000300a00 */
[----:B------:R-:W2:-:S15]  /*26690*/  LDL.LU.64 R16, [R1+0xca0] ;  /* 0x000ca00001107983 */ /* 0x000e9e0000300a00 */
[----:B------:R-:W-:-:S04]  /*266a0*/  NOP ;  /* 0x0000000000007918 */ /* 0x000fc80000000000 */
[----:B------:R-:W-:Y:S02]  /*266b0*/  IMAD.MOV.U32 R3, RZ, RZ, R6 ;  /* 0x000000ffff037224 */ /* 0x000fe400078e0006 */
[----:B------:R-:W-:Y:S02]  /*266c0*/  IMAD.MOV.U32 R0, RZ, RZ, R7 ;  /* 0x000000ffff007224 */ /* 0x000fe400078e0007 */
[----:B------:R-:W2:Y:S01]  /*266d0*/  LDL.LU.64 R6, [R1+0xc98] ;  /* 0x000c980001067983 */ /* 0x000ea20000300a00 */
[----:B------:R-:W-:Y:S02]  /*266e0*/  IMAD.MOV.U32 R22, RZ, RZ, R29 ;  /* 0x000000ffff167224 */ /* 0x000fe400078e001d */
[----:B------:R-:W-:Y:S02]  /*266f0*/  IMAD.MOV.U32 R23, RZ, RZ, R28 ;  /* 0x000000ffff177224 */ /* 0x000fe400078e001c */
[----:B------:R-:W-:Y:S02]  /*26700*/  IMAD.MOV.U32 R29, RZ, RZ, R4 ;  /* 0x000000ffff1d7224 */ /* 0x000fe400078e0004 */
[----:B------:R-:W-:Y:S01]  /*26710*/  IMAD.MOV.U32 R28, RZ, RZ, R5 ;  /* 0x000000ffff1c7224 */ /* 0x000fe200078e0005 */
[----:B------:R-:W-:Y:S04]  /*26720*/  STL [R1+0xc14], R0 ;  /* 0x000c140001007387 */ /* 0x000fe80000100800 */
[----:B------:R-:W-:Y:S04]  /*26730*/  STL [R1+0xc10], R28 ;  /* 0x000c101c01007387 */ /* 0x000fe80000100800 */
[----:B------:R-:W-:Y:S04]  /*26740*/  STL [R1+0xc0c], R29 ;  /* 0x000c0c1d01007387 */ /* 0x000fe80000100800 */
[----:B------:R-:W-:Y:S01]  /*26750*/  STL [R1+0xc08], R3 ;  /* 0x000c080301007387 */ /* 0x000fe20000100800 */
[----:B--2---:R-:W-:Y:S03]  /*26760*/  HMMA.16816.F32 R4, R8, R6, R16 ;  /* 0x000000060804723c */ /* 0x004fe60000001810 */
[----:B------:R-:W2:Y:S04]  /*26770*/  LDL.LU.64 R18, [R1+0xc90] ;  /* 0x000c900001127983 */ /* 0x000ea80000300a00 */
[----:B------:R-:W2:-:S15]  /*26780*/  LDL.LU.64 R16, [R1+0xc88] ;  /* 0x000c880001107983 */ /* 0x000e9e0000300a00 */
[----:B------:R-:W-:-:S01]  /*26790*/  NOP ;  /* 0x0000000000007918 */ /* 0x000fc20000000000 */
[----:B------:R-:W-:Y:S04]  /*267a0*/  STL.64 [R1+0x20], R4 ;  /* 0x0000200401007387 */ /* 0x000fe80000100a00 */
[----:B------:R0:W-:Y:S04]  /*267b0*/  STL.64 [R1+0x28], R6 ;  /* 0x0000280601007387 */ /* 0x0001e80000100a00 */
[----:B0-----:R-:W2:Y:S02]  /*267c0*/  LDL.LU.64 R6, [R1+0xc80] ;  /* 0x000c800001067983 */ /* 0x001ea40000300a00 */
[----:B--2---:R-:W-:Y:S02]  /*267d0*/  HMMA.16816.F32 R4, R8, R6, R16 ;  /* 0x000000060804723c */ /* 0x004fe40000001810 */
[----:B------:R-:W2:-:S15]  /*267e0*/  LDL.LU.64 R18, [R1+0xc78] ;  /* 0x000c780001127983 */ /* 0x000e9e0000300a00 */
[----:B------:R-:W-:-:S06]  /*267f0*/  NOP ;  /* 0x0000000000007918 */ /* 0x000fcc0000000000 */
[----:B------:R-:W-:Y:S04]  /*26800*/  STL.64 [R1+0x10], R4 ;  /* 0x0000100401007387 */ /* 0x000fe80000100a00 */
[----:B------:R0:W-:Y:S04]  /*26810*/  STL.64 [R1+0x18], R6 ;  /* 0x0000180601007387 */ /* 0x0001e80000100a00 */
[----:B0-----:R-:W2:Y:S04]  /*26820*/  LDL.LU.64 R6, [R1+0xc70] ;  /* 0x000c700001067983 */ /* 0x001ea80000300a00 */
[----:B------:R-:W2:Y:S02]  /*26830*/  LDL.LU.64 R4, [R1+0xc68] ;  /* 0x000c680001047983 */ /* 0x000ea40000300a00 */
[----:B--2---:R-:W-:Y:S02]  /*26840*/  HMMA.16816.F32 R4, R8, R18, R4 ;  /* 0x000000120804723c */ /* 0x004fe40000001804 */
[----:B------:R-:W2:Y:S04]  /*26850*/  LDL.LU.64 R18, [R1+0xc60] ;  /* 0x000c600001127983 */ /* 0x000ea80000300a00 */
[----:B------:R-:W2:-:S15]  /*26860*/  LDL.LU.64 R16, [R1+0xc58] ;  /* 0x000c580001107983 */ /* 0x000e9e0000300a00 */
[----:B------:R-:W-:-:S03]  /*26870*/  NOP ;  /* 0x0000000000007918 */ /* 0x000fc60000000000 */
[----:B------:R-:W-:Y:S02]  /*26880*/  IMAD.MOV.U32 R28, RZ, RZ, R5 ;  /* 0x000000ffff1c7224 */ /* 0x000fe400078e0005 */
[----:B------:R-:W-:Y:S02]  /*26890*/  IMAD.MOV.U32 R0, RZ, RZ, R4 ;  /* 0x000000ffff007224 */ /* 0x000fe400078e0004 */
[----:B------:R-:W-:Y:S02]  /*268a0*/  IMAD.MOV.U32 R3, RZ, RZ, R7 ;  /* 0x000000ffff037224 */ /* 0x000fe400078e0007 */
[----:B------:R-:W3:Y:S04]  /*268b0*/  LDL R7, [R1+0x104] ;  /* 0x0001040001077983 */ /* 0x000ee80000100800 */
[----:B------:R-:W-:Y:S04]  /*268c0*/  STL [R1+0xc2c], R28 ;  /* 0x000c2c1c01007387 */ /* 0x000fe80000100800 */
[----:B------:R-:W-:Y:S01]  /*268d0*/  STL [R1+0xc28], R0 ;  /* 0x000c280001007387 */ /* 0x000fe20000100800 */
[----:B--2---:R-:W-:Y:S03]  /*268e0*/  HMMA.16816.F32 R16, R8, R22, R16 ;  /* 0x000000160810723c */ /* 0x004fe60000001810 */
[----:B------:R-:W2:Y:S04]  /*268f0*/  LDL.LU.64 R22, [R1+0xc50] ;  /* 0x000c500001167983 */ /* 0x000ea80000300a00 */
[----:B------:R-:W2:-:S15]  /*26900*/  LDL.LU.64 R20, [R1+0xc48] ;  /* 0x000c480001147983 */ /* 0x000e9e0000300a00 */
[----:B------:R-:W-:-:S01]  /*26910*/  NOP ;  /* 0x0000000000007918 */ /* 0x000fc20000000000 */
[----:B------:R-:W-:Y:S04]  /*26920*/  STL [R1+0xbcc], R16 ;  /* 0x000bcc1001007387 */ /* 0x000fe80000100800 */
[----:B------:R-:W-:Y:S04]  /*26930*/  STL [R1+0xbc8], R17 ;  /* 0x000bc81101007387 */ /* 0x000fe80000100800 */
[----:B------:R0:W-:Y:S04]  /*26940*/  STL [R1+0xbc4], R18 ;  /* 0x000bc41201007387 */ /* 0x0001e80000100800 */
[----:B------:R1:W-:Y:S04]  /*26950*/  STL [R1+0xbc0], R19 ;  /* 0x000bc01301007387 */ /* 0x0003e80000100800 */
[----:B0-----:R-:W4:Y:S01]  /*26960*/  LDL.LU R18, [R1+0xd8] ;  /* 0x0000d80001127983 */ /* 0x001f220000300800 */
[----:B-1----:R-:W-:-:S03]  /*26970*/  IMAD.MOV.U32 R19, RZ, RZ, R2 ;  /* 0x000000ffff137224 */ /* 0x002fc600078e0002 */
[----:B------:R-:W4:Y:S01]  /*26980*/  LDL.LU R2, [R1+0xc40] ;  /* 0x000c400001027983 */ /* 0x000f220000300800 */
[----:B--2---:R-:W-:Y:S03]  /*26990*/  HMMA.16816.F32 R20, R8, R26, R20 ;  /* 0x0000001a0814723c */ /* 0x004fe60000001814 */
[----:B------:R-:W2:Y:S04]  /*269a0*/  LDL.LU.64 R26, [R1+0xc38] ;  /* 0x000c3800011a7983 */ /* 0x000ea80000300a00 */
[----:B------:R-:W2:Y:S01]  /*269b0*/  LDL.LU.64 R24, [R1+0xc30] ;  /* 0x000c300001187983 */ /* 0x000ea20000300a00 */
[----:B------:R-:W-:-:S03]  /*269c0*/  IMAD.MOV.U32 R29, RZ, RZ, R6 ;  /* 0x000000ffff1d7224 */ /* 0x000fc600078e0006 */
[----:B---3--:R-:W0:-:S12]  /*269d0*/  LDSM.16.MT88.4 R4, [R7+0x20c00] ;  /* 0x020c00000704783b */ /* 0x008e180000004200 */
[----:B------:R-:W-:Y:S04]  /*269e0*/  STL [R1+0xbac], R20 ;  /* 0x000bac1401007387 */ /* 0x000fe80000100800 */
[----:B------:R-:W-:Y:S04]  /*269f0*/  STL [R1+0xba8], R21 ;  /* 0x000ba81501007387 */ /* 0x000fe80000100800 */
[----:B------:R-:W-:Y:S04]  /*26a00*/  STL [R1+0xba4], R22 ;  /* 0x000ba41601007387 */ /* 0x000fe80000100800 */
[----:B------:R-:W-:Y:S04]  /*26a10*/  STL [R1+0xba0], R23 ;  /* 0x000ba01701007387 */ /* 0x000fe80000100800 */
[----:B----4-:R-:W-:Y:S01]  /*26a20*/  LDSM.16.M88.4 R20, [R2+UR5+0x4080] ;  /* 0x004080050214783b */ /* 0x010fe20008000200 */
[----:B--2---:R-:W-:Y:S03]  /*26a30*/  HMMA.16816.F32 R24, R8, R18, R24 ;  /* 0x000000120818723c */ /* 0x004fe60000001818 */
[----:B------:R-:W1:-:S15]  /*26a40*/  LDSM.16.M88.4 R16, [R2+UR5+0x80] ;  /* 0x000080050210783b */ /* 0x000e5e0008000200 */
[----:B------:R-:W-:-:S05]  /*26a50*/  NOP ;  /* 0x0000000000007918 */ /* 0x000fca0000000000 */
[----:B------:R-:W-:Y:S04]  /*26a60*/  STL.64 [R1+0xb98], R26 ;  /* 0x000b981a01007387 */ /* 0x000fe80000100a00 */
[----:B------:R-:W-:Y:S04]  /*26a70*/  STL.64 [R1+0xb90], R24 ;  /* 0x000b901801007387 */ /* 0x000fe80000100a00 */
[----:B0-----:R0:W-:Y:S04]  /*26a80*/  STL.64 [R1+0xc20], R6 ;  /* 0x000c200601007387 */ /* 0x0011e80000100a00 */
[----:B------:R1:W-:Y:S04]  /*26a90*/  STL.64 [R1+0xc18], R4 ;  /* 0x000c180401007387 */ /* 0x0003e80000100a00 */
[----:B------:R-:W2:Y:S04]  /*26aa0*/  LDSM.16.M88.4 R24, [R2+UR5+0xc080] ;  /* 0x00c080050218783b */ /* 0x000ea80008000200 */
[----:B0-----:R-:W3:Y:S04]  /*26ab0*/  LDL.LU R6, [R1+0xe8] ;  /* 0x0000e80001067983 */ /* 0x001ee80000300800 */
[----:B------:R-:W3:Y:S01]  /*26ac0*/  LDL.LU R7, [R1+0xec] ;  /* 0x0000ec0001077983 */ /* 0x000ee20000300800 */
[----:B-1----:R-:W-:-:S03]  /*26ad0*/  IMAD.MOV.U32 R5, RZ, RZ, R16 ;  /* 0x000000ffff057224 */ /* 0x002fc600078e0010 */
[----:B------:R2:W-:Y:S01]  /*26ae0*/  STL.64 [R1+0xc8], R18 ;  /* 0x0000c81201007387 */ /* 0x0005e20000100a00 */
[----:B------:R-:W-:Y:S02]  /*26af0*/  IMAD.MOV.U32 R4, RZ, RZ, R17 ;  /* 0x000000ffff047224 */ /* 0x000fe400078e0011 */
[----:B------:R-:W-:Y:S02]  /*26b00*/  IMAD.MOV.U32 R28, RZ, RZ, R21 ;  /* 0x000000ffff1c7224 */ /* 0x000fe400078e0015 */
[----:B------:R-:W-:Y:S02]  /*26b10*/  IMAD.MOV.U32 R0, RZ, RZ, R20 ;  /* 0x000000ffff007224 */ /* 0x000fe400078e0014 */
[----:B------:R-:W-:Y:S02]  /*26b20*/  IMAD.MOV.U32 R16, RZ, RZ, R22 ;  /* 0x000000ffff107224 */ /* 0x000fe400078e0016 */
[----:B------:R-:W-:Y:S02]  /*26b30*/  IMAD.MOV.U32 R17, RZ, RZ, R23 ;  /* 0x000000ffff117224 */ /* 0x000fe400078e0017 */
[----:B------:R-:W-:Y:S01]  /*26b40*/  LDSM.16.M88.4 R20, [R2+UR5+0x8080] ;  /* 0x008080050214783b */ /* 0x000fe20008000200 */
[----:B--2---:R-:W-:-:S03]  /*26b50*/  IMAD.MOV.U32 R19, RZ, RZ, R24 ;  /* 0x000000ffff137224 */ /* 0x004fc600078e0018 */
[----:B------:R-:W-:Y:S01]  /*26b60*/  STL.64 [R1+0x98], R26 ;  /* 0x0000981a01007387 */ /* 0x000fe20000100a00 */
[----:B------:R-:W-:-:S03]  /*26b70*/  IMAD.MOV.U32 R18, RZ, RZ, R25 ;  /* 0x000000ffff127224 */ /* 0x000fc600078e0019 */
[----:B------:R-:W0:Y:S04]  /*26b80*/  LDSM.16.M88.4 R24, [R2+UR5+0x10080] ;  /* 0x010080050218783b */ /* 0x000e280008000200 */
[----:B0-----:R-:W-:Y:S04]  /*26b90*/  STL.64 [R1+0x80], R24 ;  /* 0x0000801801007387 */ /* 0x001fe80000100a00 */
[----:B------:R-:W-:Y:S04]  /*26ba0*/  STL.64 [R1+0x88], R26 ;  /* 0x0000881a01007387 */ /* 0x000fe80000100a00 */
[----:B------:R0:W-:Y:S04]  /*26bb0*/  STL.64 [R1+0xa8], R22 ;  /* 0x0000a81601007387 */ /* 0x0001e80000100a00 */
[----:B------:R-:W-:Y:S01]  /*26bc0*/  LDSM.16.M88.4 R24, [R2+UR5+0x14080] ;  /* 0x014080050218783b */ /* 0x000fe20008000200 */
[----:B0-----:R-:W-:-:S03]  /*26bd0*/  IMAD.MOV.U32 R22, RZ, RZ, R28 ;  /* 0x000000ffff167224 */ /* 0x001fc600078e001c */
[----:B------:R-:W2:Y:S04]  /*26be0*/  LDL.LU R28, [R1+0xc2c] ;  /* 0x000c2c00011c7983 */ /* 0x000ea80000300800 */
[----:B------:R-:W4:Y:S04]  /*26bf0*/  LDL.LU R23, [R1+0x104] ;  /* 0x0001040001177983 */ /* 0x000f280000300800 */
[----:B------:R0:W-:Y:S02]  /*26c00*/  STL.64 [R1+0xbe8], R20 ;  /* 0x000be81401007387 */ /* 0x0001e40000100a00 */
[----:B0-----:R-:W-:-:S02]  /*26c10*/  IMAD.MOV.U32 R20, RZ, RZ, R0 ;  /* 0x000000ffff147224 */ /* 0x001fc400078e0000 */
[----:B------:R-:W-:Y:S01]  /*26c20*/  IMAD.MOV.U32 R21, RZ, RZ, R22 ;  /* 0x000000ffff157224 */ /* 0x000fe200078e0016 */
[----:B------:R-:W2:Y:S04]  /*26c30*/  LDL.LU R0, [R1+0xc28] ;  /* 0x000c280001007983 */ /* 0x000ea80000300800 */
[----:B------:R0:W-:Y:S02]  /*26c40*/  STL.64 [R1+0xc00], R20 ;  /* 0x000c001401007387 */ /* 0x0001e40000100a00 */
[----:B0-----:R-:W-:Y:S02]  /*26c50*/  IMAD.MOV.U32 R20, RZ, RZ, R5 ;  /* 0x000000ffff147224 */ /* 0x001fe400078e0005 */
[----:B------:R-:W-:Y:S01]  /*26c60*/  IMAD.MOV.U32 R21, RZ, RZ, R4 ;  /* 0x000000ffff157224 */ /* 0x000fe200078e0004 */
[----:B---3--:R-:W-:Y:S01]  /*26c70*/  HMMA.16816.F32 R8, R8, R6, R12 ;  /* 0x000000060808723c */ /* 0x008fe2000000180c */
[----:B------:R-:W3:Y:S04]  /*26c80*/  LDL.LU.64 R6, [R1+0xc20] ;  /* 0x000c200001067983 */ /* 0x000ee80000300a00 */
[----:B------:R-:W3:Y:S02]  /*26c90*/  LDL.LU.64 R4, [R1+0xc18] ;  /* 0x000c180001047983 */ /* 0x000ee40000300a00 */
[----:B------:R-:W-:-:S02]  /*26ca0*/  IMAD.MOV.U32 R12, RZ, RZ, R19 ;  /* 0x000000ffff0c7224 */ /* 0x000fc400078e0013 */
[----:B------:R-:W-:-:S14]  /*26cb0*/  IMAD.MOV.U32 R13, RZ, RZ, R18 ;  /* 0x000000ffff0d7224 */ /* 0x000fdc00078e0012 */
[----:B------:R-:W-:Y:S04]  /*26cc0*/  STL.64 [R1], R8 ;  /* 0x0000000801007387 */ /* 0x000fe80000100a00 */
[----:B------:R-:W-:Y:S04]  /*26cd0*/  STL.64 [R1+0x8], R10 ;  /* 0x0000080a01007387 */ /* 0x000fe80000100a00 */
[----:B------:R0:W-:Y:S04]  /*26ce0*/  STL.64 [R1+0xbe0], R12 ;  /* 0x000be00c01007387 */ /* 0x0001e80000100a00 */
[----:B------:R-:W1:Y:S04]  /*26cf0*/  LDSM.16.M88.4 R8, [R2+UR5+0x18080] ;  /* 0x018080050208783b */ /* 0x000e680008000200 */
[----:B0-----:R-:W4:Y:S04]  /*26d00*/  LDL.LU R12, [R1+0x10] ;  /* 0x00001000010c7983 */ /* 0x001f280000300800 */
[----:B------:R-:W4:Y:S04]  /*26d10*/  LDL.LU R13, [R1+0x14] ;  /* 0x00001400010d7983 */ /* 0x000f280000300800 */
[----:B------:R-:W2:Y:S04]  /*26d20*/  LDL.LU R14, [R1+0x18] ;  /* 0x00001800010e7983 */ /* 0x000ea80000300800 */
[----:B------:R-:W2:Y:S01]  /*26d30*/  LDL.LU R15, [R1+0x1c] ;  /* 0x00001c00010f7983 */ /* 0x000ea20000300800 */
[----:B-1----:R-:W-:-:S02]  /*26d40*/  IMAD.MOV.U32 R18, RZ, RZ, R8 ;  /* 0x000000ffff127224 */ /* 0x002fc400078e0008 */
[----:B------:R-:W-:Y:S01]  /*26d50*/  IMAD.MOV.U32 R19, RZ, RZ, R9 ;  /* 0x000000ffff137224 */ /* 0x000fe200078e0009 */
[----:B--2---:R-:W-:Y:S04]  /*26d60*/  STL.64 [R1+0xbf8], R14 ;  /* 0x000bf80e01007387 */ /* 0x004fe80000100a00 */
[----:B----4-:R0:W-:Y:S04]  /*26d70*/  STL.64 [R1+0xbf0], R12 ;  /* 0x000bf00c01007387 */ /* 0x0101e80000100a00 */
[----:B0-----:R-:W2:Y:S04]  /*26d80*/  LDL.LU R12, [R1+0x20] ;  /* 0x00002000010c7983 */ /* 0x001ea80000300800 */
[----:B------:R-:W2:Y:S04]  /*26d90*/  LDL.LU R13, [R1+0x24] ;  /* 0x00002400010d7983 */ /* 0x000ea80000300800 */
[----:B------:R-:W2:Y:S04]  /*26da0*/  LDL.LU R14, [R1+0x28] ;  /* 0x00002800010e7983 */ /* 0x000ea80000300800 */
[----:B------:R-:W2:Y:S04]  /*26db0*/  LDL.LU R15, [R1+0x2c] ;  /* 0x00002c00010f7983 */ /* 0x000ea80000300800 */
[----:B------:R-:W-:Y:S04]  /*26dc0*/  STL.64 [R1+0x68], R10 ;  /* 0x0000680a01007387 */ /* 0x000fe80000100a00 */
[----:B------:R-:W-:Y:S04]  /*26dd0*/  STL.64 [R1+0xbd8], R18 ;  /* 0x000bd81201007387 */ /* 0x000fe80000100a00 */
[----:B------:R0:W-:Y:S04]  /*26de0*/  STL.64 [R1+0xbd0], R16 ;  /* 0x000bd01001007387 */ /* 0x0001e80000100a00 */
[----:B------:R-:W1:Y:S01]  /*26df0*/  LDSM.16.M88.4 R8, [R2+UR5+0x1c080] ;  /* 0x01c080050208783b */ /* 0x000e620008000200 */
[----:B0-----:R-:W-:-:S02]  /*26e00*/  IMAD.MOV.U32 R16, RZ, RZ, R0 ;  /* 0x000000ffff107224 */ /* 0x001fc400078e0000 */
[----:B------:R-:W-:Y:S01]  /*26e10*/  IMAD.MOV.U32 R17, RZ, RZ, R28 ;  /* 0x000000ffff117224 */ /* 0x000fe200078e001c */
[----:B------:R-:W4:Y:S04]  /*26e20*/  LDL.LU R0, [R1+0xc14] ;  /* 0x000c140001007983 */ /* 0x000f280000300800 */
[----:B------:R-:W3:Y:S01]  /*26e30*/  LDL.LU R28, [R1+0xc10] ;  /* 0x000c1000011c7983 */ /* 0x000ee20000300800 */
[----:B------:R-:W-:Y:S02]  /*26e40*/  IMAD.MOV.U32 R18, RZ, RZ, R29 ;  /* 0x000000ffff127224 */ /* 0x000fe400078e001d */
[----:B------:R-:W-:Y:S01]  /*26e50*/  IMAD.MOV.U32 R19, RZ, RZ, R3 ;  /* 0x000000ffff137224 */ /* 0x000fe200078e0003 */
[----:B------:R-:W2:Y:S04]  /*26e60*/  LDL.LU R29, [R1+0xc0c] ;  /* 0x000c0c00011d7983 */ /* 0x000ea80000300800 */
[----:B------:R-:W2:Y:S04]  /*26e70*/  LDL.LU R3, [R1+0xc08] ;  /* 0x000c080001037983 */ /* 0x000ea80000300800 */
[----:B-1----:R-:W-:Y:S04]  /*26e80*/  STL.64 [R1+0x50], R8 ;  /* 0x0000500801007387 */ /* 0x002fe80000100a00 */
[----:B------:R-:W-:Y:S01]  /*26e90*/  STL [R1+0x58], R10 ;  /* 0x0000580a01007387 */ /* 0x000fe20000100800 */
[----:B------:R-:W-:-:S03]  /*26ea0*/  IMAD.MOV.U32 R2, RZ, RZ, R11 ;  /* 0x000000ffff027224 */ /* 0x000fc600078e000b */
[----:B------:R-:W0:Y:S04]  /*26eb0*/  LDSM.16.MT88.4 R8, [R23+0x20e00] ;  /* 0x020e00001708783b */ /* 0x000e280000004200 */
[----:B------:R-:W-:Y:S04]  /*26ec0*/  STL.64 [R1+0x78], R26 ;  /* 0x0000781a01007387 */ /* 0x000fe80000100a00 */
[----:B0-----:R4:W-:Y:S04]  /*26ed0*/  STL.64 [R1+0xb78], R10 ;  /* 0x000b780a01007387 */ /* 0x0019e80000100a00 */
[----:B------:R3:W-:Y:S01]  /*26ee0*/  STL.64 [R1+0xb70], R8 ;  /* 0x000b700801007387 */ /* 0x0007e20000100a00 */
[----:B----4-:R-:W-:-:S02]  /*26ef0*/  IMAD.MOV.U32 R11, RZ, RZ, R0 ;  /* 0x000000ffff0b7224 */ /* 0x010fc400078e0000 */
[----:B---3--:R-:W-:Y:S02]  /*26f00*/  IMAD.MOV.U32 R9, RZ, RZ, R28 ;  /* 0x000000ffff097224 */ /* 0x008fe400078e001c */
[----:B--2---:R-:W-:Y:S02]  /*26f10*/  IMAD.MOV.U32 R8, RZ, RZ, R29 ;  /* 0x000000ffff087224 */ /* 0x004fe400078e001d */
[----:B------:R-:W-:-:S07]  /*26f20*/  IMAD.MOV.U32 R10, RZ, RZ, R3 ;  /* 0x000000ffff0a7224 */ /* 0x000fce00078e0003 */
[----:B------:R-:W-:-:S15]  /*26f30*/  HMMA.16816.F32 R20, R4, R20, R8 ;  /* 0x000000140414723c */ /* 0x000fde0000001808 */
[----:B------:R-:W-:-:S09]  /*26f40*/  NOP ;  /* 0x0000000000007918 */ /* 0x000fd20000000000 */
[----:B------:R-:W-:Y:S02]  /*26f50*/  IMAD.MOV.U32 R11, RZ, RZ, R20 ;  /* 0x000000ffff0b7224 */ /* 0x000fe400078e0014 */
[----:B------:R-:W-:Y:S02]  /*26f60*/  IMAD.MOV.U32 R10, RZ, RZ, R21 ;  /* 0x000000ffff0a7224 */ /* 0x000fe400078e0015 */
[----:B------:R-:W2:Y:S01]  /*26f70*/  LDL.LU.64 R20, [R1+0xc00] ;  /* 0x000c000001147983 */ /* 0x000ea20000300a00 */
[----:B------:R-:W-:Y:S02]  /*26f80*/  IMAD.MOV.U32 R3, RZ, RZ, R22 ;  /* 0x000000ffff037224 */ /* 0x000fe400078e0016 */
[----:B------:R-:W-:Y:S02]  /*26f90*/  IMAD.MOV.U32 R0, RZ, RZ, R23 ;  /* 0x000000ffff007224 */ /* 0x000fe400078e0017 */
        /* <DEDUP_REMOVED lines=8> */
[----:B------:R-:W-:-:S05]  /*27020*/  IMAD.MOV.U32 R26, RZ, RZ, R23 ;  /* 0x000000ffff1a7224 */ /* 0x000fca00078e0017 */
[----:B------:R-:W-:Y:S04]  /*27030*/  STL.64 [R1+0xbb8], R26 ;  /* 0x000bb81a01007387 */ /* 0x000fe80000100a00 */
[----:B------:R0:W-:Y:S04]  /*27040*/  STL.64 [R1+0xbb0], R24 ;  /* 0x000bb01801007387 */ /* 0x0001e80000100a00 */
[----:B0-----:R-:W3:Y:S04]  /*27050*/  LDL.LU R24, [R1+0x80] ;  /* 0x0000800001187983 */ /* 0x001ee80000300800 */
[----:B------:R-:W3:Y:S01]  /*27060*/  LDL.LU R25, [R1+0x84] ;  /* 0x0000840001197983 */ /* 0x000ee20000300800 */
[----:B--2---:R-:W-:-:S15]  /*27070*/  HMMA.16816.F32 R12, R4, R20, R12 ;  /* 0x00000014040c723c */ /* 0x004fde000000180c */
        /* <DEDUP_REMOVED lines=14> */
[----:B------:R-:W2:Y:S04]  /*27160*/  LDL.LU R8, [R1+0x50] ;  /* 0x0000500001087983 */ /* 0x000ea80000300800 */
[----:B------:R-:W2:Y:S04]  /*27170*/  LDL.LU R9, [R1+0x54] ;  /* 0x0000540001097983 */ /* 0x000ea80000300800 */
[----:B--2---:R-:W-:Y:S04]  /*27180*/  STL.64 [R1+0xb88], R8 ;  /* 0x000b880801007387 */ /* 0x004fe80000100a00 */
[----:B---3--:R4:W-:Y:S02]  /*27190*/  STL.64 [R1+0xb40], R14 ;  /* 0x000b400e01007387 */ /* 0x0089e40000100a00 */
[----:B----4-:R-:W-:-:S02]  /*271a0*/  IMAD.MOV.U32 R14, RZ, RZ, R16 ;  /* 0x000000ffff0e7224 */ /* 0x010fc400078e0010 */
[----:B------:R-:W-:Y:S01]  /*271b0*/  IMAD.MOV.U32 R15, RZ, RZ, R17 ;  /* 0x000000ffff0f7224 */ /* 0x000fe200078e0011 */
[----:B------:R-:W2:Y:S04]  /*271c0*/  LDL.LU R16, [R1+0xbcc] ;  /* 0x000bcc0001107983 */ /* 0x000ea80000300800 */
[----:B------:R-:W2:Y:S01]  /*271d0*/  LDL.LU R17, [R1+0xbc8] ;  /* 0x000bc80001117983 */ /* 0x000ea20000300800 */
[----:B------:R-:W-:Y:S02]  /*271e0*/  IMAD.MOV.U32 R8, RZ, RZ, R18 ;  /* 0x000000ffff087224 */ /* 0x000fe400078e0012 */
[----:B------:R-:W-:Y:S01]  /*271f0*/  IMAD.MOV.U32 R9, RZ, RZ, R19 ;  /* 0x000000ffff097224 */ /* 0x000fe200078e0013 */
[----:B------:R-:W2:Y:S04]  /*27200*/  LDL.LU R18, [R1+0xbc4] ;  /* 0x000bc40001127983 */ /* 0x000ea80000300800 */
[----:B------:R-:W2:Y:S04]  /*27210*/  LDL.LU R19, [R1+0xbc0] ;  /* 0x000bc00001137983 */ /* 0x000ea80000300800 */
[----:B------:R0:W-:Y:S04]  /*27220*/  STL.64 [R1+0xb58], R14 ;  /* 0x000b580e01007387 */ /* 0x0001e80000100a00 */
[----:B0-----:R-:W3:Y:S04]  /*27230*/  LDL.LU R14, [R1+0xc8] ;  /* 0x0000c800010e7983 */ /* 0x001ee80000300800 */
[----:B------:R-:W3:Y:S01]  /*27240*/  LDL.LU R15, [R1+0xcc] ;  /* 0x0000cc00010f7983 */ /* 0x000ee20000300800 */
[----:B--2---:R-:W-:Y:S03]  /*27250*/  HMMA.16816.F32 R16, R4, R24, R16 ;  /* 0x000000180410723c */ /* 0x004fe60000001810 */
[----:B---3--:R0:W-:Y:S04]  /*27260*/  STL.64 [R1+0xb80], R14 ;  /* 0x000b800e01007387 */ /* 0x0081e80000100a00 */
[----:B------:R-:W2:Y:S04]  /*27270*/  LDL.LU R12, [R1] ;  /* 0x00000000010c7983 */ /* 0x000ea80000300800 */
        /* <DEDUP_REMOVED lines=10> */
[----:B------:R-:W-:Y:S01]  /*27320*/  IMAD.MOV.U32 R17, RZ, RZ, R21 ;  /* 0x000000ffff117224 */ /* 0x000fe200078e0015 */
[----:B--2---:R0:W-:Y:S04]  /*27330*/  STL.64 [R1+0xb38], R18 ;  /* 0x000b381201007387 */ /* 0x0041e80000100a00 */
[----:B------:R-:W4:Y:S04]  /*27340*/  LDL.LU R20, [R1+0xbac] ;  /* 0x000bac0001147983 */ /* 0x000f280000300800 */
[----:B------:R-:W4:Y:S01]  /*27350*/  LDL.LU R21, [R1+0xba8] ;  /* 0x000ba80001157983 */ /* 0x000f220000300800 */
[----:B0-----:R-:W-:-:S02]  /*27360*/  IMAD.MOV.U32 R18, RZ, RZ, R22 ;  /* 0x000000ffff127224 */ /* 0x001fc400078e0016 */
[----:B------:R-:W-:Y:S01]  /*27370*/  IMAD.MOV.U32 R19, RZ, RZ, R23 ;  /* 0x000000ffff137224 */ /* 0x000fe200078e0017 */
[----:B------:R-:W4:Y:S04]  /*27380*/  LDL.LU R22, [R1+0xba4] ;  /* 0x000ba40001167983 */ /* 0x000f280000300800 */
[----:B------:R-:W4:Y:S04]  /*27390*/  LDL.LU R23, [R1+0xba0] ;  /* 0x000ba00001177983 */ /* 0x000f280000300800 */
[----:B------:R3:W-:Y:S04]  /*273a0*/  STL.64 [R1+0xb50], R18 ;  /* 0x000b501201007387 */ /* 0x0007e80000100a00 */
[----:B------:R0:W-:Y:S01]  /*273b0*/  STL.64 [R1+0xb48], R16 ;  /* 0x000b481001007387 */ /* 0x0001e20000100a00 */
[----:B---3--:R-:W-:-:S02]  /*273c0*/  IMAD.MOV.U32 R18, RZ, RZ, R27 ;  /* 0x000000ffff127224 */ /* 0x008fc400078e001b */
[----:B------:R-:W-:Y:S02]  /*273d0*/  IMAD.MOV.U32 R19, RZ, RZ, R26 ;  /* 0x000000ffff137224 */ /* 0x000fe400078e001a */
[----:B0-----:R-:W-:Y:S02]  /*273e0*/  IMAD.MOV.U32 R16, RZ, RZ, R29 ;  /* 0x000000ffff107224 */ /* 0x001fe400078e001d */
[----:B------:R-:W-:Y:S01]  /*273f0*/  IMAD.MOV.U32 R17, RZ, RZ, R28 ;  /* 0x000000ffff117224 */ /* 0x000fe200078e001c */
[----:B------:R-:W-:Y:S04]  /*27400*/  STL.64 [R1+0xb68], R18 ;  /* 0x000b681201007387 */ /* 0x000fe80000100a00 */
[----:B------:R0:W-:Y:S04]  /*27410*/  STL.64 [R1+0xb60], R16 ;  /* 0x000b601001007387 */ /* 0x0001e80000100a00 */
[----:B------:R-:W2:Y:S01]  /*27420*/  LDL.LU.64 R26, [R1+0xb98] ;  /* 0x000b9800011a7983 */ /* 0x000ea20000300a00 */
[C---:B----4-:R-:W-:Y:S03]  /*27430*/  HMMA.16816.F32 R20, R4.reuse, R24, R20 ;  /* 0x000000180414723c */ /* 0x050fe60000001814 */
[----:B------:R-:W2:Y:S03]  /*27440*/  LDL.LU.64 R24, [R1+0xb90] ;  /* 0x000b900001187983 */ /* 0x000ea60000300a00 */
[----:B--2---:R-:W-:Y:S01]  /*27450*/  HMMA.16816.F32 R24, R4, R8, R24 ;  /* 0x000000080418723c */ /* 0x004fe20000001818 */
[----:B------:R-:W2:Y:S01]  /*27460*/  LDL.LU.64 R8, [R1+0xb88] ;  /* 0x000b880001087983 */ /* 0x000ea20000300a00 */
[----:B0-----:R-:W-:-:S02]  /*27470*/  IMAD.MOV.U32 R16, RZ, RZ, R11 ;  /* 0x000000ffff107224 */ /* 0x001fc400078e000b */
[----:B------:R-:W-:Y:S02]  /*27480*/  IMAD.MOV.U32 R17, RZ, RZ, R10 ;  /* 0x000000ffff117224 */ /* 0x000fe400078e000a */
[----:B------:R-:W-:Y:S02]  /*27490*/  IMAD.MOV.U32 R18, RZ, RZ, R3 ;  /* 0x000000ffff127224 */ /* 0x000fe400078e0003 */
[----:B------:R-:W-:Y:S02]  /*274a0*/  IMAD.MOV.U32 R19, RZ, RZ, R0 ;  /* 0x000000ffff137224 */ /* 0x000fe400078e0000 */
[----:B------:R-:W0:Y:S01]  /*274b0*/  LDC R0, c[0x0][0x230] ;  /* 0x00008c00ff007b82 */ /* 0x000e220000000800 */
[----:B--2---:R-:W-:Y:S01]  /*274c0*/  HMMA.16816.F32 R4, R4, R8, R12 ;  /* 0x000000080404723c */ /* 0x004fe2000000180c */
[----:B------:R-:W2:Y:S04]  /*274d0*/  LDL.LU.64 R14, [R1+0xb80] ;  /* 0x000b8000010e7983 */ /* 0x000ea80000300a00 */
[----:B------:R-:W2:Y:S04]  /*274e0*/  LDL.LU.64 R10, [R1+0xb78] ;  /* 0x000b7800010a7983 */ /* 0x000ea80000300a00 */
[----:B------:R-:W2:Y:S02]  /*274f0*/  LDL.LU.64 R8, [R1+0xb70] ;  /* 0x000b700001087983 */ /* 0x000ea40000300a00 */
[----:B--2---:R-:W-:Y:S02]  /*27500*/  HMMA.16816.F32 R12, R8, R14, R16 ;  /* 0x0000000e080c723c */ /* 0x004fe40000001810 */
[----:B------:R-:W2:Y:S04]  /*27510*/  LDL.LU.64 R18, [R1+0xb68] ;  /* 0x000b680001127983 */ /* 0x000ea80000300a00 */
[----:B------:R-:W2:-:S15]  /*27520*/  LDL.LU.64 R16, [R1+0xb60] ;  /* 0x000b600001107983 */ /* 0x000e9e0000300a00 */
[----:B------:R-:W-:-:S02]  /*27530*/  NOP ;  /* 0x0000000000007918 */ /* 0x000fc40000000000 */
[----:B------:R-:W-:Y:S04]  /*27540*/  STL.64 [R1+0x1f0], R12 ;  /* 0x0001f00c01007387 */ /* 0x000fe80000100a00 */
[----:B------:R1:W-:Y:S04]  /*27550*/  STL.64 [R1+0x1f8], R14 ;  /* 0x0001f80e01007387 */ /* 0x0003e80000100a00 */
[----:B-1----:R-:W2:Y:S01]  /*27560*/  LDL.LU.64 R14, [R1+0xb58] ;  /* 0x000b5800010e7983 */ /* 0x002ea20000300a00 */
[----:B------:R-:W-:-:S05]  /*27570*/  IMAD.MOV.U32 R3, RZ, RZ, R12 ;  /* 0x000000ffff037224 */ /* 0x000fca00078e000c */
[----:B------:R-:W-:Y:S01]  /*27580*/  STL [R1+0xa58], R3 ;  /* 0x000a580301007387 */ /* 0x000fe20000100800 */
[----:B--2---:R-:W-:Y:S03]  /*27590*/  HMMA.16816.F32 R12, R8, R14, R16 ;  /* 0x0000000e080c723c */ /* 0x004fe60000001810 */
[----:B------:R-:W2:Y:S04]  /*275a0*/  LDL.LU.64 R18, [R1+0xb50] ;  /* 0x000b500001127983 */ /* 0x000ea80000300a00 */
[----:B------:R-:W2:-:S15]  /*275b0*/  LDL.LU.64 R16, [R1+0xb48] ;  /* 0x000b480001107983 */ /* 0x000e9e0000300a00 */
[----:B------:R-:W-:-:S01]  /*275c0*/  NOP ;  /* 0x0000000000007918 */ /* 0x000fc20000000000 */
[----:B------:R-:W-:Y:S04]  /*275d0*/  STL.64 [R1+0x1e0], R12 ;  /* 0x0001e00c01007387 */ /* 0x000fe80000100a00 */
[----:B------:R1:W-:Y:S04]  /*275e0*/  STL.64 [R1+0x1e8], R14 ;  /* 0x0001e80e01007387 */ /* 0x0003e80000100a00 */
[----:B-1----:R-:W2:Y:S01]  /*275f0*/  LDL.LU.64 R14, [R1+0xb40] ;  /* 0x000b4000010e7983 */ /* 0x002ea20000300a00 */
[----:B------:R-:W-:-:S05]  /*27600*/  IMAD.MOV.U32 R28, RZ, RZ, R12 ;  /* 0x000000ffff1c7224 */ /* 0x000fca00078e000c */
[----:B------:R-:W-:Y:S01]  /*27610*/  STL [R1+0xa5c], R28 ;  /* 0x000a5c1c01007387 */ /* 0x000fe20000100800 */
[----:B--2---:R-:W-:Y:S03]  /*27620*/  HMMA.16816.F32 R12, R8, R14, R16 ;  /* 0x0000000e080c723c */ /* 0x004fe60000001810 */
[----:B------:R-:W2:-:S15]  /*27630*/  LDL.LU.64 R18, [R1+0xb38] ;  /* 0x000b380001127983 */ /* 0x000e9e0000300a00 */
[----:B------:R-:W-:-:S05]  /*27640*/  NOP ;  /* 0x0000000000007918 */ /* 0x000fca0000000000 */
[----:B------:R-:W-:Y:S04]  /*27650*/  STL.64 [R1+0x1d0], R12 ;  /* 0x0001d00c01007387 */ /* 0x000fe80000100a00 */
[----:B------:R1:W-:Y:S01]  /*27660*/  STL.64 [R1+0x1d8], R14 ;  /* 0x0001d80e01007387 */ /* 0x0003e20000100a00 */
[----:B------:R-:W-:-:S03]  /*27670*/  IMAD.MOV.U32 R29, RZ, RZ, R12 ;  /* 0x000000ffff1d7224 */ /* 0x000fc600078e000c */
[----:B-1----:R-:W2:Y:S04]  /*27680*/  LDL.LU.64 R14, [R1+0xb30] ;  /* 0x000b3000010e7983 */ /* 0x002ea80000300a00 */
[----:B------:R-:W2:Y:S04]  /*27690*/  LDL.LU.64 R12, [R1+0xb28] ;  /* 0x000b2800010c7983 */ /* 0x000ea80000300a00 */
[----:B------:R-:W-:Y:S01]  /*276a0*/  STL [R1+0xa60], R29 ;  /* 0x000a601d01007387 */ /* 0x000fe20000100800 */
[----:B--2---:R-:W-:Y:S03]  /*276b0*/  HMMA.16816.F32 R12, R8, R18, R12 ;  /* 0x00000012080c723c */ /* 0x004fe6000000180c */
[----:B------:R-:W2:Y:S04]  /*276c0*/  LDL.LU.64 R18, [R1+0xb20] ;  /* 0x000b200001127983 */ /* 0x000ea80000300a00 */
[----:B------:R-:W2:-:S15]  /*276d0*/  LDL.LU.64 R16, [R1+0xb18] ;  /* 0x000b180001107983 */ /* 0x000e9e0000300a00 */
[----:B------:R-:W-:-:S01]  /*276e0*/  NOP ;  /* 0x0000000000007918 */ /* 0x000fc20000000000 */
[----:B------:R-:W-:Y:S04]  /*276f0*/  STL.64 [R1+0x1c0], R12 ;  /* 0x0001c00c01007387 */ /* 0x000fe80000100a00 */
[----:B------:R1:W-:Y:S04]  /*27700*/  STL.64 [R1+0x1c8], R14 ;  /* 0x0001c80e01007387 */ /* 0x0003e80000100a00 */
[----:B-1----:R-:W2:Y:S04]  /*27710*/  LDL.LU R14, [R1+0x88] ;  /* 0x00008800010e7983 */ /* 0x002ea80000300800 */
[----:B------:R-:W2:Y:S02]  /*27720*/  LDL.LU R15, [R1+0x8c] ;  /* 0x00008c00010f7983 */ /* 0x000ea40000300800 */
[----:B--2---:R-:W-:-:S15]  /*27730*/  HMMA.16816.F32 R16, R8, R14, R16 ;  /* 0x0000000e0810723c */ /* 0x004fde0000001810 */
[----:B------:R-:W-:-:S08]  /*27740*/  NOP ;  /* 0x0000000000007918 */ /* 0x000fd00000000000 */
[----:B------:R-:W-:Y:S04]  /*27750*/  STL.64 [R1+0x1b0], R16 ;  /* 0x0001b01001007387 */ /* 0x000fe80000100a00 */
[----:B------:R1:W-:Y:S04]  /*27760*/  STL.64 [R1+0x1b8], R18 ;  /* 0x0001b81201007387 */ /* 0x0003e80000100a00 */
[----:B------:R-:W-:Y:S04]  /*27770*/  STL [R1+0xa68], R16 ;  /* 0x000a681001007387 */ /* 0x000fe80000100800 */
[----:B-1----:R-:W2:Y:S04]  /*27780*/  LDL.LU R18, [R1+0x78] ;  /* 0x0000780001127983 */ /* 0x002ea80000300800 */
[----:B------:R-:W2:Y:S01]  /*27790*/  LDL.LU R19, [R1+0x7c] ;  /* 0x00007c0001137983 */ /* 0x000ea20000300800 */
[----:B------:R-:W-:-:S05]  /*277a0*/  IMAD.MOV.U32 R14, RZ, RZ, R17 ;  /* 0x000000ffff0e7224 */ /* 0x000fca00078e0011 */
[----:B------:R1:W-:Y:S04]  /*277b0*/  STL [R1+0xa64], R14 ;  /* 0x000a640e01007387 */ /* 0x0003e80000100800 */
[----:B-1----:R-:W3:Y:S04]  /*277c0*/  LDL.LU R14, [R1+0x68] ;  /* 0x00006800010e7983 */ /* 0x002ee80000300800 */
[----:B------:R-:W3:Y:S01]  /*277d0*/  LDL.LU R15, [R1+0x6c] ;  /* 0x00006c00010f7983 */ /* 0x000ee20000300800 */
[----:B--2---:R-:W-:-:S15]  /*277e0*/  HMMA.16816.F32 R16, R8, R18, R20 ;  /* 0x000000120810723c */ /* 0x004fde0000001814 */
[----:B------:R-:W-:-:S08]  /*277f0*/  NOP ;  /* 0x0000000000007918 */ /* 0x000fd00000000000 */
[----:B------:R-:W-:Y:S04]  /*27800*/  STL.64 [R1+0x1a0], R16 ;  /* 0x0001a01001007387 */ /* 0x000fe80000100a00 */
[----:B------:R1:W-:Y:S01]  /*27810*/  STL.64 [R1+0x1a8], R18 ;  /* 0x0001a81201007387 */ /* 0x0003e20000100a00 */
[----:B------:R-:W-:-:S03]  /*27820*/  IMAD.MOV.U32 R20, RZ, RZ, R17 ;  /* 0x000000ffff147224 */ /* 0x000fc600078e0011 */
[----:B------:R-:W2:Y:S01]  /*27830*/  LDL.LU R3, [R1+0x228] ;  /* 0x0002280001037983 */ /* 0x000ea20000300800 */
[----:B-1----:R-:W-:-:S05]  /*27840*/  IMAD.MOV.U32 R18, RZ, RZ, R16 ;  /* 0x000000ffff127224 */ /* 0x002fca00078e0010 */
[----:B------:R3:W-:Y:S04]  /*27850*/  STL [R1+0xa70], R18 ;  /* 0x000a701201007387 */ /* 0x0007e80000100800 */
[----:B------:R-:W-:Y:S04]  /*27860*/  STL [R1+0xa6c], R20 ;  /* 0x000a6c1401007387 */ /* 0x000fe80000100800 */
[----:B------:R-:W4:Y:S01]  /*27870*/  LDL.LU R22, [R1+0x58] ;  /* 0x0000580001167983 */ /* 0x000f220000300800 */
[----:B------:R-:W-:Y:S01]  /*27880*/  IMAD.MOV.U32 R23, RZ, RZ, R2 ;  /* 0x000000ffff177224 */ /* 0x000fe200078e0002 */
[----:B---3--:R-:W-:Y:S01]  /*27890*/  HMMA.16816.F32 R16, R8, R14, R24 ;  /* 0x0000000e0810723c */ /* 0x008fe20000001818 */
[----:B0-----:R-:W-:-:S05]  /*278a0*/  VIADD R0, R0, 0x7f ;  /* 0x0000007f00007836 */ /* 0x001fca0000000000 */
[----:B------:R-:W-:Y:S01]  /*278b0*/  SHF.R.S32.HI R2, RZ, 0x1f, R0 ;  /* 0x0000001fff027819 */ /* 0x000fe20000011400 */
[----:B------:R-:W-:-:S03]  /*278c0*/  UIADD3 UR4, UR4, 0x1, URZ ;  /* 0x0000000104047890 */ /* 0x000fc6000fffe03f */
[----:B------:R-:W-:-:S13]  /*278d0*/  LEA.HI R0, R2, R0, RZ, 0x7 ;  /* 0x0000000002007211 */ /* 0x000fda00078f38ff */
[----:B------:R-:W-:Y:S01]  /*278e0*/  STL.64 [R1+0x190], R16 ;  /* 0x0001901001007387 */ /* 0x000fe20000100a00 */
[----:B------:R-:W-:-:S03]  /*278f0*/  IMAD.MOV.U32 R12, RZ, RZ, R19 ;  /* 0x000000ffff0c7224 */ /* 0x000fc600078e0013 */
[----:B------:R0:W-:Y:S01]  /*27900*/  STL.64 [R1+0x198], R18 ;  /* 0x0001981201007387 */ /* 0x0001e20000100a00 */
[----:B------:R-:W-:Y:S01]  /*27910*/  IMAD.MOV.U32 R15, RZ, RZ, R17 ;  /* 0x000000ffff0f7224 */ /* 0x000fe200078e0011 */
[----:B------:R-:W-:Y:S01]  /*27920*/  SHF.R.S32.HI R0, RZ, 0x7, R0 ;  /* 0x00000007ff007819 */ /* 0x000fe20000011400 */
[----:B0-----:R-:W-:-:S05]  /*27930*/  IMAD.MOV.U32 R19, RZ, RZ, R16 ;  /* 0x000000ffff137224 */ /* 0x001fca00078e0010 */
[----:B------:R-:W-:Y:S04]  /*27940*/  STL [R1+0xa7c], R19 ;  /* 0x000a7c1301007387 */ /* 0x000fe80000100800 */
[----:B------:R-:W-:Y:S04]  /*27950*/  STL [R1+0xa78], R15 ;  /* 0x000a780f01007387 */ /* 0x000fe80000100800 */
[----:B------:R-:W-:Y:S01]  /*27960*/  STL [R1+0xa74], R12 ;  /* 0x000a740c01007387 */ /* 0x000fe20000100800 */
[----:B------:R-:W-:Y:S01]  /*27970*/  ISETP.NE.U32.AND P0, PT, R0, UR4, PT ;  /* 0x0000000400007c0c */ /* 0x000fe2000bf05070 */
[----:B----4-:R-:W-:-:S15]  /*27980*/  HMMA.16816.F32 R24, R8, R22, R4 ;  /* 0x000000160818723c */ /* 0x010fde0000001804 */
[----:B------:R-:W-:-:S09]  /*27990*/  NOP ;  /* 0x0000000000007918 */ /* 0x000fd20000000000 */
[----:B------:R-:W-:Y:S02]  /*279a0*/  IMAD.MOV.U32 R2, RZ, RZ, R24 ;  /* 0x000000ffff027224 */ /* 0x000fe400078e0018 */
[----:B------:R-:W-:Y:S02]  /*279b0*/  IMAD.MOV.U32 R21, RZ, RZ, R25 ;  /* 0x000000ffff157224 */ /* 0x000fe400078e0019 */
[----:B------:R-:W-:Y:S02]  /*279c0*/  IMAD.MOV.U32 R8, RZ, RZ, R26 ;  /* 0x000000ffff087224 */ /* 0x000fe400078e001a */
[----:B------:R-:W-:Y:S01]  /*279d0*/  IMAD.MOV.U32 R4, RZ, RZ, R27 ;  /* 0x000000ffff047224 */ /* 0x000fe200078e001b */
[----:B------:R-:W-:Y:S04]  /*279e0*/  STL.64 [R1+0x180], R24 ;  /* 0x0001801801007387 */ /* 0x000fe80000100a00 */
[----:B------:R-:W-:Y:S04]  /*279f0*/  STL.64 [R1+0x188], R26 ;  /* 0x0001881a01007387 */ /* 0x000fe80000100a00 */
[----:B------:R-:W-:Y:S04]  /*27a00*/  STL [R1+0xa8c], R2 ;  /* 0x000a8c0201007387 */ /* 0x000fe80000100800 */
[----:B------:R-:W-:Y:S04]  /*27a10*/  STL [R1+0xa88], R21 ;  /* 0x000a881501007387 */ /* 0x000fe80000100800 */
[----:B------:R-:W-:Y:S04]  /*27a20*/  STL [R1+0xa84], R8 ;  /* 0x000a840801007387 */ /* 0x000fe80000100800 */
[----:B------:R-:W-:Y:S04]  /*27a30*/  STL [R1+0xa80], R4 ;  /* 0x000a800401007387 */ /* 0x000fe80000100800 */
[----:B------:R-:W3:Y:S01]  /*27a40*/  LDL.LU R0, [R1+0x25c] ;  /* 0x00025c0001007983 */ /* 0x000ee20000300800 */
[----:B------:R-:W-:-:S04]  /*27a50*/  USHF.L.U32 UR6, UR13, 0x7, URZ ;  /* 0x000000070d067899 */ /* 0x000fc8000800063f */
[----:B------:R-:W-:Y:S01]  /*27a60*/  USHF.L.U32 UR14, UR6, 0x1, URZ ;  /* 0x00000001060e7899 */ /* 0x000fe2000800063f */
[----:B---3--:R0:W-:Y:S04]  /*27a70*/  STL [R1+0xb10], R0 ;  /* 0x000b100001007387 */ /* 0x0081e80000100800 */
[----:B0-----:R-:W3:Y:S01]  /*27a80*/  LDL.LU R0, [R1+0x9c8] ;  /* 0x0009c80001007983 */ /* 0x001ee20000300800 */
[----:B--2---:R-:W-:-:S05]  /*27a90*/  IADD3 R3, P6, R3, UR14, RZ ;  /* 0x0000000e03037c10 */ /* 0x004fca000ffde0ff */
[----:B------:R-:W-:Y:S04]  /*27aa0*/  STL [R1+0x228], R3 ;  /* 0x0002280301007387 */ /* 0x000fe80000100800 */
        /* <DEDUP_REMOVED lines=29> */
[----:B------:R-:W4:Y:S01]  /*27c80*/  LDL.LU R3, [R1+0x968] ;  /* 0x0009680001037983 */ /* 0x000f220000300800 */
[----:B--2---:R-:W-:-:S05]  /*27c90*/  IADD3 R0, P1, R0, UR14, RZ ;  /* 0x0000000e00007c10 */ /* 0x004fca000ff3e0ff */
[----:B------:R0:W-:Y:S04]  /*27ca0*/  STL [R1+0x208], R0 ;  /* 0x0002080001007387 */ /* 0x0001e80000100800 */
[----:B0-----:R-:W2:Y:S01]  /*27cb0*/  LDL.LU R0, [R1+0xb14] ;  /* 0x000b140001007983 */ /* 0x001ea20000300800 */
[----:B------:R-:W-:-:S04]  /*27cc0*/  USHF.L.U32 UR7, UR15, 0x7, URZ ;  /* 0x000000070f077899 */ /* 0x000fc8000800063f */
[----:B------:R-:W-:-:S06]  /*27cd0*/  USHF.L.U32 UR16, UR7, 0x1, URZ ;  /* 0x0000000107107899 */ /* 0x000fcc000800063f */
[----:B--2---:R-:W-:-:S05]  /*27ce0*/  IADD3 R0, P2, R0, UR16, RZ ;  /* 0x0000001000007c10 */ /* 0x004fca000ff5e0ff */
[----:B------:R0:W-:Y:S04]  /*27cf0*/  STL [R1+0x9c8], R0 ;  /* 0x0009c80001007387 */ /* 0x0001e80000100800 */
[----:B0-----:R-:W2:Y:S01]  /*27d00*/  LDL.LU R0, [R1+0xb10] ;  /* 0x000b100001007983 */ /* 0x001ea20000300800 */
[----:B------:R-:W-:Y:S02]  /*27d10*/  USHF.R.S32.HI UR8, URZ, 0x1f, UR6 ;  /* 0x0000001f3f087899 */ /* 0x000fe40008011406 */
[----:B------:R-:W-:Y:S02]  /*27d20*/  USHF.R.S32.HI UR9, URZ, 0x1f, UR7 ;  /* 0x0000001f3f097899 */ /* 0x000fe40008011407 */
[----:B------:R-:W-:Y:S02]  /*27d30*/  USHF.L.U64.HI UR8, UR6, 0x1, UR8 ;  /* 0x0000000106087899 */ /* 0x000fe40008010208 */
[----:B------:R-:W-:Y:S01]  /*27d40*/  USHF.L.U64.HI UR9, UR7, 0x1, UR9 ;  /* 0x0000000107097899 */ /* 0x000fe20008010209 */
[----:B---3--:R-:W-:-:S02]  /*27d50*/  IADD3 R4, P4, R4, UR16, RZ ;  /* 0x0000001004047c10 */ /* 0x008fc4000ff9e0ff */
[----:B----4-:R-:W-:Y:S02]  /*27d60*/  IADD3 R8, P5, R8, UR16, RZ ;  /* 0x0000001008087c10 */ /* 0x010fe4000ffbe0ff */
[----:B------:R-:W-:Y:S02]  /*27d70*/  IADD3.X R21, R21, UR8, RZ, P6, !PT ;  /* 0x0000000815157c10 */ /* 0x000fe4000b7fe4ff */
[----:B------:R-:W-:Y:S02]  /*27d80*/  IADD3 R2, P6, R2, UR16, RZ ;  /* 0x0000001002027c10 */ /* 0x000fe4000ffde0ff */
[----:B------:R-:W-:Y:S02]  /*27d90*/  IADD3.X R9, R9, UR8, RZ, P1, !PT ;  /* 0x0000000809097c10 */ /* 0x000fe40008ffe4ff */
[----:B------:R-:W-:Y:S02]  /*27da0*/  IADD3 R10, P1, R10, UR16, RZ ;  /* 0x000000100a0a7c10 */ /* 0x000fe4000ff3e0ff */
[----:B------:R-:W-:-:S02]  /*27db0*/  IADD3.X R11, R11, UR9, RZ, P2, !PT ;  /* 0x000000090b0b7c10 */ /* 0x000fc400097fe4ff */
[----:B------:R-:W-:Y:S02]  /*27dc0*/  IADD3 R5, P2, R5, UR16, RZ ;  /* 0x0000001005057c10 */ /* 0x000fe4000ff5e0ff */
        /* <DEDUP_REMOVED lines=13> */
[----:B--2---:R-:W-:-:S05]  /*27ea0*/  IADD3 R0, P3, R0, UR16, RZ ;  /* 0x0000001000007c10 */ /* 0x004fca000ff7e0ff */
[----:B------:R0:W-:Y:S04]  /*27eb0*/  STL [R1+0x25c], R0 ;  /* 0x00025c0001007387 */ /* 0x0001e80000100800 */
[----:B------:R-:W-:Y:S04]  /*27ec0*/  STL [R1+0x9c0], R4 ;  /* 0x0009c00401007387 */ /* 0x000fe80000100800 */
[----:B------:R-:W-:Y:S04]  /*27ed0*/  STL [R1+0x9bc], R8 ;  /* 0x0009bc0801007387 */ /* 0x000fe80000100800 */
[----:B------:R-:W-:Y:S04]  /*27ee0*/  STL [R1+0x224], R21 ;  /* 0x0002241501007387 */ /* 0x000fe80000100800 */
[----:B------:R-:W-:Y:S01]  /*27ef0*/  STL [R1+0x9b8], R2 ;  /* 0x0009b80201007387 */ /* 0x000fe20000100800 */
[----:B------:R-:W-:-:S03]  /*27f00*/  IADD3.X R6, R6, UR9, RZ, P3, !PT ;  /* 0x0000000906067c10 */ /* 0x000fc60009ffe4ff */
[----:B------:R-:W-:Y:S01]  /*27f10*/  STL [R1+0x204], R9 ;  /* 0x0002040901007387 */ /* 0x000fe20000100800 */
[----:B------:R-:W-:-:S03]  /*27f20*/  IADD3 R7, P3, R7, UR16, RZ ;  /* 0x0000001007077c10 */ /* 0x000fc6000ff7e0ff */
        /* <DEDUP_REMOVED lines=22> */
[----:B0-----:R-:W2:Y:S01]  /*28090*/  LDL.LU R0, [R1+0x984] ;  /* 0x0009840001007983 */ /* 0x001ea20000300800 */
[----:B------:R-:W-:-:S02]  /*280a0*/  IADD3 R29, P5, R29, UR16, RZ ;  /* 0x000000101d1d7c10 */ /* 0x000fc4000ffbe0ff */
[----:B------:R-:W-:-:S03]  /*280b0*/  IADD3.X R28, R28, UR9, RZ, P6, !PT ;  /* 0x000000091c1c7c10 */ /* 0x000fc6000b7fe4ff */
[----:B------:R-:W-:Y:S04]  /*280c0*/  STL [R1+0x970], R29 ;  /* 0x0009701d01007387 */ /* 0x000fe80000100800 */
[----:B--2---:R0:W-:Y:S04]  /*280d0*/  STL [R1+0xb08], R0 ;  /* 0x000b080001007387 */ /* 0x0041e80000100800 */
[----:B------:R-:W-:Y:S04]  /*280e0*/  STL [R1+0x994], R28 ;  /* 0x0009941c01007387 */ /* 0x000fe80000100800 */
[----:B0-----:R-:W2:Y:S01]  /*280f0*/  LDL.LU R0, [R1+0x960] ;  /* 0x0009600001007983 */ /* 0x001ea20000300800 */
[----:B------:R-:W-:-:S05]  /*28100*/  IADD3 R3, P6, R3, UR16, RZ ;  /* 0x0000001003037c10 */ /* 0x000fca000ffde0ff */
[----:B------:R-:W-:Y:S04]  /*28110*/  STL [R1+0x968], R3 ;  /* 0x0009680301007387 */ /* 0x000fe80000100800 */
[----:B--2---:R0:W-:Y:S04]  /*28120*/  STL [R1+0xb0c], R0 ;  /* 0x000b0c0001007387 */ /* 0x0041e80000100800 */
[----:B0-----:R-:W2:Y:S04]  /*28130*/  LDL.LU R0, [R1+0x98c] ;  /* 0x00098c0001007983 */ /* 0x001ea80000300800 */
[----:B------:R-:W3:Y:S04]  /*28140*/  LDL.LU R4, [R1+0x958] ;  /* 0x0009580001047983 */ /* 0x000ee80000300800 */
[----:B------:R-:W4:Y:S04]  /*28150*/  LDL.LU R8, [R1+0x97c] ;  /* 0x00097c0001087983 */ /* 0x000f280000300800 */
        /* <DEDUP_REMOVED lines=26> */
[----:B--2---:R-:W-:-:S05]  /*28300*/  IADD3.X R0, R0, UR9, RZ, P1, !PT ;  /* 0x0000000900007c10 */ /* 0x004fca0008ffe4ff */
[----:B------:R0:W-:Y:S04]  /*28310*/  STL [R1+0x98c], R0 ;  /* 0x00098c0001007387 */ /* 0x0001e80000100800 */
[----:B0-----:R-:W2:Y:S02]  /*28320*/  LDL.LU R0, [R1+0xb0c] ;  /* 0x000b0c0001007983 */ /* 0x001ea40000300800 */
[----:B--2---:R-:W-:-:S05]  /*28330*/  IADD3 R0, P1, R0, UR16, RZ ;  /* 0x0000001000007c10 */ /* 0x004fca000ff3e0ff */
[----:B------:R0:W-:Y:S04]  /*28340*/  STL [R1+0x960], R0 ;  /* 0x0009600001007387 */ /* 0x0001e80000100800 */
[----:B0-----:R-:W2:Y:S01]  /*28350*/  LDL.LU R0, [R1+0xb08] ;  /* 0x000b080001007983 */ /* 0x001ea20000300800 */
[----:B----4-:R-:W-:Y:S02]  /*28360*/  IADD3.X R8, R8, UR9, RZ, P3, !PT ;  /* 0x0000000908087c10 */ /* 0x010fe40009ffe4ff */
[----:B---3--:R-:W-:Y:S02]  /*28370*/  IADD3 R21, P3, R21, UR16, RZ ;  /* 0x0000001015157c10 */ /* 0x008fe4000ff7e0ff */
[----:B------:R-:W-:Y:S02]  /*28380*/  IADD3.X R2, R2, UR9, RZ, P4, !PT ;  /* 0x0000000902027c10 */ /* 0x000fe4000a7fe4ff */
[----:B------:R-:W-:-:S02]  /*28390*/  IADD3 R9, P4, R9, UR16, RZ ;  /* 0x0000001009097c10 */ /* 0x000fc4000ff9e0ff */
[----:B------:R-:W-:Y:S02]  /*283a0*/  IADD3.X R10, R10, UR9, RZ, P5, !PT ;  /* 0x000000090a0a7c10 */ /* 0x000fe4000affe4ff */
[----:B------:R-:W-:Y:S02]  /*283b0*/  IADD3 R11, P5, R11, UR16, RZ ;  /* 0x000000100b0b7c10 */ /* 0x000fe4000ffbe0ff */
[----:B------:R-:W-:Y:S02]  /*283c0*/  IADD3.X R5, R5, UR9, RZ, P6, !PT ;  /* 0x0000000905057c10 */ /* 0x000fe4000b7fe4ff */
[----:B------:R-:W-:Y:S02]  /*283d0*/  IADD3 R6, P6, R6, UR16, RZ ;  /* 0x0000001006067c10 */ /* 0x000fe4000ffde0ff */
        /* <DEDUP_REMOVED lines=12> */
[----:B--2---:R-:W-:Y:S02]  /*284a0*/  IADD3.X R0, R0, UR9, RZ, P2, !PT ;  /* 0x0000000900007c10 */ /* 0x004fe400097fe4ff */
[----:B------:R-:W-:-:S03]  /*284b0*/  IADD3 R4, P2, R4, UR16, RZ ;  /* 0x0000001004047c10 */ /* 0x000fc6000ff5e0ff */
[----:B------:R0:W-:Y:S04]  /*284c0*/  STL [R1+0x984], R0 ;  /* 0x0009840001007387 */ /* 0x0001e80000100800 */
        /* <DEDUP_REMOVED lines=29> */
[----:B0-----:R-:W2:Y:S01]  /*286a0*/  LDL.LU R0, [R1+0x8e0] ;  /* 0x0008e00001007983 */ /* 0x001ea20000300800 */
[----:B------:R-:W-:-:S02]  /*286b0*/  IADD3.X R29, R29, UR9, RZ, P3, !PT ;  /* 0x000000091d1d7c10 */ /* 0x000fc40009ffe4ff */
[----:B------:R-:W-:-:S03]  /*286c0*/  IADD3 R28, P3, R28, UR16, RZ ;  /* 0x000000101c1c7c10 */ /* 0x000fc6000ff7e0ff */
[----:B------:R-:W-:Y:S04]  /*286d0*/  STL [R1+0x91c], R29 ;  /* 0x00091c1d01007387 */ /* 0x000fe80000100800 */
[----:B--2---:R0:W-:Y:S04]  /*286e0*/  STL [R1+0xb00], R0 ;  /* 0x000b000001007387 */ /* 0x0041e80000100800 */
[----:B------:R-:W-:Y:S04]  /*286f0*/  STL [R1+0x8f0], R28 ;  /* 0x0008f01c01007387 */ /* 0x000fe80000100800 */
[----:B0-----:R-:W2:Y:S01]  /*28700*/  LDL.LU R0, [R1+0x90c] ;  /* 0x00090c0001007983 */ /* 0x001ea20000300800 */
[----:B------:R-:W-:-:S05]  /*28710*/  IADD3.X R3, R3, UR9, RZ, P4, !PT ;  /* 0x0000000903037c10 */ /* 0x000fca000a7fe4ff */
[----:B------:R-:W-:Y:S04]  /*28720*/  STL [R1+0x914], R3 ;  /* 0x0009140301007387 */ /* 0x000fe80000100800 */
        /* <DEDUP_REMOVED lines=32> */
[----:B0-----:R-:W2:Y:S02]  /*28930*/  LDL.LU R0, [R1+0xb04] ;  /* 0x000b040001007983 */ /* 0x001ea40000300800 */
[----:B--2---:R-:W-:-:S05]  /*28940*/  IADD3.X R0, R0, UR9, RZ, P5, !PT ;  /* 0x0000000900007c10 */ /* 0x004fca000affe4ff */
[----:B------:R0:W-:Y:S04]  /*28950*/  STL [R1+0x90c], R0 ;  /* 0x00090c0001007387 */ /* 0x0001e80000100800 */
[----:B0-----:R-:W2:Y:S01]  /*28960*/  LDL.LU R0, [R1+0xb00] ;  /* 0x000b000001007983 */ /* 0x001ea20000300800 */
[----:B---3--:R-:W-:Y:S02]  /*28970*/  IADD3.X R4, R4, UR9, RZ, P6, !PT ;  /* 0x0000000904047c10 */ /* 0x008fe4000b7fe4ff */
[----:B----4-:R-:W-:Y:S02]  /*28980*/  IADD3 R8, P6, R8, UR16, RZ ;  /* 0x0000001008087c10 */ /* 0x010fe4000ffde0ff */
        /* <DEDUP_REMOVED lines=19> */
[----:B--2---:R-:W-:-:S05]  /*28ac0*/  IADD3 R0, P5, R0, UR16, RZ ;  /* 0x0000001000007c10 */ /* 0x004fca000ffbe0ff */
[----:B------:R0:W-:Y:S04]  /*28ad0*/  STL [R1+0x8e0], R0 ;  /* 0x0008e00001007387 */ /* 0x0001e80000100800 */
        /* <DEDUP_REMOVED lines=1260> */
[----:B------:R-:W-:Y:S04]  /*2d9a0*/  STL [R1+0x2bc], R0 ;  /* 0x0002bc0001007387 */ /* 0x000fe80000100800 */
[----:B------:R-:W-:Y:S04]  /*2d9b0*/  STL [R1+0x290], R4 ;  /* 0x0002900401007387 */ /* 0x000fe80000100800 */
[----:B------:R-:W-:Y:S04]  /*2d9c0*/  STL [R1+0x2b4], R8 ;  /* 0x0002b40801007387 */ /* 0x000fe80000100800 */
[----:B------:R-:W-:Y:S04]  /*2d9d0*/  STL [R1+0x288], R21 ;  /* 0x0002881501007387 */ /* 0x000fe80000100800 */
[----:B------:R0:W-:Y:S04]  /*2d9e0*/  STL [R1+0x2ac], R2 ;  /* 0x0002ac0201007387 */ /* 0x0001e80000100800 */
        /* <DEDUP_REMOVED lines=81> */
[----:B------:R-:W-:Y:S02]  /*2df00*/  IADD3.X R0, R0, UR9, RZ, P2, !PT ;  /* 0x0000000900007c10 */ /* 0x000fe400097fe4ff */
[----:B------:R-:W-:Y:S02]  /*2df10*/  IADD3.X R9, R9, UR9, RZ, P3, !PT ;  /* 0x0000000909097c10 */ /* 0x000fe40009ffe4ff */
[----:B------:R-:W-:Y:S02]  /*2df20*/  IADD3.X R10, R10, UR9, RZ, P4, !PT ;  /* 0x000000090a0a7c10 */ /* 0x000fe4000a7fe4ff */
[----:B------:R-:W-:Y:S02]  /*2df30*/  IADD3 R5, P1, R5, UR14, RZ ;  /* 0x0000000e05057c10 */ /* 0x000fe4000ff3e0ff */
[----:B------:R-:W-:-:S02]  /*2df40*/  IADD3 R6, P2, R6, UR14, RZ ;  /* 0x0000000e06067c10 */ /* 0x000fc4000ff5e0ff */
[----:B------:R-:W-:Y:S02]  /*2df50*/  IADD3 R7, P3, R7, UR14, RZ ;  /* 0x0000000e07077c10 */ /* 0x000fe4000ff7e0ff */
[----:B------:R-:W-:Y:S02]  /*2df60*/  IADD3 R24, P4, R24, UR14, RZ ;  /* 0x0000000e18187c10 */ /* 0x000fe4000ff9e0ff */
[----:B------:R-:W-:Y:S02]  /*2df70*/  IADD3.X R26, R26, UR9, RZ, P5, !PT ;  /* 0x000000091a1a7c10 */ /* 0x000fe4000affe4ff */
[----:B------:R-:W-:Y:S02]  /*2df80*/  IADD3.X R27, R27, UR8, RZ, P1, !PT ;  /* 0x000000081b1b7c10 */ /* 0x000fe40008ffe4ff */
[----:B------:R-:W-:Y:S02]  /*2df90*/  IADD3.X R22, R22, UR8, RZ, P2, !PT ;  /* 0x0000000816167c10 */ /* 0x000fe400097fe4ff */
[----:B------:R-:W-:-:S02]  /*2dfa0*/  IADD3.X R23, R23, UR8, RZ, P3, !PT ;  /* 0x0000000817177c10 */ /* 0x000fc40009ffe4ff */
[----:B------:R-:W-:Y:S02]  /*2dfb0*/  IADD3.X R17, R17, UR8, RZ, P4, !PT ;  /* 0x0000000811117c10 */ /* 0x000fe4000a7fe4ff */
[----:B--2---:R-:W-:-:S05]  /*2dfc0*/  IADD3 R2, P6, R2, UR16, RZ ;  /* 0x0000001002027c10 */ /* 0x004fca000ffde0ff */
[----:B------:R0:W-:Y:S04]  /*2dfd0*/  STL [R1+0xa38], R2 ;  /* 0x000a380201007387 */ /* 0x0001e80000100800 */
[----:B0-----:R1:W5:Y:S04]  /*2dfe0*/  LDL.LU R2, [R1+0xa8c] ;  /* 0x000a8c0001027983 */ /* 0x0013680000300800 */
[----:B------:R0:W-:Y:S04]  /*2dff0*/  STL [R1+0x9cc], R21 ;  /* 0x0009cc1501007387 */ /* 0x0001e80000100800 */
[----:B0-----:R1:W5:Y:S04]  /*2e000*/  LDL.LU R21, [R1+0xa88] ;  /* 0x000a880001157983 */ /* 0x0013680000300800 */
[----:B------:R0:W-:Y:S04]  /*2e010*/  STL [R1+0xa34], R8 ;  /* 0x000a340801007387 */ /* 0x0001e80000100800 */
[----:B0-----:R1:W5:Y:S04]  /*2e020*/  LDL.LU R8, [R1+0xa84] ;  /* 0x000a840001087983 */ /* 0x0013680000300800 */
[----:B------:R0:W-:Y:S04]  /*2e030*/  STL [R1+0x9d4], R4 ;  /* 0x0009d40401007387 */ /* 0x0001e80000100800 */
[----:B0-----:R1:W5:Y:S04]  /*2e040*/  LDL.LU R4, [R1+0xa80] ;  /* 0x000a800001047983 */ /* 0x0013680000300800 */
[----:B------:R0:W-:Y:S01]  /*2e050*/  STL [R1+0xa30], R19 ;  /* 0x000a301301007387 */ /* 0x0001e20000100800 */
[----:B------:R-:W-:-:S03]  /*2e060*/  IADD3.X R29, R29, UR9, RZ, P6, !PT ;  /* 0x000000091d1d7c10 */ /* 0x000fc6000b7fe4ff */
[----:B0-----:R1:W5:Y:S04]  /*2e070*/  LDL.LU R19, [R1+0xa7c] ;  /* 0x000a7c0001137983 */ /* 0x0013680000300800 */
[----:B------:R0:W-:Y:S01]  /*2e080*/  STL [R1+0x9dc], R15 ;  /* 0x0009dc0f01007387 */ /* 0x0001e20000100800 */
[----:B------:R-:W-:-:S03]  /*2e090*/  IADD3 R28, P6, R28, UR14, RZ ;  /* 0x0000000e1c1c7c10 */ /* 0x000fc6000ffde0ff */
        /* <DEDUP_REMOVED lines=8> */
[----:B------:R0:W-:Y:S04]  /*2e120*/  STL [R1+0x9ec], R16 ;  /* 0x0009ec1001007387 */ /* 0x0001e80000100800 */
[----:B0-----:R1:W5:Y:S04]  /*2e130*/  LDL.LU R16, [R1+0xa68] ;  /* 0x000a680001107983 */ /* 0x0013680000300800 */
[----:B------:R0:W-:Y:S04]  /*2e140*/  STL [R1+0xa24], R14 ;  /* 0x000a240e01007387 */ /* 0x0001e80000100800 */
[----:B0-----:R1:W5:Y:S04]  /*2e150*/  LDL.LU R14, [R1+0xa64] ;  /* 0x000a6400010e7983 */ /* 0x0013680000300800 */
[----:B------:R0:W-:Y:S01]  /*2e160*/  STL [R1+0x9f4], R29 ;  /* 0x0009f41d01007387 */ /* 0x0001e20000100800 */
[----:B------:R-:W-:-:S03]  /*2e170*/  IADD3 R25, P6, R25, UR14, RZ ;  /* 0x0000000e19197c10 */ /* 0x000fc6000ffde0ff */
[----:B0-----:R1:W5:Y:S04]  /*2e180*/  LDL.LU R29, [R1+0xa60] ;  /* 0x000a6000011d7983 */ /* 0x0013680000300800 */
[----:B------:R0:W-:Y:S04]  /*2e190*/  STL [R1+0x240], R28 ;  /* 0x0002401c01007387 */ /* 0x0001e80000100800 */
[----:B0-----:R1:W5:Y:S04]  /*2e1a0*/  LDL.LU R28, [R1+0xa5c] ;  /* 0x000a5c00011c7983 */ /* 0x0013680000300800 */
[----:B------:R0:W-:Y:S01]  /*2e1b0*/  STL [R1+0x9fc], R3 ;  /* 0x0009fc0301007387 */ /* 0x0001e20000100800 */
[----:B------:R-:W-:-:S03]  /*2e1c0*/  IADD3.X R13, R13, UR8, RZ, P6, !PT ;  /* 0x000000080d0d7c10 */ /* 0x000fc6000b7fe4ff */
[----:B0-----:R1:W5:Y:S04]  /*2e1d0*/  LDL.LU R3, [R1+0xa58] ;  /* 0x000a580001037983 */ /* 0x0013680000300800 */
[----:B------:R1:W-:Y:S04]  /*2e1e0*/  STL [R1+0xa04], R0 ;  /* 0x000a040001007387 */ /* 0x0003e80000100800 */
        /* <DEDUP_REMOVED lines=13> */
[----:B------:R1:W-:Y:S01]  /*2e2c0*/  STL [R1+0x214], R17 ;  /* 0x0002141101007387 */ /* 0x0003e20000100800 */
[----:B------:R-:W-:Y:S05]  /*2e2d0*/  @P0 BRA `(.L_x_2) ;  /* 0xfffffeb0000c0947 */ /* 0x000fea000383ffff */
[----:B-----5:R0:W-:Y:S01]  /*2e2e0*/  STL [R1+0xa60], R29 ;  /* 0x000a601d01007387 */ /* 0x0201e20000100800 */
[----:B-1----:R-:W-:-:S03]  /*2e2f0*/  IMAD.MOV.U32 R7, RZ, RZ, R12 ;  /* 0x000000ffff077224 */ /* 0x002fc600078e000c */
[----:B------:R1:W-:Y:S01]  /*2e300*/  STL [R1+0xa5c], R3 ;  /* 0x000a5c0301007387 */ /* 0x0003e20000100800 */
[----:B0-----:R-:W-:-:S03]  /*2e310*/  IMAD.MOV.U32 R29, RZ, RZ, R4 ;  /* 0x000000ffff1d7224 */ /* 0x001fc600078e0004 */
[----:B-1----:R-:W2:Y:S04]  /*2e320*/  LDL.LU R3, [R1+0x1ac] ;  /* 0x0001ac0001037983 */ /* 0x002ea80000300800 */
[----:B------:R-:W2:Y:S04]  /*2e330*/  LDL.LU R6, [R1+0x1bc] ;  /* 0x0001bc0001067983 */ /* 0x000ea80000300800 */
[----:B------:R0:W-:Y:S04]  /*2e340*/  STL [R1+0xa58], R28 ;  /* 0x000a581c01007387 */ /* 0x0001e80000100800 */
[----:B0-----:R-:W3:Y:S04]  /*2e350*/  LDL.LU R28, [R1+0x1cc] ;  /* 0x0001cc00011c7983 */ /* 0x001ee80000300800 */
        /* <DEDUP_REMOVED lines=11> */
[----:B------:R-:W-:-:S03]  /*2e410*/  F2FP.F16.F32.PACK_AB R7, R29, R7 ;  /* 0x000000071d07723e */ /* 0x000fc600000000ff */
[----:B------:R-:W4:Y:S04]  /*2e420*/  LDL.LU R13, [R1+0x1d4] ;  /* 0x0001d400010d7983 */ /* 0x000f280000300800 */
[----:B------:R-:W4:Y:S04]  /*2e430*/  LDL.LU R23, [R1+0x1e4] ;  /* 0x0001e40001177983 */ /* 0x000f280000300800 */
[----:B------:R-:W4:Y:S04]  /*2e440*/  LDL.LU R12, [R1+0x1f4] ;  /* 0x0001f400010c7983 */ /* 0x000f280000300800 */
[----:B------:R-:W4:Y:S04]  /*2e450*/  LDL.LU R17, [R1+0x1c0] ;  /* 0x0001c00001117983 */ /* 0x000f280000300800 */
[----:B------:R-:W4:Y:S01]  /*2e460*/  LDL.LU R29, [R1+0xa60] ;  /* 0x000a6000011d7983 */ /* 0x000f220000300800 */
[----:B--2---:R-:W-:-:S03]  /*2e470*/  F2FP.F16.F32.PACK_AB R6, R3, R6 ;  /* 0x000000060306723e */ /* 0x004fc600000000ff */
[----:B------:R-:W2:Y:S01]  /*2e480*/  LDL.LU R3, [R1+0xa5c] ;  /* 0x000a5c0001037983 */ /* 0x000ea20000300800 */
[----:B---3--:R-:W-:-:S03]  /*2e490*/  F2FP.F16.F32.PACK_AB R5, R28, R5 ;  /* 0x000000051c05723e */ /* 0x008fc600000000ff */
[----:B------:R-:W2:Y:S01]  /*2e4a0*/  LDL.LU R28, [R1+0xa58] ;  /* 0x000a5800011c7983 */ /* 0x000ea20000300800 */
[----:B------:R-:W-:Y:S02]  /*2e4b0*/  F2FP.F16.F32.PACK_AB R18, R18, R16 ;  /* 0x000000101212723e */ /* 0x000fe400000000ff */
[----:B------:R-:W-:Y:S02]  /*2e4c0*/  F2FP.F16.F32.PACK_AB R15, R21, R15 ;  /* 0x0000000f150f723e */ /* 0x000fe400000000ff */
[----:B------:R-:W-:Y:S02]  /*2e4d0*/  F2FP.F16.F32.PACK_AB R14, R20, R14 ;  /* 0x0000000e140e723e */ /* 0x000fe400000000ff */
[----:B----4-:R-:W-:Y:S02]  /*2e4e0*/  F2FP.F16.F32.PACK_AB R4, R0, R4 ;  /* 0x000000040004723e */ /* 0x010fe400000000ff */
[----:B------:R-:W-:Y:S02]  /*2e4f0*/  F2FP.F16.F32.PACK_AB R19, R2, R19 ;  /* 0x000000130213723e */ /* 0x000fe400000000ff */
[----:B------:R-:W-:-:S02]  /*2e500*/  F2FP.F16.F32.PACK_AB R11, R8, R11 ;  /* 0x0000000b080b723e */ /* 0x000fc400000000ff */
[----:B------:R-:W-:Y:S02]  /*2e510*/  F2FP.F16.F32.PACK_AB R10, R9, R10 ;  /* 0x0000000a090a723e */ /* 0x000fe400000000ff */
[----:B------:R-:W-:Y:S02]  /*2e520*/  F2FP.F16.F32.PACK_AB R9, R24, R25 ;  /* 0x000000191809723e */ /* 0x000fe400000000ff */
[----:B------:R-:W-:Y:S02]  /*2e530*/  F2FP.F16.F32.PACK_AB R8, R26, R27 ;  /* 0x0000001b1a08723e */ /* 0x000fe400000000ff */
[----:B------:R-:W-:Y:S02]  /*2e540*/  F2FP.F16.F32.PACK_AB R13, R22, R13 ;  /* 0x0000000d160d723e */ /* 0x000fe400000000ff */
[----:B------:R-:W-:Y:S02]  /*2e550*/  F2FP.F16.F32.PACK_AB R12, R23, R12 ;  /* 0x0000000c170c723e */ /* 0x000fe400000000ff */
[----:B------:R-:W-:-:S02]  /*2e560*/  F2FP.F16.F32.PACK_AB R17, R17, R29 ;  /* 0x0000001d1111723e */ /* 0x000fc400000000ff */
[----:B--2---:R-:W-:-:S07]  /*2e570*/  F2FP.F16.F32.PACK_AB R16, R28, R3 ;  /* 0x000000031c10723e */ /* 0x004fce00000000ff */
.L_x_1:
[----:B0-----:R-:W2:Y:S01]  /*2e580*/  LDL.LU R3, [R1+0xa4c] ;  /* 0x000a4c0001037983 */ /* 0x001ea20000300800 */
[----:B-1----:R-:W0:Y:S01]  /*2e590*/  S2R R0, SR_TID.X ;  /* 0x0000000000007919 */ /* 0x002e220000002100 */
[----:B------:R-:W1:Y:S01]  /*2e5a0*/  S2R R23, SR_CgaCtaId ;  /* 0x0000000000177919 */ /* 0x000e620000008800 */
[----:B------:R-:W-:Y:S01]  /*2e5b0*/  MOV R2, 0x400 ;  /* 0x0000040000027802 */ /* 0x000fe20000000f00 */
[----:B------:R-:W-:Y:S01]  /*2e5c0*/  ULDC UR4, c[0x0][0x244] ;  /* 0x0000910000047ab9 */ /* 0x000fe20000000800 */
[----:B------:R-:W-:Y:S01]  /*2e5d0*/  ULDC.64 UR8, c[0x0][0x228] ;  /* 0x00008a0000087ab9 */ /* 0x000fe20000000a00 */
[----:B------:R-:W2:Y:S01]  /*2e5e0*/  LDL.LU R24, [R1+0xa48] ;  /* 0x000a480001187983 */ /* 0x000ea20000300800 */
[----:B------:R-:W-:-:S03]  /*2e5f0*/  ULDC.64 UR6, c[0x0][0x220] ;  /* 0x0000880000067ab9 */ /* 0x000fc60000000a00 */
[----:B------:R-:W3:Y:S04]  /*2e600*/  LDL.LU R26, [R1+0xa50] ;  /* 0x000a5000011a7983 */ /* 0x000ee80000300800 */
[----:B------:R-:W4:Y:S01]  /*2e610*/  LDL.LU R25, [R1+0xa40] ;  /* 0x000a400001197983 */ /* 0x000f220000300800 */
[C---:B0-----:R-:W-:Y:S02]  /*2e620*/  IMAD.SHL.U32 R20, R0.reuse, 0x4, RZ ;  /* 0x0000000400147824 */ /* 0x041fe400078e00ff */
[C---:B------:R-:W-:Y:S01]  /*2e630*/  IMAD.SHL.U32 R22, R0.reuse, 0x800, RZ ;  /* 0x0000080000167824 */ /* 0x040fe200078e00ff */
[----:B-1----:R-:W-:Y:S02]  /*2e640*/  LEA R2, R23, R2, 0x18 ;  /* 0x0000000217027211 */ /* 0x002fe400078ec0ff */
[----:B------:R-:W-:-:S02]  /*2e650*/  LOP3.LUT R23, R0, 0x80, RZ, 0xc0, !PT ;  /* 0x0000008000177812 */ /* 0x000fc400078ec0ff */
[----:B------:R-:W-:Y:S02]  /*2e660*/  LOP3.LUT R22, R22, 0x3000, RZ, 0xc0, !PT ;  /* 0x0000300016167812 */ /* 0x000fe400078ec0ff */
[C---:B------:R-:W-:Y:S01]  /*2e670*/  LEA.HI R27, R0.reuse, 0x30, RZ, 0x1c ;  /* 0x00000030001b7811 */ /* 0x040fe200078fe0ff */
[----:B------:R-:W-:Y:S01]  /*2e680*/  BAR.SYNC.DEFER_BLOCKING 0x0 ;  /* 0x0000000000007b1d */ /* 0x000fe20000010000 */
[----:B--2---:R-:W-:Y:S01]  /*2e690*/  LOP3.LUT R21, R3, 0xe00, R24, 0xf8, !PT ;  /* 0x00000e0003157812 */ /* 0x004fe200078ef818 */
[----:B------:R-:W-:-:S03]  /*2e6a0*/  IMAD.SHL.U32 R3, R0, 0x200, RZ ;  /* 0x0000020000037824 */ /* 0x000fc600078e00ff */
[----:B------:R-:W-:Y:S02]  /*2e6b0*/  LOP3.LUT R20, R21, 0x70, R20, 0x78, !PT ;  /* 0x0000007015147812 */ /* 0x000fe400078e7814 */
[----:B------:R-:W-:Y:S02]  /*2e6c0*/  LOP3.LUT R3, R3, 0x3000, RZ, 0xc0, !PT ;  /* 0x0000300003037812 */ /* 0x000fe400078ec0ff */
[----:B------:R-:W-:Y:S02]  /*2e6d0*/  LOP3.LUT R21, R22, 0x1f0, R24, 0xf8, !PT ;  /* 0x000001f016157812 */ /* 0x000fe400078ef818 */
[----:B------:R-:W-:Y:S01]  /*2e6e0*/  IADD3 R3, R20, R2, R3 ;  /* 0x0000000214037210 */ /* 0x000fe20007ffe003 */
[----:B------:R-:W0:Y:S04]  /*2e6f0*/  LDC R24, c[0x0][0x248] ;  /* 0x00009200ff187b82 */ /* 0x000e280000000800 */
[----:B------:R-:W-:Y:S04]  /*2e700*/  STS.128 [R3], R16 ;  /* 0x0000001003007388 */ /* 0x000fe80000000c00 */
[----:B------:R-:W-:Y:S04]  /*2e710*/  STS.128 [R3+0x100], R12 ;  /* 0x0001000c03007388 */ /* 0x000fe80000000c00 */
[----:B------:R1:W-:Y:S04]  /*2e720*/  STS.128 [R3+0x80], R8 ;  /* 0x0000800803007388 */ /* 0x0003e80000000c00 */
[----:B------:R2:W-:Y:S01]  /*2e730*/  STS.128 [R3+0x180], R4 ;  /* 0x0001800403007388 */ /* 0x0005e20000000c00 */
[----:B------:R-:W-:Y:S01]  /*2e740*/  LOP3.LUT R21, R21, 0x60, R0, 0x78, !PT ;  /* 0x0000006015157812 */ /* 0x000fe200078e7800 */
[----:B------:R-:W-:-:S02]  /*2e750*/  IMAD R2, R23, 0x4, R2 ;  /* 0x0000000417027824 */ /* 0x000fc400078e0202 */
[----:B------:R-:W5:Y:S02]  /*2e760*/  LDC R23, c[0x0][0x248] ;  /* 0x00009200ff177b82 */ /* 0x000f640000000800 */
[----:B-1----:R-:W-:-:S06]  /*2e770*/  IMAD.IADD R8, R21, 0x1, R2 ;  /* 0x0000000115087824 */ /* 0x002fcc00078e0202 */
[----:B------:R-:W-:Y:S01]  /*2e780*/  BAR.SYNC.DEFER_BLOCKING 0x0 ;  /* 0x0000000000007b1d */ /* 0x000fe20000010000 */
[----:B------:R-:W-:-:S05]  /*2e790*/  SHF.R.U32.HI R21, RZ, 0x4, R0 ;  /* 0x00000004ff157819 */ /* 0x000fca0000011600 */
[----:B------:R-:W1:Y:S01]  /*2e7a0*/  LDS.128 R16, [R8] ;  /* 0x0000000008107984 */ /* 0x000e620000000c00 */
[C---:B------:R-:W-:Y:S02]  /*2e7b0*/  LEA.HI R12, R0.reuse, 0x70, RZ, 0x1c ;  /* 0x00000070000c7811 */ /* 0x040fe400078fe0ff */
[----:B------:R-:W-:Y:S02]  /*2e7c0*/  SGXT.U32 R21, R21, 0x4 ;  /* 0x000000041515781a */ /* 0x000fe40000000000 */
[----:B----4-:R-:W-:Y:S01]  /*2e7d0*/  LEA.HI R0, R0, R25, RZ, 0x1c ;  /* 0x0000001900007211 */ /* 0x010fe200078fe0ff */
[C---:B--2---:R-:W-:Y:S01]  /*2e7e0*/  IMAD.IADD R3, R25.reuse, 0x1, R12 ;  /* 0x0000000119037824 */ /* 0x044fe200078e020c */
[C-C-:B------:R-:W-:Y:S01]  /*2e7f0*/  LOP3.LUT R4, R25.reuse, 0x1e0, R21.reuse, 0xfe, !PT ;  /* 0x000001e019047812 */ /* 0x140fe200078efe15 */
[----:B------:R-:W2:Y:S01]  /*2e800*/  LDS.128 R12, [R8+0x400] ;  /* 0x00040000080c7984 */ /* 0x000ea20000000c00 */
[----:B------:R-:W-:-:S03]  /*2e810*/  LOP3.LUT R6, R25, 0x1d0, R21, 0xfe, !PT ;  /* 0x000001d019067812 */ /* 0x000fc600078efe15 */
[----:B------:R-:W-:Y:S01]  /*2e820*/  STL [R1+0x8], R0 ;  /* 0x0000080001007387 */ /* 0x000fe20000100800 */
[----:B------:R-:W-:-:S03]  /*2e830*/  LOP3.LUT R5, R25, 0x1c0, R21, 0xfe, !PT ;  /* 0x000001c019057812 */ /* 0x000fc600078efe15 */
[----:B------:R-:W-:Y:S04]  /*2e840*/  STL [R1+0x4], R3 ;  /* 0x0000040301007387 */ /* 0x000fe80000100800 */
[----:B------:R4:W-:Y:S04]  /*2e850*/  STL [R1+0x50], R4 ;  /* 0x0000500401007387 */ /* 0x0009e80000100800 */
[----:B------:R-:W-:Y:S01]  /*2e860*/  STL [R1+0xc], R6 ;  /* 0x00000c0601007387 */ /* 0x000fe20000100800 */
[----:B----4-:R-:W-:-:S03]  /*2e870*/  LOP3.LUT R4, R25, 0x1a0, R21, 0xfe, !PT ;  /* 0x000001a019047812 */ /* 0x010fc600078efe15 */
[----:B------:R-:W-:Y:S04]  /*2e880*/  STL [R1+0x4c], R5 ;  /* 0x00004c0501007387 */ /* 0x000fe80000100800 */
[----:B------:R4:W-:Y:S04]  /*2e890*/  STL [R1+0x44], R4 ;  /* 0x0000440401007387 */ /* 0x0009e80000100800 */
[----:B-1----:R-:W-:Y:S04]  /*2e8a0*/  STL [R1+0xa78], R17 ;  /* 0x000a781101007387 */ /* 0x002fe80000100800 */
[----:B------:R-:W-:Y:S01]  /*2e8b0*/  STL [R1+0xa64], R18 ;  /* 0x000a641201007387 */ /* 0x000fe20000100800 */
[----:B----4-:R-:W-:-:S03]  /*2e8c0*/  LOP3.LUT R4, R25, 0x190, R21, 0xfe, !PT ;  /* 0x0000019019047812 */ /* 0x010fc600078efe15 */
[----:B------:R1:W-:Y:S02]  /*2e8d0*/  STL [R1+0xa58], R19 ;  /* 0x000a581301007387 */ /* 0x0003e40000100800 */
[----:B-1----:R-:W-:-:S05]  /*2e8e0*/  LOP3.LUT R19, R25, 0x180, R21, 0xfe, !PT ;  /* 0x0000018019137812 */ /* 0x002fca00078efe15 */
[----:B------:R1:W-:Y:S04]  /*2e8f0*/  STL [R1+0xa5c], R19 ;  /* 0x000a5c1301007387 */ /* 0x0003e80000100800 */
[----:B------:R-:W-:Y:S04]  /*2e900*/  STL [R1+0x48], R4 ;  /* 0x0000480401007387 */ /* 0x000fe80000100800 */
[----:B------:R-:W4:Y:S01]  /*2e910*/  LDS.128 R4, [R8+0x800] ;  /* 0x0008000008047984 */ /* 0x000f220000000c00 */
[----:B------:R-:W-:-:S03]  /*2e920*/  LOP3.LUT R9, R25, 0x160, R21, 0xfe, !PT ;  /* 0x0000016019097812 */ /* 0x000fc600078efe15 */
[----:B--2---:R-:W-:Y:S01]  /*2e930*/  STL [R1+0xa7c], R13 ;  /* 0x000a7c0d01007387 */ /* 0x004fe20000100800 */
[----:B-1----:R-:W-:-:S03]  /*2e940*/  LOP3.LUT R19, R25, 0x150, R21, 0xfe, !PT ;  /* 0x0000015019137812 */ /* 0x002fc600078efe15 */
[----:B------:R-:W-:Y:S04]  /*2e950*/  STL [R1+0xa68], R14 ;  /* 0x000a680e01007387 */ /* 0x000fe80000100800 */
[----:B------:R1:W-:Y:S01]  /*2e960*/  STL [R1+0xa60], R15 ;  /* 0x000a600f01007387 */ /* 0x0003e20000100800 */
[C---:B---3--:R-:W-:Y:S01]  /*2e970*/  ISETP.GE.AND P0, PT, R26.reuse, UR8, PT ;  /* 0x000000081a007c0c */ /* 0x048fe2000bf06270 */
[----:B------:R-:W-:Y:S01]  /*2e980*/  IMAD R2, R26, UR4, RZ ;  /* 0x000000041a027c24 */ /* 0x000fe2000f8e02ff */
[C---:B------:R-:W-:Y:S02]  /*2e990*/  LOP3.LUT R3, R25.reuse, R21, RZ, 0xfc, !PT ;  /* 0x0000001519037212 */ /* 0x040fe400078efcff */
[C-C-:B-1----:R-:W-:Y:S02]  /*2e9a0*/  LOP3.LUT R15, R25.reuse, 0x140, R21.reuse, 0xfe, !PT ;  /* 0x00000140190f7812 */ /* 0x142fe400078efe15 */
[----:B------:R-:W-:-:S02]  /*2e9b0*/  LOP3.LUT R14, R25, 0x110, R21, 0xfe, !PT ;  /* 0x00000110190e7812 */ /* 0x000fc400078efe15 */
[C-C-:B------:R-:W-:Y:S02]  /*2e9c0*/  LOP3.LUT R18, R25.reuse, 0x100, R21.reuse, 0xfe, !PT ;  /* 0x0000010019127812 */ /* 0x140fe400078efe15 */
[C-C-:B------:R-:W-:Y:S02]  /*2e9d0*/  LOP3.LUT R13, R25.reuse, 0x90, R21.reuse, 0xfe, !PT ;  /* 0x00000090190d7812 */ /* 0x140fe400078efe15 */
[C-C-:B------:R-:W-:Y:S02]  /*2e9e0*/  LOP3.LUT R17, R25.reuse, 0x80, R21.reuse, 0xfe, !PT ;  /* 0x0000008019117812 */ /* 0x140fe400078efe15 */
[C-C-:B------:R-:W-:Y:S01]  /*2e9f0*/  LOP3.LUT R29, R25.reuse, 0x50, R21.reuse, 0xfe, !PT ;  /* 0x00000050191d7812 */ /* 0x140fe200078efe15 */
[----:B----4-:R1:W-:Y:S04]  /*2ea00*/  STL [R1+0xa80], R5 ;  /* 0x000a800501007387 */ /* 0x0103e80000100800 */
[----:B------:R-:W-:Y:S04]  /*2ea10*/  STL [R1+0x3c], R9 ;  /* 0x00003c0901007387 */ /* 0x000fe80000100800 */
[----:B------:R2:W-:Y:S01]  /*2ea20*/  STL [R1+0xa70], R6 ;  /* 0x000a700601007387 */ /* 0x0005e20000100800 */
[----:B-1----:R-:W-:-:S03]  /*2ea30*/  LOP3.LUT R5, R25, 0x120, R21, 0xfe, !PT ;  /* 0x0000012019057812 */ /* 0x002fc600078efe15 */
[----:B------:R1:W-:Y:S01]  /*2ea40*/  STL [R1+0xa6c], R7 ;  /* 0x000a6c0701007387 */ /* 0x0003e20000100800 */
[----:B------:R-:W-:-:S03]  /*2ea50*/  LOP3.LUT R26, R25, 0x40, R21, 0xfe, !PT ;  /* 0x00000040191a7812 */ /* 0x000fc600078efe15 */
[----:B------:R3:W-:Y:S01]  /*2ea60*/  STL [R1+0xa74], R19 ;  /* 0x000a741301007387 */ /* 0x0007e20000100800 */
[----:B------:R-:W-:-:S03]  /*2ea70*/  LOP3.LUT R20, R25, 0x20, R21, 0xfe, !PT ;  /* 0x0000002019147812 */ /* 0x000fc600078efe15 */
[----:B------:R4:W-:Y:S01]  /*2ea80*/  STL [R1+0xa84], R15 ;  /* 0x000a840f01007387 */ /* 0x0009e20000100800 */
[C-C-:B--2---:R-:W-:Y:S02]  /*2ea90*/  LOP3.LUT R6, R25.reuse, 0xd0, R21.reuse, 0xfe, !PT ;  /* 0x000000d019067812 */ /* 0x144fe400078efe15 */
[C-C-:B-1----:R-:W-:Y:S01]  /*2eaa0*/  LOP3.LUT R7, R25.reuse, 0xc0, R21.reuse, 0xfe, !PT ;  /* 0x000000c019077812 */ /* 0x142fe200078efe15 */
[----:B------:R1:W-:Y:S01]  /*2eab0*/  STL [R1+0x30], R5 ;  /* 0x0000300501007387 */ /* 0x0003e20000100800 */
[C---:B---3--:R-:W-:Y:S01]  /*2eac0*/  LOP3.LUT R19, R25.reuse, 0xe0, R21, 0xfe, !PT ;  /* 0x000000e019137812 */ /* 0x048fe200078efe15 */
[C---:B------:R-:W-:Y:S01]  /*2ead0*/  IMAD.IADD R27, R25.reuse, 0x1, R27 ;  /* 0x00000001191b7824 */ /* 0x040fe200078e021b */
[----:B------:R-:W-:Y:S01]  /*2eae0*/  LEA R0, P1, R2, UR6, 0x1 ;  /* 0x0000000602007c11 */ /* 0x000fe2000f8208ff */
[----:B------:R-:W2:Y:S01]  /*2eaf0*/  LDS.128 R8, [R8+0xc00] ;  /* 0x000c000008087984 */ /* 0x000ea20000000c00 */
[C-C-:B----4-:R-:W-:Y:S02]  /*2eb00*/  LOP3.LUT R15, R25.reuse, 0x60, R21.reuse, 0xfe, !PT ;  /* 0x00000060190f7812 */ /* 0x150fe400078efe15 */
[----:B-1----:R-:W-:-:S02]  /*2eb10*/  LOP3.LUT R5, R25, 0xa0, R21, 0xfe, !PT ;  /* 0x000000a019057812 */ /* 0x002fc400078efe15 */
[----:B------:R-:W-:-:S04]  /*2eb20*/  LOP3.LUT R21, R25, 0x10, R21, 0xfe, !PT ;  /* 0x0000001019157812 */ /* 0x000fc800078efe15 */
[C---:B------:R-:W-:Y:S01]  /*2eb30*/  ISETP.LT.AND P3, PT, R21.reuse, UR9, !P0 ;  /* 0x0000000915007c0c */ /* 0x040fe2000c761270 */
[----:B0-----:R-:W-:Y:S01]  /*2eb40*/  IMAD R21, R21, R24, RZ ;  /* 0x0000001815157224 */ /* 0x001fe200078e02ff */
[----:B------:R-:W-:Y:S02]  /*2eb50*/  LEA.HI.X.SX32 R2, R2, UR7, 0x1, P1 ;  /* 0x0000000702027c11 */ /* 0x000fe400088f0eff */
[----:B------:R-:W-:Y:S02]  /*2eb60*/  ISETP.LT.AND P1, PT, R27, UR9, !P0 ;  /* 0x000000091b007c0c */ /* 0x000fe4000c721270 */
[----:B------:R-:W-:Y:S01]  /*2eb70*/  LEA R22, P2, R21, R0, 0x1 ;  /* 0x0000000015167211 */ /* 0x000fe200078408ff */
[----:B-----5:R-:W-:-:S03]  /*2eb80*/  IMAD R27, R27, R23, RZ ;  /* 0x000000171b1b7224 */ /* 0x020fc600078e02ff */
[----:B------:R-:W-:Y:S02]  /*2eb90*/  LEA.HI.X.SX32 R23, R21, R2, 0x1, P2 ;  /* 0x0000000215177211 */ /* 0x000fe400010f0eff */
[----:B------:R-:W3:Y:S01]  /*2eba0*/  LDL.LU R21, [R1+0xc] ;  /* 0x00000c0001157983 */ /* 0x000ee20000300800 */
[C---:B------:R-:W-:Y:S01]  /*2ebb0*/  ISETP.LT.AND P5, PT, R3.reuse, UR9, !P0 ;  /* 0x0000000903007c0c */ /* 0x040fe2000c7a1270 */
[-C--:B------:R-:W-:Y:S02]  /*2ebc0*/  IMAD R3, R3, R24.reuse, RZ ;  /* 0x0000001803037224 */ /* 0x080fe400078e02ff */
[----:B------:R-:W-:-:S03]  /*2ebd0*/  IMAD R28, R20, R24, RZ ;  /* 0x00000018141c7224 */ /* 0x000fc600078e02ff */
[C---:B------:R-:W-:Y:S02]  /*2ebe0*/  LEA R24, P6, R3.reuse, R0, 0x1 ;  /* 0x0000000003187211 */ /* 0x040fe400078c08ff */
[----:B------:R-:W-:Y:S02]  /*2ebf0*/  ISETP.LT.AND P4, PT, R20, UR9, !P0 ;  /* 0x0000000914007c0c */ /* 0x000fe4000c781270 */
[----:B------:R-:W-:Y:S02]  /*2ec00*/  LEA.HI.X.SX32 R25, R3, R2, 0x1, P6 ;  /* 0x0000000203197211 */ /* 0x000fe400030f0eff */
[----:B------:R-:W-:-:S03]  /*2ec10*/  LEA R20, P6, R28, R0, 0x1 ;  /* 0x000000001c147211 */ /* 0x000fc600078c08ff */
[----:B------:R0:W-:Y:S02]  /*2ec20*/  @P5 STG.E.U16 desc[UR10][R24.64], R16 ;  /* 0x0000001018005986 */ /* 0x0001e4000c10150a */
[----:B0-----:R-:W-:-:S04]  /*2ec30*/  LEA R24, P5, R27, R0, 0x1 ;  /* 0x000000001b187211 */ /* 0x001fc800078a08ff */
[-C--:B------:R-:W-:Y:S02]  /*2ec40*/  LEA.HI.X.SX32 R25, R27, R2.reuse, 0x1, P5 ;  /* 0x000000021b197211 */ /* 0x080fe400028f0eff */
[----:B------:R-:W0:Y:S01]  /*2ec50*/  LDC R27, c[0x0][0x248] ;  /* 0x00009200ff1b7b82 */ /* 0x000e220000000800 */
[----:B---3--:R-:W-:Y:S02]  /*2ec60*/  ISETP.LT.AND P2, PT, R21, UR9, !P0 ;  /* 0x0000000915007c0c */ /* 0x008fe4000c741270 */
[----:B------:R-:W-:Y:S02]  /*2ec70*/  LEA.HI.X.SX32 R21, R28, R2, 0x1, P6 ;  /* 0x000000021c157211 */ /* 0x000fe400030f0eff */
[----:B------:R-:W3:Y:S01]  /*2ec80*/  LDL.LU R28, [R1+0x4] ;  /* 0x00000400011c7983 */ /* 0x000ee20000300800 */
[----:B------:R-:W-:-:S03]  /*2ec90*/  ISETP.LT.AND P6, PT, R29, UR9, !P0 ;  /* 0x000000091d007c0c */ /* 0x000fc6000c7c1270 */
[----:B------:R1:W-:Y:S01]  /*2eca0*/  @P3 STG.E.U16 desc[UR10][R22.64], R12 ;  /* 0x0000000c16003986 */ /* 0x0003e2000c10150a */
[----:B0-----:R-:W-:-:S03]  /*2ecb0*/  IMAD R29, R29, R27, RZ ;  /* 0x0000001b1d1d7224 */ /* 0x001fc600078e02ff */
[----:B------:R0:W-:Y:S01]  /*2ecc0*/  @P4 STG.E.U16 desc[UR10][R20.64], R4 ;  /* 0x0000000414004986 */ /* 0x0001e2000c10150a */
[C---:B------:R-:W-:Y:S01]  /*2ecd0*/  ISETP.LT.AND P4, PT, R26.reuse, UR9, !P0 ;  /* 0x000000091a007c0c */ /* 0x040fe2000c781270 */
[-C--:B------:R-:W-:Y:S02]  /*2ece0*/  IMAD R26, R26, R27.reuse, RZ ;  /* 0x0000001b1a1a7224 */ /* 0x080fe400078e02ff */
[----:B--2---:R2:W-:Y:S01]  /*2ecf0*/  @P1 STG.E.U16 desc[UR10][R24.64], R8 ;  /* 0x0000000818001986 */ /* 0x0045e2000c10150a */
[-C--:B-1----:R-:W-:Y:S02]  /*2ed00*/  LEA R22, P5, R29, R0.reuse, 0x1 ;  /* 0x000000001d167211 */ /* 0x082fe400078a08ff */
[----:B0-----:R-:W-:Y:S02]  /*2ed10*/  LEA R20, P1, R26, R0, 0x1 ;  /* 0x000000001a147211 */ /* 0x001fe400078208ff */
[----:B------:R-:W-:Y:S01]  /*2ed20*/  PRMT R4, R16, 0x7632, R4 ;  /* 0x0000763210047816 */ /* 0x000fe20000000004 */
[----:B------:R-:W-:Y:S01]  /*2ed30*/  IMAD R16, R15, R27, RZ ;  /* 0x0000001b0f107224 */ /* 0x000fe200078e02ff */
[----:B------:R-:W-:-:S02]  /*2ed40*/  LEA.HI.X.SX32 R21, R26, R2, 0x1, P1 ;  /* 0x000000021a157211 */ /* 0x000fc400008f0eff */
[----:B------:R-:W-:Y:S02]  /*2ed50*/  LEA.HI.X.SX32 R23, R29, R2, 0x1, P5 ;  /* 0x000000021d177211 */ /* 0x000fe400028f0eff */
[----:B--2---:R-:W-:Y:S01]  /*2ed60*/  PRMT R8, R12, 0x7632, R8 ;  /* 0x000076320c087816 */ /* 0x004fe20000000008 */
[----:B------:R-:W2:Y:S04]  /*2ed70*/  LDL.LU R29, [R1+0x8] ;  /* 0x00000800011d7983 */ /* 0x000ea80000300800 */
[----:B------:R0:W-:Y:S01]  /*2ed80*/  @P4 STG.E.U16 desc[UR10][R20.64], R4 ;  /* 0x0000000414004986 */ /* 0x0001e2000c10150a */
[----:B------:R-:W-:-:S03]  /*2ed90*/  ISETP.LT.AND P5, PT, R15, UR9, !P0 ;  /* 0x000000090f007c0c */ /* 0x000fc6000c7a1270 */
[----:B------:R1:W-:Y:S01]  /*2eda0*/  @P6 STG.E.U16 desc[UR10][R22.64], R8 ;  /* 0x0000000816006986 */ /* 0x0003e2000c10150a */
[----:B------:R-:W-:-:S03]  /*2edb0*/  ISETP.LT.AND P6, PT, R5, UR9, !P0 ;  /* 0x0000000905007c0c */ /* 0x000fc6000c7c1270 */
[----:B------:R-:W4:Y:S01]  /*2edc0*/  LDL.LU R15, [R1+0xa84] ;  /* 0x000a8400010f7983 */ /* 0x000f220000300800 */
[----:B0-----:R-:W-:-:S03]  /*2edd0*/  LEA R20, P1, R16, R0, 0x1 ;  /* 0x0000000010147211 */ /* 0x001fc600078208ff */
[----:B------:R-:W5:Y:S01]  /*2ede0*/  LDL.LU R5, [R1+0xa80] ;  /* 0x000a800001057983 */ /* 0x000f620000300800 */
[----:B------:R-:W-:Y:S02]  /*2edf0*/  LEA.HI.X.SX32 R21, R16, R2, 0x1, P1 ;  /* 0x0000000210157211 */ /* 0x000fe400008f0eff */
[----:B------:R-:W-:Y:S02]  /*2ee00*/  ISETP.LT.AND P1, PT, R13, UR9, !P0 ;  /* 0x000000090d007c0c */ /* 0x000fe4000c721270 */
[----:B------:R-:W4:Y:S01]  /*2ee10*/  LDL.LU R13, [R1+0xa7c] ;  /* 0x000a7c00010d7983 */ /* 0x000f220000300800 */
[----:B---3--:R-:W-:-:S05]  /*2ee20*/  IMAD R12, R28, R27, RZ ;  /* 0x0000001b1c0c7224 */ /* 0x008fca00078e02ff */
[----:B-1----:R-:W-:-:S04]  /*2ee30*/  LEA R22, P4, R12, R0, 0x1 ;  /* 0x000000000c167211 */ /* 0x002fc800078808ff */
[----:B------:R-:W-:Y:S02]  /*2ee40*/  LEA.HI.X.SX32 R23, R12, R2, 0x1, P4 ;  /* 0x000000020c177211 */ /* 0x000fe400020f0eff */
[----:B------:R-:W-:Y:S02]  /*2ee50*/  ISETP.LT.AND P4, PT, R17, UR9, !P0 ;  /* 0x0000000911007c0c */ /* 0x000fe4000c781270 */
[----:B------:R-:W3:Y:S01]  /*2ee60*/  LDL.LU R17, [R1+0xa78] ;  /* 0x000a780001117983 */ /* 0x000ee20000300800 */
[----:B------:R-:W-:Y:S01]  /*2ee70*/  ISETP.LT.AND P3, PT, R28, UR9, !P0 ;  /* 0x000000091c007c0c */ /* 0x000fe2000c761270 */
[C---:B------:R-:W-:Y:S01]  /*2ee80*/  IMAD R3, R27.reuse, 0x80, R3 ;  /* 0x000000801b037824 */ /* 0x040fe200078e0203 */
[----:B------:R-:W-:Y:S01]  /*2ee90*/  PRMT R4, R4, 0x7632, R4 ;  /* 0x0000763204047816 */ /* 0x000fe20000000004 */
[----:B------:R-:W5:Y:S01]  /*2eea0*/  LDL.LU R28, [R1+0x44] ;  /* 0x00004400011c7983 */ /* 0x000f620000300800 */
[----:B------:R-:W-:Y:S01]  /*2eeb0*/  PRMT R12, R8, 0x7632, R12 ;  /* 0x00007632080c7816 */ /* 0x000fe2000000000c */
[----:B------:R-:W-:-:S02]  /*2eec0*/  IMAD R8, R27, 0x10, R3 ;  /* 0x000000101b087824 */ /* 0x000fc400078e0203 */
[----:B------:R2:W-:Y:S06]  /*2eed0*/  @P5 STG.E.U16 desc[UR10][R20.64], R4 ;  /* 0x0000000414005986 */ /* 0x0005ec000c10150a */
[----:B------:R0:W-:Y:S01]  /*2eee0*/  @P3 STG.E.U16 desc[UR10][R22.64], R12 ;  /* 0x0000000c16003986 */ /* 0x0001e2000c10150a */
[----:B--2---:R-:W-:Y:S01]  /*2eef0*/  VIADD R4, R29, 0xb0 ;  /* 0x000000b01d047836 */ /* 0x004fe20000000000 */
[----:B------:R-:W-:-:S04]  /*2ef00*/  LEA R20, P5, R3, R0, 0x1 ;  /* 0x0000000003147211 */ /* 0x000fc800078a08ff */
[----:B------:R-:W-:Y:S01]  /*2ef10*/  LEA.HI.X.SX32 R21, R3, R2, 0x1, P5 ;  /* 0x0000000203157211 */ /* 0x000fe200028f0eff */
[C---:B------:R-:W-:Y:S01]  /*2ef20*/  IMAD R3, R4.reuse, R27, RZ ;  /* 0x0000001b04037224 */ /* 0x040fe200078e02ff */
[----:B------:R-:W-:Y:S01]  /*2ef30*/  ISETP.LT.AND P3, PT, R4, UR9, !P0 ;  /* 0x0000000904007c0c */ /* 0x000fe2000c761270 */
[----:B------:R-:W-:Y:S01]  /*2ef40*/  IMAD R4, R27, 0x10, R8 ;  /* 0x000000101b047824 */ /* 0x000fe200078e0208 */
[----:B0-----:R-:W-:-:S04]  /*2ef50*/  LEA R22, P5, R8, R0, 0x1 ;  /* 0x0000000008167211 */ /* 0x001fc800078a08ff */
[----:B------:R-:W-:Y:S02]  /*2ef60*/  LEA.HI.X.SX32 R23, R8, R2, 0x1, P5 ;  /* 0x0000000208177211 */ /* 0x000fe400028f0eff */
[----:B------:R-:W-:-:S04]  /*2ef70*/  LEA R24, P5, R4, R0, 0x1 ;  /* 0x0000000004187211 */ /* 0x000fc800078a08ff */
[----:B------:R-:W-:Y:S01]  /*2ef80*/  LEA.HI.X.SX32 R25, R4, R2, 0x1, P5 ;  /* 0x0000000204197211 */ /* 0x000fe200028f0eff */
[----:B------:R-:W-:Y:S01]  /*2ef90*/  IMAD R4, R27, 0x20, R4 ;  /* 0x000000201b047824 */ /* 0x000fe200078e0204 */
[----:B------:R-:W-:-:S03]  /*2efa0*/  ISETP.LT.AND P5, PT, R6, UR9, !P0 ;  /* 0x0000000906007c0c */ /* 0x000fc6000c7a1270 */
[----:B------:R-:W-:Y:S01]  /*2efb0*/  IMAD R8, R27, 0x10, R4 ;  /* 0x000000101b087824 */ /* 0x000fe200078e0204 */
[----:B---3--:R0:W-:Y:S04]  /*2efc0*/  @P4 STG.E.U16 desc[UR10][R20.64], R17 ;  /* 0x0000001114004986 */ /* 0x0081e8000c10150a */
[----:B----4-:R-:W-:Y:S01]  /*2efd0*/  @P1 STG.E.U16 desc[UR10][R22.64], R13 ;  /* 0x0000000d16001986 */ /* 0x010fe2000c10150a */
[----:B0-----:R-:W-:-:S04]  /*2efe0*/  LEA R20, P4, R3, R0, 0x1 ;  /* 0x0000000003147211 */ /* 0x001fc800078808ff */
[----:B------:R-:W-:Y:S01]  /*2eff0*/  LEA.HI.X.SX32 R21, R3, R2, 0x1, P4 ;  /* 0x0000000203157211 */ /* 0x000fe200020f0eff */
[----:B-----5:R0:W-:Y:S01]  /*2f000*/  @P6 STG.E.U16 desc[UR10][R24.64], R5 ;  /* 0x0000000518006986 */ /* 0x0201e2000c10150a */
[----:B------:R-:W-:Y:S01]  /*2f010*/  ISETP.LT.AND P4, PT, R7, UR9, !P0 ;  /* 0x0000000907007c0c */ /* 0x000fe2000c781270 */
[----:B------:R-:W-:Y:S02]  /*2f020*/  VIADD R3, R29, 0xf0 ;  /* 0x000000f01d037836 */ /* 0x000fe40000000000 */
[----:B------:R-:W-:Y:S01]  /*2f030*/  @P3 STG.E.U16 desc[UR10][R20.64], R9 ;  /* 0x0000000914003986 */ /* 0x000fe2000c10150a */
[-C--:B------:R-:W-:Y:S02]  /*2f040*/  LEA R16, P3, R4, R0.reuse, 0x1 ;  /* 0x0000000004107211 */ /* 0x080fe400078608ff */
[----:B------:R-:W-:Y:S02]  /*2f050*/  LEA R12, P6, R8, R0, 0x1 ;  /* 0x00000000080c7211 */ /* 0x000fe400078c08ff */
[----:B0-----:R-:W-:-:S02]  /*2f060*/  PRMT R5, R17, 0x7632, R5 ;  /* 0x0000763211057816 */ /* 0x001fc40000000005 */
[-C--:B------:R-:W-:Y:S02]  /*2f070*/  LEA.HI.X.SX32 R17, R4, R2.reuse, 0x1, P3 ;  /* 0x0000000204117211 */ /* 0x080fe400018f0eff */
[----:B------:R-:W-:Y:S02]  /*2f080*/  PRMT R4, R13, 0x7632, R4 ;  /* 0x000076320d047816 */ /* 0x000fe40000000004 */
[C---:B------:R-:W-:Y:S01]  /*2f090*/  ISETP.LT.AND P3, PT, R3.reuse, UR9, !P0 ;  /* 0x0000000903007c0c */ /* 0x040fe2000c761270 */
[----:B------:R-:W-:Y:S01]  /*2f0a0*/  IMAD R3, R3, R27, RZ ;  /* 0x0000001b03037224 */ /* 0x000fe200078e02ff */
[----:B------:R-:W-:Y:S01]  /*2f0b0*/  LEA.HI.X.SX32 R13, R8, R2, 0x1, P6 ;  /* 0x00000002080d7211 */ /* 0x000fe200030f0eff */
[----:B------:R-:W-:Y:S01]  /*2f0c0*/  IMAD R8, R27, 0x10, R8 ;  /* 0x000000101b087824 */ /* 0x000fe200078e0208 */
[----:B------:R0:W-:Y:S01]  /*2f0d0*/  @P4 STG.E.U16 desc[UR10][R16.64], R5 ;  /* 0x0000000510004986 */ /* 0x0001e2000c10150a */
[----:B------:R-:W-:-:S03]  /*2f0e0*/  ISETP.LT.AND P1, PT, R19, UR9, !P0 ;  /* 0x0000000913007c0c */ /* 0x000fc6000c721270 */
[----:B------:R1:W-:Y:S04]  /*2f0f0*/  @P5 STG.E.U16 desc[UR10][R12.64], R4 ;  /* 0x000000040c005986 */ /* 0x0003e8000c10150a */
[----:B------:R-:W2:Y:S01]  /*2f100*/  LDL.LU R19, [R1+0xa74] ;  /* 0x000a740001137983 */ /* 0x000ea20000300800 */
[----:B0-----:R-:W-:-:S03]  /*2f110*/  LEA R16, P4, R3, R0, 0x1 ;  /* 0x0000000003107211 */ /* 0x001fc600078808ff */
[----:B------:R-:W3:Y:S01]  /*2f120*/  LDL.LU R6, [R1+0xa70] ;  /* 0x000a700001067983 */ /* 0x000ee20000300800 */
[----:B-1----:R-:W-:-:S03]  /*2f130*/  LEA R12, P6, R8, R0, 0x1 ;  /* 0x00000000080c7211 */ /* 0x002fc600078c08ff */
[----:B------:R-:W4:Y:S01]  /*2f140*/  LDL.LU R7, [R1+0xa6c] ;  /* 0x000a6c0001077983 */ /* 0x000f220000300800 */
[-C--:B------:R-:W-:Y:S02]  /*2f150*/  LEA.HI.X.SX32 R17, R3, R2.reuse, 0x1, P4 ;  /* 0x0000000203117211 */ /* 0x080fe400020f0eff */
[----:B------:R-:W-:Y:S01]  /*2f160*/  ISETP.LT.AND P4, PT, R14, UR9, !P0 ;  /* 0x000000090e007c0c */ /* 0x000fe2000c781270 */
[----:B------:R-:W5:Y:S01]  /*2f170*/  LDL.LU R26, [R1+0x30] ;  /* 0x00003000011a7983 */ /* 0x000f620000300800 */
[----:B------:R-:W-:Y:S02]  /*2f180*/  LEA.HI.X.SX32 R13, R8, R2, 0x1, P6 ;  /* 0x00000002080d7211 */ /* 0x000fe400030f0eff */
[----:B------:R-:W-:Y:S01]  /*2f190*/  ISETP.LT.AND P6, PT, R18, UR9, !P0 ;  /* 0x0000000912007c0c */ /* 0x000fe2000c7c1270 */
[----:B------:R-:W2:Y:S04]  /*2f1a0*/  LDL.LU R14, [R1+0xa68] ;  /* 0x000a6800010e7983 */ /* 0x000ea80000300800 */
[----:B------:R-:W3:Y:S01]  /*2f1b0*/  LDL.LU R18, [R1+0xa64] ;  /* 0x000a640001127983 */ /* 0x000ee20000300800 */
[----:B------:R-:W-:Y:S01]  /*2f1c0*/  PRMT R21, R5, 0x7632, R21 ;  /* 0x0000763205157816 */ /* 0x000fe20000000015 */
[----:B------:R-:W-:Y:S01]  /*2f1d0*/  IMAD R3, R27, 0x20, R8 ;  /* 0x000000201b037824 */ /* 0x000fe200078e0208 */
[----:B------:R-:W-:-:S03]  /*2f1e0*/  PRMT R5, R9, 0x7632, R5 ;  /* 0x0000763209057816 */ /* 0x000fc60000000005 */
[----:B------:R-:W-:Y:S01]  /*2f1f0*/  @P1 STG.E.U16 desc[UR10][R12.64], R21 ;  /* 0x000000150c001986 */ /* 0x000fe2000c10150a */
[-C--:B------:R-:W-:Y:S01]  /*2f200*/  LEA R4, P1, R3, R0.reuse, 0x1 ;  /* 0x0000000003047211 */ /* 0x080fe200078208ff */
[----:B------:R-:W-:Y:S02]  /*2f210*/  IMAD R9, R27, 0x10, R3 ;  /* 0x000000101b097824 */ /* 0x000fe400078e0203 */
[----:B------:R0:W-:Y:S03]  /*2f220*/  @P3 STG.E.U16 desc[UR10][R16.64], R5 ;  /* 0x0000000510003986 */ /* 0x0001e6000c10150a */
[----:B------:R-:W-:Y:S02]  /*2f230*/  LEA R8, P3, R9, R0, 0x1 ;  /* 0x0000000009087211 */ /* 0x000fe400078608ff */
[-C--:B0-----:R-:W-:Y:S01]  /*2f240*/  LEA.HI.X.SX32 R5, R3, R2.reuse, 0x1, P1 ;  /* 0x0000000203057211 */ /* 0x081fe200008f0eff */
[----:B------:R-:W-:Y:S01]  /*2f250*/  IMAD R3, R27, 0x10, R9 ;  /* 0x000000101b037824 */ /* 0x000fe200078e0209 */
[----:B------:R-:W-:-:S02]  /*2f260*/  LEA.HI.X.SX32 R9, R9, R2, 0x1, P3 ;  /* 0x0000000209097211 */ /* 0x000fc400018f0eff */
[----:B------:R-:W-:Y:S02]  /*2f270*/  ISETP.LT.AND P5, PT, R28, UR9, !P0 ;  /* 0x000000091c007c0c */ /* 0x000fe4000c7a1270 */
[----:B------:R-:W4:Y:S01]  /*2f280*/  LDL.LU R28, [R1+0x3c] ;  /* 0x00003c00011c7983 */ /* 0x000f220000300800 */
[----:B-----5:R-:W-:-:S03]  /*2f290*/  ISETP.LT.AND P1, PT, R26, UR9, !P0 ;  /* 0x000000091a007c0c */ /* 0x020fc6000c721270 */
[----:B---3--:R0:W-:Y:S04]  /*2f2a0*/  @P6 STG.E.U16 desc[UR10][R4.64], R18 ;  /* 0x0000001204006986 */ /* 0x0081e8000c10150a */
[----:B--2---:R1:W-:Y:S01]  /*2f2b0*/  @P4 STG.E.U16 desc[UR10][R8.64], R14 ;  /* 0x0000000e08004986 */ /* 0x0043e2000c10150a */
[----:B0-----:R-:W-:-:S04]  /*2f2c0*/  LEA R4, P6, R3, R0, 0x1 ;  /* 0x0000000003047211 */ /* 0x001fc800078c08ff */
[----:B------:R-:W-:Y:S02]  /*2f2d0*/  LEA.HI.X.SX32 R5, R3, R2, 0x1, P6 ;  /* 0x0000000203057211 */ /* 0x000fe400030f0eff */
[----:B------:R-:W-:Y:S02]  /*2f2e0*/  ISETP.LT.AND P4, PT, R15, UR9, !P0 ;  /* 0x000000090f007c0c */ /* 0x000fe4000c781270 */
[----:B------:R-:W2:Y:S04]  /*2f2f0*/  LDL.LU R15, [R1+0xa60] ;  /* 0x000a6000010f7983 */ /* 0x000ea80000300800 */
[----:B------:R0:W-:Y:S01]  /*2f300*/  @P1 STG.E.U16 desc[UR10][R4.64], R6 ;  /* 0x0000000604001986 */ /* 0x0001e2000c10150a */
[----:B------:R-:W-:-:S03]  /*2f310*/  ISETP.LT.AND P1, PT, R19, UR9, !P0 ;  /* 0x0000000913007c0c */ /* 0x000fc6000c721270 */
[----:B------:R-:W3:Y:S04]  /*2f320*/  LDL.LU R23, [R1+0x48] ;  /* 0x0000480001177983 */ /* 0x000ee80000300800 */
[----:B------:R-:W5:Y:S01]  /*2f330*/  LDL.LU R19, [R1+0xa5c] ;  /* 0x000a5c0001137983 */ /* 0x000f620000300800 */
[----:B------:R-:W-:-:S04]  /*2f340*/  VIADD R20, R29, 0x130 ;  /* 0x000001301d147836 */ /* 0x000fc80000000000 */
[----:B------:R-:W-:Y:S02]  /*2f350*/  IMAD R13, R20, R27, RZ ;  /* 0x0000001b140d7224 */ /* 0x000fe400078e02ff */
[----:B------:R-:W-:-:S03]  /*2f360*/  IMAD R3, R27, 0x20, R3 ;  /* 0x000000201b037824 */ /* 0x000fc600078e0203 */
[C---:B-1----:R-:W-:Y:S02]  /*2f370*/  LEA R8, P6, R13.reuse, R0, 0x1 ;  /* 0x000000000d087211 */ /* 0x042fe400078c08ff */
[----:B------:R-:W-:Y:S02]  /*2f380*/  ISETP.LT.AND P3, PT, R20, UR9, !P0 ;  /* 0x0000000914007c0c */ /* 0x000fe4000c761270 */
[----:B------:R-:W-:Y:S01]  /*2f390*/  LEA.HI.X.SX32 R9, R13, R2, 0x1, P6 ;  /* 0x000000020d097211 */ /* 0x000fe200030f0eff */
[----:B------:R-:W-:Y:S01]  /*2f3a0*/  IMAD R13, R27, 0x10, R3 ;  /* 0x000000101b0d7824 */ /* 0x000fe200078e0203 */
[----:B0-----:R-:W-:-:S04]  /*2f3b0*/  LEA R4, P6, R3, R0, 0x1 ;  /* 0x0000000003047211 */ /* 0x001fc800078c08ff */
[----:B------:R-:W-:Y:S02]  /*2f3c0*/  LEA.HI.X.SX32 R5, R3, R2, 0x1, P6 ;  /* 0x0000000203057211 */ /* 0x000fe400030f0eff */
[----:B------:R-:W-:Y:S01]  /*2f3d0*/  LEA R12, P6, R13, R0, 0x1 ;  /* 0x000000000d0c7211 */ /* 0x000fe200078c08ff */
[----:B------:R-:W-:Y:S01]  /*2f3e0*/  IMAD R21, R27, 0x10, R13 ;  /* 0x000000101b157824 */ /* 0x000fe200078e020d */
[----:B------:R-:W-:Y:S02]  /*2f3f0*/  PRMT R18, R18, 0x7632, R18 ;  /* 0x0000763212127816 */ /* 0x000fe40000000012 */
[----:B------:R-:W-:Y:S02]  /*2f400*/  LEA.HI.X.SX32 R13, R13, R2, 0x1, P6 ;  /* 0x000000020d0d7211 */ /* 0x000fe400030f0eff */
[----:B------:R-:W-:Y:S01]  /*2f410*/  PRMT R6, R14, 0x7632, R6 ;  /* 0x000076320e067816 */ /* 0x000fe20000000006 */
[----:B------:R-:W-:Y:S04]  /*2f420*/  @P3 STG.E.U16 desc[UR10][R8.64], R10 ;  /* 0x0000000a08003986 */ /* 0x000fe8000c10150a */
[----:B------:R0:W-:Y:S04]  /*2f430*/  @P4 STG.E.U16 desc[UR10][R4.64], R18 ;  /* 0x0000001204004986 */ /* 0x0001e8000c10150a */
[----:B------:R1:W-:Y:S01]  /*2f440*/  @P1 STG.E.U16 desc[UR10][R12.64], R6 ;  /* 0x000000060c001986 */ /* 0x0003e2000c10150a */
[----:B----4-:R-:W-:-:S02]  /*2f450*/  ISETP.LT.AND P3, PT, R28, UR9, !P0 ;  /* 0x000000091c007c0c */ /* 0x010fc4000c761270 */
[----:B-----5:R-:W-:Y:S02]  /*2f460*/  ISETP.LT.AND P1, PT, R19, UR9, !P0 ;  /* 0x0000000913007c0c */ /* 0x020fe4000c721270 */
[----:B------:R-:W4:Y:S04]  /*2f470*/  LDL.LU R19, [R1+0xa58] ;  /* 0x000a580001137983 */ /* 0x000f280000300800 */
[----:B------:R-:W5:Y:S04]  /*2f480*/  LDL.LU R26, [R1+0x4c] ;  /* 0x00004c00011a7983 */ /* 0x000f680000300800 */
[----:B------:R-:W5:Y:S01]  /*2f490*/  LDL.LU R28, [R1+0x50] ;  /* 0x00005000011c7983 */ /* 0x000f620000300800 */
[----:B------:R-:W-:Y:S01]  /*2f4a0*/  VIADD R3, R29, 0x170 ;  /* 0x000001701d037836 */ /* 0x000fe20000000000 */
[----:B------:R-:W-:-:S04]  /*2f4b0*/  LEA R16, P6, R21, R0, 0x1 ;  /* 0x0000000015107211 */ /* 0x000fc800078c08ff */
[C---:B------:R-:W-:Y:S01]  /*2f4c0*/  ISETP.LT.AND P4, PT, R3.reuse, UR9, !P0 ;  /* 0x0000000903007c0c */ /* 0x040fe2000c781270 */
[----:B------:R-:W-:Y:S01]  /*2f4d0*/  IMAD R3, R3, R27, RZ ;  /* 0x0000001b03037224 */ /* 0x000fe200078e02ff */
[----:B------:R-:W-:Y:S02]  /*2f4e0*/  LEA.HI.X.SX32 R17, R21, R2, 0x1, P6 ;  /* 0x0000000215117211 */ /* 0x000fe400030f0eff */
[----:B0-----:R-:W-:Y:S01]  /*2f4f0*/  PRMT R5, R6, 0x7632, R5 ;  /* 0x0000763206057816 */ /* 0x001fe20000000005 */
[----:B------:R-:W-:Y:S01]  /*2f500*/  IMAD R21, R27, 0x20, R21 ;  /* 0x000000201b157824 */ /* 0x000fe200078e0215 */
[----:B------:R-:W-:Y:S02]  /*2f510*/  LEA R4, P6, R3, R0, 0x1 ;  /* 0x0000000003047211 */ /* 0x000fe400078c08ff */
[----:B------:R-:W-:Y:S01]  /*2f520*/  PRMT R10, R10, 0x7632, R10 ;  /* 0x000076320a0a7816 */ /* 0x000fe2000000000a */
[----:B------:R0:W-:Y:S01]  /*2f530*/  @P3 STG.E.U16 desc[UR10][R16.64], R5 ;  /* 0x0000000510003986 */ /* 0x0001e2000c10150a */
[----:B-1----:R-:W-:Y:S01]  /*2f540*/  IMAD R13, R27, 0x10, R21 ;  /* 0x000000101b0d7824 */ /* 0x002fe200078e0215 */
[----:B---3--:R-:W-:-:S02]  /*2f550*/  ISETP.LT.AND P3, PT, R23, UR9, !P0 ;  /* 0x0000000917007c0c */ /* 0x008fc4000c761270 */
[----:B0-----:R-:W-:Y:S01]  /*2f560*/  LEA.HI.X.SX32 R5, R3, R2, 0x1, P6 ;  /* 0x0000000203057211 */ /* 0x001fe200030f0eff */
[----:B------:R-:W-:Y:S01]  /*2f570*/  IMAD R17, R27, 0x10, R13 ;  /* 0x000000101b117824 */ /* 0x000fe200078e020d */
[-C--:B------:R-:W-:Y:S01]  /*2f580*/  LEA R8, P6, R21, R0.reuse, 0x1 ;  /* 0x0000000015087211 */ /* 0x080fe200078c08ff */
[----:B------:R-:W-:Y:S02]  /*2f590*/  VIADD R3, R29, 0x1b0 ;  /* 0x000001b01d037836 */ /* 0x000fe40000000000 */
[----:B------:R0:W-:Y:S01]  /*2f5a0*/  @P4 STG.E.U16 desc[UR10][R4.64], R10 ;  /* 0x0000000a04004986 */ /* 0x0001e2000c10150a */
[----:B------:R-:W-:Y:S01]  /*2f5b0*/  LEA R20, P4, R13, R0, 0x1 ;  /* 0x000000000d147211 */ /* 0x000fe200078808ff */
[----:B------:R-:W-:Y:S01]  /*2f5c0*/  IMAD R23, R27, 0x20, R17 ;  /* 0x000000201b177824 */ /* 0x000fe200078e0211 */
[-C--:B------:R-:W-:Y:S02]  /*2f5d0*/  LEA.HI.X.SX32 R9, R21, R2.reuse, 0x1, P6 ;  /* 0x0000000215097211 */ /* 0x080fe400030f0eff */
[----:B------:R-:W-:Y:S01]  /*2f5e0*/  LEA.HI.X.SX32 R21, R13, R2, 0x1, P4 ;  /* 0x000000020d157211 */ /* 0x000fe200020f0eff */
[C---:B------:R-:W-:Y:S01]  /*2f5f0*/  IMAD R13, R3.reuse, R27, RZ ;  /* 0x0000001b030d7224 */ /* 0x040fe200078e02ff */
[----:B------:R-:W-:Y:S01]  /*2f600*/  ISETP.LT.AND P4, PT, R3, UR9, !P0 ;  /* 0x0000000903007c0c */ /* 0x000fe2000c781270 */
[----:B------:R-:W-:-:S02]  /*2f610*/  VIADD R3, R29, 0x1f0 ;  /* 0x000001f01d037836 */ /* 0x000fc40000000000 */
[----:B------:R-:W-:Y:S02]  /*2f620*/  IMAD R25, R27, 0x10, R23 ;  /* 0x000000101b197824 */ /* 0x000fe400078e0217 */
[----:B------:R-:W-:Y:S02]  /*2f630*/  IMAD R29, R3, R27, RZ ;  /* 0x0000001b031d7224 */ /* 0x000fe400078e02ff */
[----:B------:R-:W-:Y:S01]  /*2f640*/  IMAD R27, R27, 0x10, R25 ;  /* 0x000000101b1b7824 */ /* 0x000fe200078e0219 */
[-C--:B------:R-:W-:Y:S02]  /*2f650*/  LEA R16, P6, R25, R0.reuse, 0x1 ;  /* 0x0000000019107211 */ /* 0x080fe400078c08ff */
[----:B0-----:R-:W-:Y:S01]  /*2f660*/  PRMT R10, R7, 0x7632, R10 ;  /* 0x00007632070a7816 */ /* 0x001fe2000000000a */
[----:B----4-:R0:W-:Y:S04]  /*2f670*/  @P1 STG.E.U16 desc[UR10][R8.64], R19 ;  /* 0x0000001308001986 */ /* 0x0101e8000c10150a */
[----:B--2---:R1:W-:Y:S01]  /*2f680*/  @P3 STG.E.U16 desc[UR10][R20.64], R15 ;  /* 0x0000000f14003986 */ /* 0x0043e2000c10150a */
[----:B------:R-:W-:-:S04]  /*2f690*/  LEA R4, P3, R13, R0, 0x1 ;  /* 0x000000000d047211 */ /* 0x000fc800078608ff */
[----:B------:R-:W-:Y:S02]  /*2f6a0*/  LEA.HI.X.SX32 R5, R13, R2, 0x1, P3 ;  /* 0x000000020d057211 */ /* 0x000fe400018f0eff */
[-C--:B0-----:R-:W-:Y:S02]  /*2f6b0*/  LEA R8, P1, R17, R0.reuse, 0x1 ;  /* 0x0000000011087211 */ /* 0x081fe400078208ff */
[----:B------:R-:W-:Y:S02]  /*2f6c0*/  LEA R12, P3, R23, R0, 0x1 ;  /* 0x00000000170c7211 */ /* 0x000fe400078608ff */
[----:B------:R-:W-:Y:S02]  /*2f6d0*/  LEA.HI.X.SX32 R9, R17, R2, 0x1, P1 ;  /* 0x0000000211097211 */ /* 0x000fe400008f0eff */
[----:B-1----:R-:W-:Y:S02]  /*2f6e0*/  LEA R20, P1, R27, R0, 0x1 ;  /* 0x000000001b147211 */ /* 0x002fe400078208ff */
[----:B------:R-:W-:-:S02]  /*2f6f0*/  LEA.HI.X.SX32 R13, R23, R2, 0x1, P3 ;  /* 0x00000002170d7211 */ /* 0x000fc400018f0eff */
[----:B-----5:R-:W-:Y:S02]  /*2f700*/  ISETP.LT.AND P3, PT, R26, UR9, !P0 ;  /* 0x000000091a007c0c */ /* 0x020fe4000c761270 */
[-C--:B------:R-:W-:Y:S02]  /*2f710*/  LEA.HI.X.SX32 R21, R27, R2.reuse, 0x1, P1 ;  /* 0x000000021b157211 */ /* 0x080fe400008f0eff */
[----:B------:R-:W-:Y:S02]  /*2f720*/  ISETP.LT.AND P1, PT, R3, UR9, !P0 ;  /* 0x0000000903007c0c */ /* 0x000fe4000c721270 */
[----:B------:R-:W-:Y:S02]  /*2f730*/  ISETP.LT.AND P0, PT, R28, UR9, !P0 ;  /* 0x000000091c007c0c */ /* 0x000fe4000c701270 */
[----:B------:R-:W-:Y:S02]  /*2f740*/  PRMT R6, R19, 0x7632, R6 ;  /* 0x0000763213067816 */ /* 0x000fe40000000006 */
[----:B------:R-:W-:-:S02]  /*2f750*/  LEA.HI.X.SX32 R17, R25, R2, 0x1, P6 ;  /* 0x0000000219117211 */ /* 0x000fc400030f0eff */
[----:B------:R-:W-:Y:S01]  /*2f760*/  PRMT R15, R15, 0x7632, R15 ;  /* 0x000076320f0f7816 */ /* 0x000fe2000000000f */
[----:B------:R0:W-:Y:S01]  /*2f770*/  @P5 STG.E.U16 desc[UR10][R8.64], R7 ;  /* 0x0000000708005986 */ /* 0x0001e2000c10150a */
[----:B------:R-:W-:-:S03]  /*2f780*/  LEA R22, P6, R29, R0, 0x1 ;  /* 0x000000001d167211 */ /* 0x000fc600078c08ff */
[----:B------:R0:W-:Y:S04]  /*2f790*/  @P4 STG.E.U16 desc[UR10][R4.64], R11 ;  /* 0x0000000b04004986 */ /* 0x0001e8000c10150a */
[----:B------:R0:W-:Y:S04]  /*2f7a0*/  @P3 STG.E.U16 desc[UR10][R12.64], R6 ;  /* 0x000000060c003986 */ /* 0x0001e8000c10150a */
[----:B------:R0:W-:Y:S01]  /*2f7b0*/  @P2 STG.E.U16 desc[UR10][R16.64], R15 ;  /* 0x0000000f10002986 */ /* 0x0001e2000c10150a */
[----:B------:R-:W-:-:S03]  /*2f7c0*/  LEA.HI.X.SX32 R23, R29, R2, 0x1, P6 ;  /* 0x000000021d177211 */ /* 0x000fc600030f0eff */
[----:B------:R0:W-:Y:S01]  /*2f7d0*/  @P0 STG.E.U16 desc[UR10][R20.64], R10 ;  /* 0x0000000a14000986 */ /* 0x0001e2000c10150a */
[----:B------:R-:W-:Y:S05]  /*2f7e0*/  @!P1 EXIT ;  /* 0x000000000000994d */ /* 0x000fea0003800000 */
[----:B0-----:R-:W-:-:S05]  /*2f7f0*/  PRMT R11, R11, 0x7632, R11 ;  /* 0x000076320b0b7816 */ /* 0x001fca000000000b */
[----:B------:R-:W-:Y:S01]  /*2f800*/  STG.E.U16 desc[UR10][R22.64], R11 ;  /* 0x0000000b16007986 */ /* 0x000fe2000c10150a */
[----:B------:R-:W-:Y:S05]  /*2f810*/  EXIT ;  /* 0x000000000000794d */ /* 0x000fea0003800000 */
.L_x_3:
[----:B------:R-:W-:-:S00]  /*2f820*/  BRA `(.L_x_3) ;  /* 0xfffffffc00fc7947 */ /* 0x000fc0000383ffff */
[----:B------:R-:W-:-:S00]  /*2f830*/  NOP ;  /* 0x0000000000007918 */ /* 0x000fc00000000000 */
        /* <DEDUP_REMOVED lines=12> */
.L_x_4:


//--------------------- .nv.shared.matmul_kernel  --------------------------
	.section	.nv.shared.matmul_kernel,"aw",@nobits
	.sectionflags	@""
	.align	16
	.zero		1024


//--------------------- .nv.shared.reserved.0     --------------------------
	.section	.nv.shared.reserved.0,"aw",@nobits
	.weak		__nv_reservedSMEM_offset_0_alias
	.size		__nv_reservedSMEM_offset_0_alias, 0, 0
	.other		__nv_reservedSMEM_offset_0_alias,@"STO_CUDA_RESERVED_SHARED STV_DEFAULT"
__nv_reservedSMEM_offset_0_alias:
	.zero		0


//--------------------- .nv.constant0.matmul_kernel --------------------------
	.section	.nv.constant0.matmul_kernel,"a",@progbits
	.sectionflags	@""
	.align	4
.nv.constant0.matmul_kernel:
	.zero		608


//--------------------- SYMBOLS --------------------------

	.type		.nv.reservedSmem.offset0,@object
	.size		.nv.reservedSmem.offset0,0x4
